//
// Generated by NVIDIA NVVM Compiler
//
// Compiler Build ID: CL-36424714
// Cuda compilation tools, release 13.0, V13.0.88
// Based on NVVM 20.0.0
//

.version 9.0
.target sm_100
.address_size 64

	// .globl	_Z14genScoreKernelmPfPKiPKf
.extern .shared .align 16 .b8 lsinblock[];

.visible .entry _Z14genScoreKernelmPfPKiPKf(
	.param .u64 _Z14genScoreKernelmPfPKiPKf_param_0,
	.param .u64 .ptr .align 1 _Z14genScoreKernelmPfPKiPKf_param_1,
	.param .u64 .ptr .align 1 _Z14genScoreKernelmPfPKiPKf_param_2,
	.param .u64 .ptr .align 1 _Z14genScoreKernelmPfPKiPKf_param_3
)
{
	.local .align 8 .b8 	__local_depot0[232];
	.reg .b64 	%SP;
	.reg .b64 	%SPL;
	.reg .pred 	%p<236>;
	.reg .b32 	%r<552>;
	.reg .b32 	%f<11>;
	.reg .b64 	%rd<759>;

	mov.u64 	%SPL, __local_depot0;
	ld.param.u64 	%rd292, [_Z14genScoreKernelmPfPKiPKf_param_0];
	ld.param.u64 	%rd295, [_Z14genScoreKernelmPfPKiPKf_param_2];
	ld.param.u64 	%rd294, [_Z14genScoreKernelmPfPKiPKf_param_3];
	cvta.to.global.u64 	%rd1, %rd295;
	add.u64 	%rd2, %SPL, 0;
	add.u64 	%rd3, %SPL, 24;
	add.u64 	%rd4, %SPL, 224;
	mov.u32 	%r176, %ctaid.x;
	mov.u32 	%r177, %ntid.x;
	mul.wide.u32 	%rd299, %r176, %r177;
	mov.u32 	%r178, %tid.x;
	cvt.u64.u32 	%rd300, %r178;
	add.s64 	%rd641, %rd299, %rd300;
	setp.ge.u64 	%p1, %rd641, %rd292;
	@%p1 bra 	$L__BB0_415;
	cvta.to.global.u64 	%rd6, %rd294;
$L__BB0_2:
	mov.b32 	%r179, 0;
	st.local.u32 	[%rd2], %r179;
	st.local.u32 	[%rd2+4], %r179;
	st.local.u32 	[%rd2+8], %r179;
	st.local.u32 	[%rd2+12], %r179;
	st.local.u32 	[%rd2+16], %r179;
	st.local.v2.u32 	[%rd3], {%r179, %r179};
	st.local.v2.u32 	[%rd3+8], {%r179, %r179};
	st.local.v2.u32 	[%rd3+16], {%r179, %r179};
	st.local.v2.u32 	[%rd3+24], {%r179, %r179};
	st.local.v2.u32 	[%rd3+32], {%r179, %r179};
	st.local.v2.u32 	[%rd3+40], {%r179, %r179};
	st.local.v2.u32 	[%rd3+48], {%r179, %r179};
	st.local.v2.u32 	[%rd3+56], {%r179, %r179};
	st.local.v2.u32 	[%rd3+64], {%r179, %r179};
	st.local.v2.u32 	[%rd3+72], {%r179, %r179};
	st.local.v2.u32 	[%rd3+80], {%r179, %r179};
	st.local.v2.u32 	[%rd3+88], {%r179, %r179};
	st.local.v2.u32 	[%rd3+96], {%r179, %r179};
	st.local.v2.u32 	[%rd3+104], {%r179, %r179};
	st.local.v2.u32 	[%rd3+112], {%r179, %r179};
	st.local.v2.u32 	[%rd3+120], {%r179, %r179};
	st.local.v2.u32 	[%rd3+128], {%r179, %r179};
	st.local.v2.u32 	[%rd3+136], {%r179, %r179};
	st.local.v2.u32 	[%rd3+144], {%r179, %r179};
	st.local.v2.u32 	[%rd3+152], {%r179, %r179};
	st.local.v2.u32 	[%rd3+160], {%r179, %r179};
	st.local.v2.u32 	[%rd3+168], {%r179, %r179};
	st.local.v2.u32 	[%rd3+176], {%r179, %r179};
	st.local.v2.u32 	[%rd3+184], {%r179, %r179};
	st.local.v2.u32 	[%rd3+192], {%r179, %r179};
	st.local.v2.u32 	[%rd4], {%r179, %r179};
	setp.lt.u64 	%p2, %rd641, 2147483648;
	@%p2 bra 	$L__BB0_10;
	mov.b64 	%rd696, 0;
	mov.b64 	%rd695, 48;
	mov.b64 	%rd694, 1;
	mov.b32 	%r472, 0;
$L__BB0_4:
	mov.u64 	%rd135, %rd694;
	mov.u32 	%r32, %r472;
	cvt.u32.u64 	%r474, %rd135;
	setp.gt.u32 	%p3, %r474, 49;
	mov.b64 	%rd709, 0;
	@%p3 bra 	$L__BB0_168;
	setp.eq.s32 	%p4, %r474, 49;
	mov.b64 	%rd709, 1;
	@%p4 bra 	$L__BB0_166;
	and.b64  	%rd307, %rd135, 63;
	min.u64 	%rd308, %rd695, %rd135;
	max.u64 	%rd138, %rd308, 1;
	sub.s64 	%rd309, 49, %rd307;
	min.u64 	%rd139, %rd309, %rd307;
	mov.b64 	%rd709, 1;
	mov.u64 	%rd698, %rd709;
$L__BB0_7:
	mov.u64 	%rd141, %rd698;
	sub.s64 	%rd310, %rd141, %rd139;
	add.s64 	%rd142, %rd310, 49;
	mov.u64 	%rd699, %rd141;
	mov.u64 	%rd700, %rd142;
$L__BB0_8:
	mov.u64 	%rd143, %rd699;
	or.b64  	%rd311, %rd700, %rd143;
	and.b64  	%rd312, %rd311, -4294967296;
	setp.ne.s64 	%p5, %rd312, 0;
	@%p5 bra 	$L__BB0_143;
	cvt.u32.u64 	%r181, %rd143;
	cvt.u32.u64 	%r182, %rd700;
	rem.u32 	%r183, %r182, %r181;
	cvt.u64.u32 	%rd699, %r183;
	bra.uni 	$L__BB0_144;
$L__BB0_10:
	cvt.u32.u64 	%r1, %rd641;
	setp.eq.s64 	%p78, %rd641, 0;
	@%p78 bra 	$L__BB0_416;
	mov.b32 	%r455, 1;
	mov.b32 	%r456, 0;
	mov.u32 	%r457, %r456;
$L__BB0_12:
	mov.u32 	%r2, %r457;
	mov.u32 	%r457, %r455;
	setp.gt.u32 	%p79, %r457, 49;
	mov.b64 	%rd654, 0;
	@%p79 bra 	$L__BB0_41;
	cvt.u64.u32 	%rd399, %r457;
	sub.s64 	%rd400, 49, %rd399;
	min.u64 	%rd8, %rd400, %rd399;
	setp.eq.s32 	%p80, %r457, 49;
	mov.b64 	%rd654, 1;
	@%p80 bra 	$L__BB0_41;
	mov.b64 	%rd654, 1;
	mov.u64 	%rd643, %rd654;
$L__BB0_15:
	mov.u64 	%rd10, %rd643;
	sub.s64 	%rd402, %rd10, %rd8;
	add.s64 	%rd11, %rd402, 49;
	mov.u64 	%rd644, %rd10;
	mov.u64 	%rd645, %rd11;
$L__BB0_16:
	mov.u64 	%rd12, %rd644;
	or.b64  	%rd403, %rd645, %rd12;
	and.b64  	%rd404, %rd403, -4294967296;
	setp.ne.s64 	%p81, %rd404, 0;
	@%p81 bra 	$L__BB0_18;
	cvt.u32.u64 	%r272, %rd12;
	cvt.u32.u64 	%r273, %rd645;
	rem.u32 	%r274, %r273, %r272;
	cvt.u64.u32 	%rd644, %r274;
	bra.uni 	$L__BB0_19;
$L__BB0_18:
	rem.u64 	%rd644, %rd645, %rd12;
$L__BB0_19:
	setp.ne.s64 	%p82, %rd644, 0;
	mov.u64 	%rd645, %rd12;
	@%p82 bra 	$L__BB0_16;
	or.b64  	%rd405, %rd11, %rd12;
	and.b64  	%rd406, %rd405, -4294967296;
	setp.ne.s64 	%p83, %rd406, 0;
	@%p83 bra 	$L__BB0_22;
	cvt.u32.u64 	%r275, %rd12;
	cvt.u32.u64 	%r276, %rd11;
	div.u32 	%r277, %r276, %r275;
	cvt.u64.u32 	%rd647, %r277;
	bra.uni 	$L__BB0_23;
$L__BB0_22:
	div.u64 	%rd647, %rd11, %rd12;
$L__BB0_23:
	or.b64  	%rd407, %rd10, %rd12;
	and.b64  	%rd408, %rd407, -4294967296;
	setp.ne.s64 	%p84, %rd408, 0;
	@%p84 bra 	$L__BB0_25;
	cvt.u32.u64 	%r278, %rd12;
	cvt.u32.u64 	%r279, %rd10;
	div.u32 	%r280, %r279, %r278;
	cvt.u64.u32 	%rd648, %r280;
	bra.uni 	$L__BB0_26;
$L__BB0_25:
	div.u64 	%rd648, %rd10, %rd12;
$L__BB0_26:
	setp.gt.u64 	%p85, %rd12, %rd10;
	mov.u64 	%rd649, %rd648;
	mov.u64 	%rd650, %rd654;
	@%p85 bra 	$L__BB0_31;
$L__BB0_27:
	mov.u64 	%rd23, %rd649;
	or.b64  	%rd409, %rd650, %rd23;
	and.b64  	%rd410, %rd409, -4294967296;
	setp.ne.s64 	%p86, %rd410, 0;
	@%p86 bra 	$L__BB0_29;
	cvt.u32.u64 	%r281, %rd23;
	cvt.u32.u64 	%r282, %rd650;
	rem.u32 	%r283, %r282, %r281;
	cvt.u64.u32 	%rd649, %r283;
	bra.uni 	$L__BB0_30;
$L__BB0_29:
	rem.u64 	%rd649, %rd650, %rd23;
$L__BB0_30:
	setp.ne.s64 	%p87, %rd649, 0;
	mov.u64 	%rd650, %rd23;
	@%p87 bra 	$L__BB0_27;
$L__BB0_31:
	or.b64  	%rd411, %rd654, %rd650;
	and.b64  	%rd412, %rd411, -4294967296;
	setp.ne.s64 	%p88, %rd412, 0;
	@%p88 bra 	$L__BB0_33;
	cvt.u32.u64 	%r284, %rd650;
	cvt.u32.u64 	%r285, %rd654;
	div.u32 	%r286, %r285, %r284;
	cvt.u64.u32 	%rd652, %r286;
	bra.uni 	$L__BB0_34;
$L__BB0_33:
	div.u64 	%rd652, %rd654, %rd650;
$L__BB0_34:
	or.b64  	%rd413, %rd648, %rd650;
	and.b64  	%rd414, %rd413, -4294967296;
	setp.ne.s64 	%p89, %rd414, 0;
	@%p89 bra 	$L__BB0_36;
	cvt.u32.u64 	%r287, %rd650;
	cvt.u32.u64 	%r288, %rd648;
	div.u32 	%r289, %r288, %r287;
	cvt.u64.u32 	%rd653, %r289;
	bra.uni 	$L__BB0_37;
$L__BB0_36:
	div.u64 	%rd653, %rd648, %rd650;
$L__BB0_37:
	setp.ne.s64 	%p90, %rd653, 1;
	mov.b64 	%rd654, -1;
	@%p90 bra 	$L__BB0_41;
	setp.gt.u64 	%p91, %rd12, %rd11;
	@%p91 bra 	$L__BB0_40;
	mul.hi.u64 	%rd417, %rd647, %rd652;
	setp.ne.s64 	%p92, %rd417, 0;
	@%p92 bra 	$L__BB0_41;
$L__BB0_40:
	mul.lo.s64 	%rd654, %rd652, %rd647;
	add.s64 	%rd643, %rd10, 1;
	setp.lt.u64 	%p93, %rd10, %rd8;
	@%p93 bra 	$L__BB0_15;
$L__BB0_41:
	min.u64 	%rd418, %rd654, 2147483647;
	cvt.u32.u64 	%r290, %rd418;
	add.s32 	%r456, %r456, %r290;
	setp.gt.s32 	%p94, %r1, %r456;
	add.s32 	%r455, %r457, 1;
	@%p94 bra 	$L__BB0_12;
	setp.gt.u32 	%p95, %r457, 49;
	mov.b64 	%rd667, 0;
	@%p95 bra 	$L__BB0_71;
	cvt.u64.u32 	%rd421, %r457;
	sub.s64 	%rd422, 49, %rd421;
	min.u64 	%rd38, %rd422, %rd421;
	setp.eq.s32 	%p96, %r457, 49;
	mov.b64 	%rd667, 1;
	@%p96 bra 	$L__BB0_71;
	mov.b64 	%rd667, 1;
	mov.u64 	%rd656, %rd667;
$L__BB0_45:
	mov.u64 	%rd40, %rd656;
	sub.s64 	%rd424, %rd40, %rd38;
	add.s64 	%rd41, %rd424, 49;
	mov.u64 	%rd657, %rd40;
	mov.u64 	%rd658, %rd41;
$L__BB0_46:
	mov.u64 	%rd42, %rd657;
	or.b64  	%rd425, %rd658, %rd42;
	and.b64  	%rd426, %rd425, -4294967296;
	setp.ne.s64 	%p97, %rd426, 0;
	@%p97 bra 	$L__BB0_48;
	cvt.u32.u64 	%r291, %rd42;
	cvt.u32.u64 	%r292, %rd658;
	rem.u32 	%r293, %r292, %r291;
	cvt.u64.u32 	%rd657, %r293;
	bra.uni 	$L__BB0_49;
$L__BB0_48:
	rem.u64 	%rd657, %rd658, %rd42;
$L__BB0_49:
	setp.ne.s64 	%p98, %rd657, 0;
	mov.u64 	%rd658, %rd42;
	@%p98 bra 	$L__BB0_46;
	or.b64  	%rd427, %rd41, %rd42;
	and.b64  	%rd428, %rd427, -4294967296;
	setp.ne.s64 	%p99, %rd428, 0;
	@%p99 bra 	$L__BB0_52;
	cvt.u32.u64 	%r294, %rd42;
	cvt.u32.u64 	%r295, %rd41;
	div.u32 	%r296, %r295, %r294;
	cvt.u64.u32 	%rd660, %r296;
	bra.uni 	$L__BB0_53;
$L__BB0_52:
	div.u64 	%rd660, %rd41, %rd42;
$L__BB0_53:
	or.b64  	%rd429, %rd40, %rd42;
	and.b64  	%rd430, %rd429, -4294967296;
	setp.ne.s64 	%p100, %rd430, 0;
	@%p100 bra 	$L__BB0_55;
	cvt.u32.u64 	%r297, %rd42;
	cvt.u32.u64 	%r298, %rd40;
	div.u32 	%r299, %r298, %r297;
	cvt.u64.u32 	%rd661, %r299;
	bra.uni 	$L__BB0_56;
$L__BB0_55:
	div.u64 	%rd661, %rd40, %rd42;
$L__BB0_56:
	setp.gt.u64 	%p101, %rd42, %rd40;
	mov.u64 	%rd662, %rd661;
	mov.u64 	%rd663, %rd667;
	@%p101 bra 	$L__BB0_61;
$L__BB0_57:
	mov.u64 	%rd53, %rd662;
	or.b64  	%rd431, %rd663, %rd53;
	and.b64  	%rd432, %rd431, -4294967296;
	setp.ne.s64 	%p102, %rd432, 0;
	@%p102 bra 	$L__BB0_59;
	cvt.u32.u64 	%r300, %rd53;
	cvt.u32.u64 	%r301, %rd663;
	rem.u32 	%r302, %r301, %r300;
	cvt.u64.u32 	%rd662, %r302;
	bra.uni 	$L__BB0_60;
$L__BB0_59:
	rem.u64 	%rd662, %rd663, %rd53;
$L__BB0_60:
	setp.ne.s64 	%p103, %rd662, 0;
	mov.u64 	%rd663, %rd53;
	@%p103 bra 	$L__BB0_57;
$L__BB0_61:
	or.b64  	%rd433, %rd667, %rd663;
	and.b64  	%rd434, %rd433, -4294967296;
	setp.ne.s64 	%p104, %rd434, 0;
	@%p104 bra 	$L__BB0_63;
	cvt.u32.u64 	%r303, %rd663;
	cvt.u32.u64 	%r304, %rd667;
	div.u32 	%r305, %r304, %r303;
	cvt.u64.u32 	%rd665, %r305;
	bra.uni 	$L__BB0_64;
$L__BB0_63:
	div.u64 	%rd665, %rd667, %rd663;
$L__BB0_64:
	or.b64  	%rd435, %rd661, %rd663;
	and.b64  	%rd436, %rd435, -4294967296;
	setp.ne.s64 	%p105, %rd436, 0;
	@%p105 bra 	$L__BB0_66;
	cvt.u32.u64 	%r306, %rd663;
	cvt.u32.u64 	%r307, %rd661;
	div.u32 	%r308, %r307, %r306;
	cvt.u64.u32 	%rd666, %r308;
	bra.uni 	$L__BB0_67;
$L__BB0_66:
	div.u64 	%rd666, %rd661, %rd663;
$L__BB0_67:
	setp.ne.s64 	%p106, %rd666, 1;
	mov.b64 	%rd667, -1;
	@%p106 bra 	$L__BB0_71;
	setp.gt.u64 	%p107, %rd42, %rd41;
	@%p107 bra 	$L__BB0_70;
	mul.hi.u64 	%rd439, %rd660, %rd665;
	setp.ne.s64 	%p108, %rd439, 0;
	@%p108 bra 	$L__BB0_71;
$L__BB0_70:
	mul.lo.s64 	%rd667, %rd665, %rd660;
	add.s64 	%rd656, %rd40, 1;
	setp.lt.u64 	%p109, %rd40, %rd38;
	@%p109 bra 	$L__BB0_45;
$L__BB0_71:
	min.u64 	%rd440, %rd667, 2147483647;
	cvt.u32.u64 	%r310, %rd440;
	sub.s32 	%r311, %r1, %r456;
	add.s32 	%r471, %r311, %r310;
	setp.lt.u32 	%p110, %r457, 2;
	mov.b32 	%r469, 0;
	mov.u32 	%r470, %r469;
	@%p110 bra 	$L__BB0_139;
	mov.b32 	%r460, 0;
	mov.b32 	%r459, 49;
	mov.u32 	%r469, %r460;
	mov.u32 	%r462, %r457;
$L__BB0_73:
	setp.lt.s32 	%p111, %r471, 1;
	mov.b32 	%r466, 0;
	mov.u32 	%r467, %r466;
	@%p111 bra 	$L__BB0_107;
	mov.b32 	%r466, 0;
	mov.b32 	%r463, 1;
$L__BB0_75:
	mov.u32 	%r467, %r463;
	sub.s32 	%r15, %r459, %r467;
	setp.lt.s32 	%p112, %r15, 0;
	mov.b32 	%r465, 0;
	@%p112 bra 	$L__BB0_106;
	add.s32 	%r318, %r462, -1;
	cvt.u64.u32 	%rd68, %r318;
	cvt.u64.u32 	%rd69, %r15;
	setp.gt.u32 	%p113, %r318, %r15;
	mov.b64 	%rd680, 0;
	@%p113 bra 	$L__BB0_105;
	sub.s64 	%rd443, %rd69, %rd68;
	min.u64 	%rd70, %rd443, %rd68;
	setp.eq.s64 	%p114, %rd443, 0;
	mov.b64 	%rd680, 1;
	@%p114 bra 	$L__BB0_105;
	sub.s64 	%rd71, %rd69, %rd70;
	mov.b64 	%rd680, 1;
	mov.u64 	%rd669, %rd680;
$L__BB0_79:
	add.s64 	%rd74, %rd669, %rd71;
	setp.eq.s64 	%p115, %rd669, 0;
	mov.u64 	%rd670, %rd669;
	mov.u64 	%rd671, %rd74;
	@%p115 bra 	$L__BB0_84;
$L__BB0_80:
	mov.u64 	%rd75, %rd670;
	or.b64  	%rd445, %rd671, %rd75;
	and.b64  	%rd446, %rd445, -4294967296;
	setp.ne.s64 	%p116, %rd446, 0;
	@%p116 bra 	$L__BB0_82;
	cvt.u32.u64 	%r319, %rd75;
	cvt.u32.u64 	%r320, %rd671;
	rem.u32 	%r321, %r320, %r319;
	cvt.u64.u32 	%rd670, %r321;
	bra.uni 	$L__BB0_83;
$L__BB0_82:
	rem.u64 	%rd670, %rd671, %rd75;
$L__BB0_83:
	setp.ne.s64 	%p117, %rd670, 0;
	mov.u64 	%rd671, %rd75;
	@%p117 bra 	$L__BB0_80;
$L__BB0_84:
	or.b64  	%rd447, %rd74, %rd671;
	and.b64  	%rd448, %rd447, -4294967296;
	setp.ne.s64 	%p118, %rd448, 0;
	@%p118 bra 	$L__BB0_86;
	cvt.u32.u64 	%r322, %rd671;
	cvt.u32.u64 	%r323, %rd74;
	div.u32 	%r324, %r323, %r322;
	cvt.u64.u32 	%rd673, %r324;
	bra.uni 	$L__BB0_87;
$L__BB0_86:
	div.u64 	%rd673, %rd74, %rd671;
$L__BB0_87:
	or.b64  	%rd449, %rd669, %rd671;
	and.b64  	%rd450, %rd449, -4294967296;
	setp.ne.s64 	%p119, %rd450, 0;
	@%p119 bra 	$L__BB0_89;
	cvt.u32.u64 	%r325, %rd671;
	cvt.u32.u64 	%r326, %rd669;
	div.u32 	%r327, %r326, %r325;
	cvt.u64.u32 	%rd674, %r327;
	bra.uni 	$L__BB0_90;
$L__BB0_89:
	div.u64 	%rd674, %rd669, %rd671;
$L__BB0_90:
	setp.gt.u64 	%p120, %rd671, %rd669;
	mov.u64 	%rd675, %rd674;
	mov.u64 	%rd676, %rd680;
	@%p120 bra 	$L__BB0_95;
$L__BB0_91:
	mov.u64 	%rd87, %rd675;
	or.b64  	%rd451, %rd676, %rd87;
	and.b64  	%rd452, %rd451, -4294967296;
	setp.ne.s64 	%p121, %rd452, 0;
	@%p121 bra 	$L__BB0_93;
	cvt.u32.u64 	%r328, %rd87;
	cvt.u32.u64 	%r329, %rd676;
	rem.u32 	%r330, %r329, %r328;
	cvt.u64.u32 	%rd675, %r330;
	bra.uni 	$L__BB0_94;
$L__BB0_93:
	rem.u64 	%rd675, %rd676, %rd87;
$L__BB0_94:
	setp.ne.s64 	%p122, %rd675, 0;
	mov.u64 	%rd676, %rd87;
	@%p122 bra 	$L__BB0_91;
$L__BB0_95:
	or.b64  	%rd453, %rd680, %rd676;
	and.b64  	%rd454, %rd453, -4294967296;
	setp.ne.s64 	%p123, %rd454, 0;
	@%p123 bra 	$L__BB0_97;
	cvt.u32.u64 	%r331, %rd676;
	cvt.u32.u64 	%r332, %rd680;
	div.u32 	%r333, %r332, %r331;
	cvt.u64.u32 	%rd678, %r333;
	bra.uni 	$L__BB0_98;
$L__BB0_97:
	div.u64 	%rd678, %rd680, %rd676;
$L__BB0_98:
	or.b64  	%rd455, %rd674, %rd676;
	and.b64  	%rd456, %rd455, -4294967296;
	setp.ne.s64 	%p124, %rd456, 0;
	@%p124 bra 	$L__BB0_100;
	cvt.u32.u64 	%r334, %rd676;
	cvt.u32.u64 	%r335, %rd674;
	div.u32 	%r336, %r335, %r334;
	cvt.u64.u32 	%rd679, %r336;
	bra.uni 	$L__BB0_101;
$L__BB0_100:
	div.u64 	%rd679, %rd674, %rd676;
$L__BB0_101:
	setp.ne.s64 	%p125, %rd679, 1;
	mov.b64 	%rd680, -1;
	@%p125 bra 	$L__BB0_105;
	setp.gt.u64 	%p126, %rd671, %rd74;
	@%p126 bra 	$L__BB0_104;
	mul.hi.u64 	%rd459, %rd673, %rd678;
	setp.ne.s64 	%p127, %rd459, 0;
	@%p127 bra 	$L__BB0_105;
$L__BB0_104:
	mul.lo.s64 	%rd680, %rd678, %rd673;
	add.s64 	%rd669, %rd669, 1;
	setp.le.u64 	%p128, %rd669, %rd70;
	@%p128 bra 	$L__BB0_79;
$L__BB0_105:
	min.u64 	%rd460, %rd680, 2147483647;
	cvt.u32.u64 	%r465, %rd460;
$L__BB0_106:
	add.s32 	%r466, %r465, %r466;
	setp.lt.s32 	%p129, %r466, %r471;
	add.s32 	%r463, %r467, 1;
	@%p129 bra 	$L__BB0_75;
$L__BB0_107:
	sub.s32 	%r459, %r459, %r467;
	add.s32 	%r462, %r462, -1;
	setp.lt.s32 	%p130, %r459, 0;
	mov.b32 	%r468, 0;
	@%p130 bra 	$L__BB0_138;
	cvt.u64.u32 	%rd102, %r459;
	setp.gt.u32 	%p131, %r462, %r459;
	mov.b64 	%rd693, 0;
	@%p131 bra 	$L__BB0_137;
	cvt.u64.u32 	%rd463, %r462;
	sub.s64 	%rd464, %rd102, %rd463;
	min.u64 	%rd103, %rd464, %rd463;
	setp.eq.s64 	%p132, %rd464, 0;
	mov.b64 	%rd693, 1;
	@%p132 bra 	$L__BB0_137;
	mov.b64 	%rd693, 1;
	mov.u64 	%rd682, %rd693;
$L__BB0_111:
	cvt.u64.u32 	%rd466, %r459;
	sub.s64 	%rd467, %rd466, %rd103;
	add.s64 	%rd106, %rd682, %rd467;
	setp.eq.s64 	%p133, %rd682, 0;
	mov.u64 	%rd683, %rd682;
	mov.u64 	%rd684, %rd106;
	@%p133 bra 	$L__BB0_116;
$L__BB0_112:
	mov.u64 	%rd107, %rd683;
	or.b64  	%rd468, %rd684, %rd107;
	and.b64  	%rd469, %rd468, -4294967296;
	setp.ne.s64 	%p134, %rd469, 0;
	@%p134 bra 	$L__BB0_114;
	cvt.u32.u64 	%r338, %rd107;
	cvt.u32.u64 	%r339, %rd684;
	rem.u32 	%r340, %r339, %r338;
	cvt.u64.u32 	%rd683, %r340;
	bra.uni 	$L__BB0_115;
$L__BB0_114:
	rem.u64 	%rd683, %rd684, %rd107;
$L__BB0_115:
	setp.ne.s64 	%p135, %rd683, 0;
	mov.u64 	%rd684, %rd107;
	@%p135 bra 	$L__BB0_112;
$L__BB0_116:
	or.b64  	%rd470, %rd106, %rd684;
	and.b64  	%rd471, %rd470, -4294967296;
	setp.ne.s64 	%p136, %rd471, 0;
	@%p136 bra 	$L__BB0_118;
	cvt.u32.u64 	%r341, %rd684;
	cvt.u32.u64 	%r342, %rd106;
	div.u32 	%r343, %r342, %r341;
	cvt.u64.u32 	%rd686, %r343;
	bra.uni 	$L__BB0_119;
$L__BB0_118:
	div.u64 	%rd686, %rd106, %rd684;
$L__BB0_119:
	or.b64  	%rd472, %rd682, %rd684;
	and.b64  	%rd473, %rd472, -4294967296;
	setp.ne.s64 	%p137, %rd473, 0;
	@%p137 bra 	$L__BB0_121;
	cvt.u32.u64 	%r344, %rd684;
	cvt.u32.u64 	%r345, %rd682;
	div.u32 	%r346, %r345, %r344;
	cvt.u64.u32 	%rd687, %r346;
	bra.uni 	$L__BB0_122;
$L__BB0_121:
	div.u64 	%rd687, %rd682, %rd684;
$L__BB0_122:
	setp.gt.u64 	%p138, %rd684, %rd682;
	mov.u64 	%rd688, %rd687;
	mov.u64 	%rd689, %rd693;
	@%p138 bra 	$L__BB0_127;
$L__BB0_123:
	mov.u64 	%rd119, %rd688;
	or.b64  	%rd474, %rd689, %rd119;
	and.b64  	%rd475, %rd474, -4294967296;
	setp.ne.s64 	%p139, %rd475, 0;
	@%p139 bra 	$L__BB0_125;
	cvt.u32.u64 	%r347, %rd119;
	cvt.u32.u64 	%r348, %rd689;
	rem.u32 	%r349, %r348, %r347;
	cvt.u64.u32 	%rd688, %r349;
	bra.uni 	$L__BB0_126;
$L__BB0_125:
	rem.u64 	%rd688, %rd689, %rd119;
$L__BB0_126:
	setp.ne.s64 	%p140, %rd688, 0;
	mov.u64 	%rd689, %rd119;
	@%p140 bra 	$L__BB0_123;
$L__BB0_127:
	or.b64  	%rd476, %rd693, %rd689;
	and.b64  	%rd477, %rd476, -4294967296;
	setp.ne.s64 	%p141, %rd477, 0;
	@%p141 bra 	$L__BB0_129;
	cvt.u32.u64 	%r350, %rd689;
	cvt.u32.u64 	%r351, %rd693;
	div.u32 	%r352, %r351, %r350;
	cvt.u64.u32 	%rd691, %r352;
	bra.uni 	$L__BB0_130;
$L__BB0_129:
	div.u64 	%rd691, %rd693, %rd689;
$L__BB0_130:
	or.b64  	%rd478, %rd687, %rd689;
	and.b64  	%rd479, %rd478, -4294967296;
	setp.ne.s64 	%p142, %rd479, 0;
	@%p142 bra 	$L__BB0_132;
	cvt.u32.u64 	%r353, %rd689;
	cvt.u32.u64 	%r354, %rd687;
	div.u32 	%r355, %r354, %r353;
	cvt.u64.u32 	%rd692, %r355;
	bra.uni 	$L__BB0_133;
$L__BB0_132:
	div.u64 	%rd692, %rd687, %rd689;
$L__BB0_133:
	setp.ne.s64 	%p143, %rd692, 1;
	mov.b64 	%rd693, -1;
	@%p143 bra 	$L__BB0_137;
	setp.gt.u64 	%p144, %rd684, %rd106;
	@%p144 bra 	$L__BB0_136;
	mul.hi.u64 	%rd482, %rd686, %rd691;
	setp.ne.s64 	%p145, %rd482, 0;
	@%p145 bra 	$L__BB0_137;
$L__BB0_136:
	mul.lo.s64 	%rd693, %rd691, %rd686;
	add.s64 	%rd682, %rd682, 1;
	setp.le.u64 	%p146, %rd682, %rd103;
	@%p146 bra 	$L__BB0_111;
$L__BB0_137:
	min.u64 	%rd483, %rd693, 2147483647;
	cvt.u32.u64 	%r468, %rd483;
$L__BB0_138:
	sub.s32 	%r356, %r471, %r466;
	add.s32 	%r471, %r356, %r468;
	add.s32 	%r469, %r467, %r469;
	add.s32 	%r28, %r460, 1;
	mul.wide.u32 	%rd484, %r460, 4;
	add.s64 	%rd485, %rd2, %rd484;
	st.local.u32 	[%rd485], %r469;
	setp.ne.s32 	%p147, %r28, %r2;
	mov.u32 	%r460, %r28;
	mov.u32 	%r470, %r2;
	@%p147 bra 	$L__BB0_73;
$L__BB0_139:
	add.s32 	%r357, %r471, %r469;
	mul.wide.u32 	%rd486, %r470, 4;
	add.s64 	%rd134, %rd2, %rd486;
	st.local.u32 	[%rd134], %r357;
	setp.gt.u32 	%p148, %r470, 2;
	@%p148 bra 	$L__BB0_274;
	mov.b32 	%r358, -1;
	st.local.u32 	[%rd134+4], %r358;
	setp.eq.s32 	%p149, %r457, 3;
	@%p149 bra 	$L__BB0_274;
	mov.b32 	%r359, -1;
	st.local.u32 	[%rd134+8], %r359;
	setp.eq.s32 	%p150, %r457, 2;
	@%p150 bra 	$L__BB0_274;
	mov.b32 	%r360, -1;
	st.local.u32 	[%rd134+12], %r360;
	bra.uni 	$L__BB0_274;
$L__BB0_143:
	rem.u64 	%rd699, %rd700, %rd143;
$L__BB0_144:
	setp.ne.s64 	%p6, %rd699, 0;
	mov.u64 	%rd700, %rd143;
	@%p6 bra 	$L__BB0_8;
	or.b64  	%rd313, %rd142, %rd143;
	and.b64  	%rd314, %rd313, -4294967296;
	setp.ne.s64 	%p7, %rd314, 0;
	@%p7 bra 	$L__BB0_147;
	cvt.u32.u64 	%r184, %rd143;
	cvt.u32.u64 	%r185, %rd142;
	div.u32 	%r186, %r185, %r184;
	cvt.u64.u32 	%rd702, %r186;
	bra.uni 	$L__BB0_148;
$L__BB0_147:
	div.u64 	%rd702, %rd142, %rd143;
$L__BB0_148:
	or.b64  	%rd315, %rd141, %rd143;
	and.b64  	%rd316, %rd315, -4294967296;
	setp.ne.s64 	%p8, %rd316, 0;
	@%p8 bra 	$L__BB0_150;
	cvt.u32.u64 	%r187, %rd143;
	cvt.u32.u64 	%r188, %rd141;
	div.u32 	%r189, %r188, %r187;
	cvt.u64.u32 	%rd703, %r189;
	bra.uni 	$L__BB0_151;
$L__BB0_150:
	div.u64 	%rd703, %rd141, %rd143;
$L__BB0_151:
	setp.gt.u64 	%p9, %rd143, %rd141;
	mov.u64 	%rd704, %rd703;
	mov.u64 	%rd705, %rd709;
	@%p9 bra 	$L__BB0_156;
$L__BB0_152:
	mov.u64 	%rd154, %rd704;
	or.b64  	%rd317, %rd705, %rd154;
	and.b64  	%rd318, %rd317, -4294967296;
	setp.ne.s64 	%p10, %rd318, 0;
	@%p10 bra 	$L__BB0_154;
	cvt.u32.u64 	%r190, %rd154;
	cvt.u32.u64 	%r191, %rd705;
	rem.u32 	%r192, %r191, %r190;
	cvt.u64.u32 	%rd704, %r192;
	bra.uni 	$L__BB0_155;
$L__BB0_154:
	rem.u64 	%rd704, %rd705, %rd154;
$L__BB0_155:
	setp.ne.s64 	%p11, %rd704, 0;
	mov.u64 	%rd705, %rd154;
	@%p11 bra 	$L__BB0_152;
$L__BB0_156:
	or.b64  	%rd319, %rd709, %rd705;
	and.b64  	%rd320, %rd319, -4294967296;
	setp.ne.s64 	%p12, %rd320, 0;
	@%p12 bra 	$L__BB0_158;
	cvt.u32.u64 	%r193, %rd705;
	cvt.u32.u64 	%r194, %rd709;
	div.u32 	%r195, %r194, %r193;
	cvt.u64.u32 	%rd707, %r195;
	bra.uni 	$L__BB0_159;
$L__BB0_158:
	div.u64 	%rd707, %rd709, %rd705;
$L__BB0_159:
	or.b64  	%rd321, %rd703, %rd705;
	and.b64  	%rd322, %rd321, -4294967296;
	setp.ne.s64 	%p13, %rd322, 0;
	@%p13 bra 	$L__BB0_161;
	cvt.u32.u64 	%r196, %rd705;
	cvt.u32.u64 	%r197, %rd703;
	div.u32 	%r198, %r197, %r196;
	cvt.u64.u32 	%rd708, %r198;
	bra.uni 	$L__BB0_162;
$L__BB0_161:
	div.u64 	%rd708, %rd703, %rd705;
$L__BB0_162:
	setp.ne.s64 	%p14, %rd708, 1;
	mov.b64 	%rd709, -1;
	@%p14 bra 	$L__BB0_166;
	setp.gt.u64 	%p15, %rd143, %rd142;
	@%p15 bra 	$L__BB0_165;
	mul.hi.u64 	%rd325, %rd702, %rd707;
	setp.ne.s64 	%p16, %rd325, 0;
	@%p16 bra 	$L__BB0_166;
$L__BB0_165:
	mul.lo.s64 	%rd709, %rd707, %rd702;
	add.s64 	%rd698, %rd141, 1;
	setp.ne.s64 	%p17, %rd141, %rd138;
	@%p17 bra 	$L__BB0_7;
$L__BB0_166:
	setp.ne.s64 	%p18, %rd709, -1;
	@%p18 bra 	$L__BB0_168;
	mov.b32 	%r199, -1;
	st.local.u32 	[%rd2], %r199;
	st.local.u32 	[%rd2+4], %r199;
	st.local.u32 	[%rd2+8], %r199;
	st.local.u32 	[%rd2+12], %r199;
	bra.uni 	$L__BB0_274;
$L__BB0_168:
	add.s64 	%rd696, %rd709, %rd696;
	add.s64 	%rd694, %rd135, 1;
	setp.gt.u64 	%p19, %rd641, %rd696;
	add.s64 	%rd695, %rd695, -1;
	add.s32 	%r472, %r32, 1;
	@%p19 bra 	$L__BB0_4;
	setp.gt.u32 	%p20, %r474, 49;
	mov.b64 	%rd723, 0;
	@%p20 bra 	$L__BB0_200;
	and.b64  	%rd328, %rd135, 63;
	sub.s64 	%rd329, 49, %rd328;
	min.u64 	%rd173, %rd329, %rd328;
	setp.eq.s32 	%p21, %r474, 49;
	mov.b64 	%rd723, 1;
	@%p21 bra 	$L__BB0_198;
	mov.b64 	%rd723, 1;
	mov.u64 	%rd712, %rd723;
$L__BB0_172:
	mov.u64 	%rd175, %rd712;
	sub.s64 	%rd331, %rd175, %rd173;
	add.s64 	%rd176, %rd331, 49;
	mov.u64 	%rd713, %rd175;
	mov.u64 	%rd714, %rd176;
$L__BB0_173:
	mov.u64 	%rd177, %rd713;
	or.b64  	%rd332, %rd714, %rd177;
	and.b64  	%rd333, %rd332, -4294967296;
	setp.ne.s64 	%p22, %rd333, 0;
	@%p22 bra 	$L__BB0_175;
	cvt.u32.u64 	%r200, %rd177;
	cvt.u32.u64 	%r201, %rd714;
	rem.u32 	%r202, %r201, %r200;
	cvt.u64.u32 	%rd713, %r202;
	bra.uni 	$L__BB0_176;
$L__BB0_175:
	rem.u64 	%rd713, %rd714, %rd177;
$L__BB0_176:
	setp.ne.s64 	%p23, %rd713, 0;
	mov.u64 	%rd714, %rd177;
	@%p23 bra 	$L__BB0_173;
	or.b64  	%rd334, %rd176, %rd177;
	and.b64  	%rd335, %rd334, -4294967296;
	setp.ne.s64 	%p24, %rd335, 0;
	@%p24 bra 	$L__BB0_179;
	cvt.u32.u64 	%r203, %rd177;
	cvt.u32.u64 	%r204, %rd176;
	div.u32 	%r205, %r204, %r203;
	cvt.u64.u32 	%rd716, %r205;
	bra.uni 	$L__BB0_180;
$L__BB0_179:
	div.u64 	%rd716, %rd176, %rd177;
$L__BB0_180:
	or.b64  	%rd336, %rd175, %rd177;
	and.b64  	%rd337, %rd336, -4294967296;
	setp.ne.s64 	%p25, %rd337, 0;
	@%p25 bra 	$L__BB0_182;
	cvt.u32.u64 	%r206, %rd177;
	cvt.u32.u64 	%r207, %rd175;
	div.u32 	%r208, %r207, %r206;
	cvt.u64.u32 	%rd717, %r208;
	bra.uni 	$L__BB0_183;
$L__BB0_182:
	div.u64 	%rd717, %rd175, %rd177;
$L__BB0_183:
	setp.gt.u64 	%p26, %rd177, %rd175;
	mov.u64 	%rd718, %rd717;
	mov.u64 	%rd719, %rd723;
	@%p26 bra 	$L__BB0_188;
$L__BB0_184:
	mov.u64 	%rd188, %rd718;
	or.b64  	%rd338, %rd719, %rd188;
	and.b64  	%rd339, %rd338, -4294967296;
	setp.ne.s64 	%p27, %rd339, 0;
	@%p27 bra 	$L__BB0_186;
	cvt.u32.u64 	%r209, %rd188;
	cvt.u32.u64 	%r210, %rd719;
	rem.u32 	%r211, %r210, %r209;
	cvt.u64.u32 	%rd718, %r211;
	bra.uni 	$L__BB0_187;
$L__BB0_186:
	rem.u64 	%rd718, %rd719, %rd188;
$L__BB0_187:
	setp.ne.s64 	%p28, %rd718, 0;
	mov.u64 	%rd719, %rd188;
	@%p28 bra 	$L__BB0_184;
$L__BB0_188:
	or.b64  	%rd340, %rd723, %rd719;
	and.b64  	%rd341, %rd340, -4294967296;
	setp.ne.s64 	%p29, %rd341, 0;
	@%p29 bra 	$L__BB0_190;
	cvt.u32.u64 	%r212, %rd719;
	cvt.u32.u64 	%r213, %rd723;
	div.u32 	%r214, %r213, %r212;
	cvt.u64.u32 	%rd721, %r214;
	bra.uni 	$L__BB0_191;
$L__BB0_190:
	div.u64 	%rd721, %rd723, %rd719;
$L__BB0_191:
	or.b64  	%rd342, %rd717, %rd719;
	and.b64  	%rd343, %rd342, -4294967296;
	setp.ne.s64 	%p30, %rd343, 0;
	@%p30 bra 	$L__BB0_193;
	cvt.u32.u64 	%r215, %rd719;
	cvt.u32.u64 	%r216, %rd717;
	div.u32 	%r217, %r216, %r215;
	cvt.u64.u32 	%rd722, %r217;
	bra.uni 	$L__BB0_194;
$L__BB0_193:
	div.u64 	%rd722, %rd717, %rd719;
$L__BB0_194:
	setp.ne.s64 	%p31, %rd722, 1;
	mov.b64 	%rd723, -1;
	@%p31 bra 	$L__BB0_198;
	setp.gt.u64 	%p32, %rd177, %rd176;
	@%p32 bra 	$L__BB0_197;
	mul.hi.u64 	%rd346, %rd716, %rd721;
	setp.ne.s64 	%p33, %rd346, 0;
	@%p33 bra 	$L__BB0_198;
$L__BB0_197:
	mul.lo.s64 	%rd723, %rd721, %rd716;
	add.s64 	%rd712, %rd175, 1;
	setp.lt.u64 	%p34, %rd175, %rd173;
	@%p34 bra 	$L__BB0_172;
$L__BB0_198:
	setp.ne.s64 	%p35, %rd723, -1;
	@%p35 bra 	$L__BB0_200;
	mov.b32 	%r218, -1;
	st.local.u32 	[%rd2], %r218;
	st.local.u32 	[%rd2+4], %r218;
	st.local.u32 	[%rd2+8], %r218;
	st.local.u32 	[%rd2+12], %r218;
	bra.uni 	$L__BB0_274;
$L__BB0_200:
	sub.s64 	%rd347, %rd641, %rd696;
	add.s64 	%rd205, %rd347, %rd723;
	setp.lt.u32 	%p36, %r474, 2;
	mov.b32 	%r479, 0;
	mov.u32 	%r37, %r479;
	@%p36 bra 	$L__BB0_268;
	mov.b32 	%r37, 0;
	mov.b32 	%r473, 49;
	mov.u32 	%r38, %r37;
$L__BB0_202:
	setp.eq.s64 	%p37, %rd205, 0;
	mov.b64 	%rd726, 0;
	mov.b32 	%r478, 0;
	@%p37 bra 	$L__BB0_236;
	mov.b32 	%r477, 1;
	mov.b64 	%rd726, 0;
$L__BB0_204:
	mov.u32 	%r478, %r477;
	add.s32 	%r224, %r474, -1;
	cvt.s64.s32 	%rd207, %r224;
	sub.s32 	%r225, %r473, %r478;
	cvt.s64.s32 	%rd208, %r225;
	setp.gt.u32 	%p38, %r224, %r225;
	mov.b64 	%rd739, 0;
	@%p38 bra 	$L__BB0_235;
	sub.s64 	%rd352, %rd208, %rd207;
	min.u64 	%rd209, %rd352, %rd207;
	setp.eq.s64 	%p39, %rd352, 0;
	mov.b64 	%rd739, 1;
	@%p39 bra 	$L__BB0_233;
	mov.b64 	%rd739, 1;
	mov.u64 	%rd728, %rd739;
$L__BB0_207:
	sub.s32 	%r226, %r473, %r478;
	cvt.s64.s32 	%rd354, %r226;
	sub.s64 	%rd355, %rd354, %rd209;
	add.s64 	%rd212, %rd728, %rd355;
	setp.eq.s64 	%p40, %rd728, 0;
	mov.u64 	%rd729, %rd728;
	mov.u64 	%rd730, %rd212;
	@%p40 bra 	$L__BB0_212;
$L__BB0_208:
	mov.u64 	%rd213, %rd729;
	or.b64  	%rd356, %rd730, %rd213;
	and.b64  	%rd357, %rd356, -4294967296;
	setp.ne.s64 	%p41, %rd357, 0;
	@%p41 bra 	$L__BB0_210;
	cvt.u32.u64 	%r227, %rd213;
	cvt.u32.u64 	%r228, %rd730;
	rem.u32 	%r229, %r228, %r227;
	cvt.u64.u32 	%rd729, %r229;
	bra.uni 	$L__BB0_211;
$L__BB0_210:
	rem.u64 	%rd729, %rd730, %rd213;
$L__BB0_211:
	setp.ne.s64 	%p42, %rd729, 0;
	mov.u64 	%rd730, %rd213;
	@%p42 bra 	$L__BB0_208;
$L__BB0_212:
	or.b64  	%rd358, %rd212, %rd730;
	and.b64  	%rd359, %rd358, -4294967296;
	setp.ne.s64 	%p43, %rd359, 0;
	@%p43 bra 	$L__BB0_214;
	cvt.u32.u64 	%r230, %rd730;
	cvt.u32.u64 	%r231, %rd212;
	div.u32 	%r232, %r231, %r230;
	cvt.u64.u32 	%rd732, %r232;
	bra.uni 	$L__BB0_215;
$L__BB0_214:
	div.u64 	%rd732, %rd212, %rd730;
$L__BB0_215:
	or.b64  	%rd360, %rd728, %rd730;
	and.b64  	%rd361, %rd360, -4294967296;
	setp.ne.s64 	%p44, %rd361, 0;
	@%p44 bra 	$L__BB0_217;
	cvt.u32.u64 	%r233, %rd730;
	cvt.u32.u64 	%r234, %rd728;
	div.u32 	%r235, %r234, %r233;
	cvt.u64.u32 	%rd733, %r235;
	bra.uni 	$L__BB0_218;
$L__BB0_217:
	div.u64 	%rd733, %rd728, %rd730;
$L__BB0_218:
	setp.gt.u64 	%p45, %rd730, %rd728;
	mov.u64 	%rd734, %rd733;
	mov.u64 	%rd735, %rd739;
	@%p45 bra 	$L__BB0_223;
$L__BB0_219:
	mov.u64 	%rd225, %rd734;
	or.b64  	%rd362, %rd735, %rd225;
	and.b64  	%rd363, %rd362, -4294967296;
	setp.ne.s64 	%p46, %rd363, 0;
	@%p46 bra 	$L__BB0_221;
	cvt.u32.u64 	%r236, %rd225;
	cvt.u32.u64 	%r237, %rd735;
	rem.u32 	%r238, %r237, %r236;
	cvt.u64.u32 	%rd734, %r238;
	bra.uni 	$L__BB0_222;
$L__BB0_221:
	rem.u64 	%rd734, %rd735, %rd225;
$L__BB0_222:
	setp.ne.s64 	%p47, %rd734, 0;
	mov.u64 	%rd735, %rd225;
	@%p47 bra 	$L__BB0_219;
$L__BB0_223:
	or.b64  	%rd364, %rd739, %rd735;
	and.b64  	%rd365, %rd364, -4294967296;
	setp.ne.s64 	%p48, %rd365, 0;
	@%p48 bra 	$L__BB0_225;
	cvt.u32.u64 	%r239, %rd735;
	cvt.u32.u64 	%r240, %rd739;
	div.u32 	%r241, %r240, %r239;
	cvt.u64.u32 	%rd737, %r241;
	bra.uni 	$L__BB0_226;
$L__BB0_225:
	div.u64 	%rd737, %rd739, %rd735;
$L__BB0_226:
	or.b64  	%rd366, %rd733, %rd735;
	and.b64  	%rd367, %rd366, -4294967296;
	setp.ne.s64 	%p49, %rd367, 0;
	@%p49 bra 	$L__BB0_228;
	cvt.u32.u64 	%r242, %rd735;
	cvt.u32.u64 	%r243, %rd733;
	div.u32 	%r244, %r243, %r242;
	cvt.u64.u32 	%rd738, %r244;
	bra.uni 	$L__BB0_229;
$L__BB0_228:
	div.u64 	%rd738, %rd733, %rd735;
$L__BB0_229:
	setp.ne.s64 	%p50, %rd738, 1;
	mov.b64 	%rd739, -1;
	@%p50 bra 	$L__BB0_233;
	setp.gt.u64 	%p51, %rd730, %rd212;
	@%p51 bra 	$L__BB0_232;
	mul.hi.u64 	%rd370, %rd732, %rd737;
	setp.ne.s64 	%p52, %rd370, 0;
	@%p52 bra 	$L__BB0_233;
$L__BB0_232:
	mul.lo.s64 	%rd739, %rd737, %rd732;
	add.s64 	%rd728, %rd728, 1;
	setp.le.u64 	%p53, %rd728, %rd209;
	@%p53 bra 	$L__BB0_207;
$L__BB0_233:
	setp.ne.s64 	%p54, %rd739, -1;
	@%p54 bra 	$L__BB0_235;
	mov.b32 	%r245, -1;
	st.local.u32 	[%rd2], %r245;
	st.local.u32 	[%rd2+4], %r245;
	st.local.u32 	[%rd2+8], %r245;
	st.local.u32 	[%rd2+12], %r245;
	bra.uni 	$L__BB0_274;
$L__BB0_235:
	add.s64 	%rd726, %rd739, %rd726;
	add.s32 	%r477, %r478, 1;
	setp.lt.u64 	%p55, %rd726, %rd205;
	@%p55 bra 	$L__BB0_204;
$L__BB0_236:
	sub.s32 	%r473, %r473, %r478;
	cvt.s64.s32 	%rd243, %r473;
	add.s32 	%r474, %r474, -1;
	setp.gt.u32 	%p56, %r474, %r473;
	mov.b64 	%rd754, 0;
	@%p56 bra 	$L__BB0_267;
	cvt.s64.s32 	%rd373, %r474;
	sub.s64 	%rd374, %rd243, %rd373;
	min.u64 	%rd244, %rd374, %rd373;
	setp.eq.s64 	%p57, %rd374, 0;
	mov.b64 	%rd754, 1;
	@%p57 bra 	$L__BB0_265;
	mov.b64 	%rd754, 1;
	mov.u64 	%rd743, %rd754;
$L__BB0_239:
	cvt.s64.s32 	%rd376, %r473;
	sub.s64 	%rd377, %rd376, %rd244;
	add.s64 	%rd247, %rd743, %rd377;
	setp.eq.s64 	%p58, %rd743, 0;
	mov.u64 	%rd744, %rd743;
	mov.u64 	%rd745, %rd247;
	@%p58 bra 	$L__BB0_244;
$L__BB0_240:
	mov.u64 	%rd248, %rd744;
	or.b64  	%rd378, %rd745, %rd248;
	and.b64  	%rd379, %rd378, -4294967296;
	setp.ne.s64 	%p59, %rd379, 0;
	@%p59 bra 	$L__BB0_242;
	cvt.u32.u64 	%r246, %rd248;
	cvt.u32.u64 	%r247, %rd745;
	rem.u32 	%r248, %r247, %r246;
	cvt.u64.u32 	%rd744, %r248;
	bra.uni 	$L__BB0_243;
$L__BB0_242:
	rem.u64 	%rd744, %rd745, %rd248;
$L__BB0_243:
	setp.ne.s64 	%p60, %rd744, 0;
	mov.u64 	%rd745, %rd248;
	@%p60 bra 	$L__BB0_240;
$L__BB0_244:
	or.b64  	%rd380, %rd247, %rd745;
	and.b64  	%rd381, %rd380, -4294967296;
	setp.ne.s64 	%p61, %rd381, 0;
	@%p61 bra 	$L__BB0_246;
	cvt.u32.u64 	%r249, %rd745;
	cvt.u32.u64 	%r250, %rd247;
	div.u32 	%r251, %r250, %r249;
	cvt.u64.u32 	%rd747, %r251;
	bra.uni 	$L__BB0_247;
$L__BB0_246:
	div.u64 	%rd747, %rd247, %rd745;
$L__BB0_247:
	or.b64  	%rd382, %rd743, %rd745;
	and.b64  	%rd383, %rd382, -4294967296;
	setp.ne.s64 	%p62, %rd383, 0;
	@%p62 bra 	$L__BB0_249;
	cvt.u32.u64 	%r252, %rd745;
	cvt.u32.u64 	%r253, %rd743;
	div.u32 	%r254, %r253, %r252;
	cvt.u64.u32 	%rd748, %r254;
	bra.uni 	$L__BB0_250;
$L__BB0_249:
	div.u64 	%rd748, %rd743, %rd745;
$L__BB0_250:
	setp.gt.u64 	%p63, %rd745, %rd743;
	mov.u64 	%rd749, %rd748;
	mov.u64 	%rd750, %rd754;
	@%p63 bra 	$L__BB0_255;
$L__BB0_251:
	mov.u64 	%rd260, %rd749;
	or.b64  	%rd384, %rd750, %rd260;
	and.b64  	%rd385, %rd384, -4294967296;
	setp.ne.s64 	%p64, %rd385, 0;
	@%p64 bra 	$L__BB0_253;
	cvt.u32.u64 	%r255, %rd260;
	cvt.u32.u64 	%r256, %rd750;
	rem.u32 	%r257, %r256, %r255;
	cvt.u64.u32 	%rd749, %r257;
	bra.uni 	$L__BB0_254;
$L__BB0_253:
	rem.u64 	%rd749, %rd750, %rd260;
$L__BB0_254:
	setp.ne.s64 	%p65, %rd749, 0;
	mov.u64 	%rd750, %rd260;
	@%p65 bra 	$L__BB0_251;
$L__BB0_255:
	or.b64  	%rd386, %rd754, %rd750;
	and.b64  	%rd387, %rd386, -4294967296;
	setp.ne.s64 	%p66, %rd387, 0;
	@%p66 bra 	$L__BB0_257;
	cvt.u32.u64 	%r258, %rd750;
	cvt.u32.u64 	%r259, %rd754;
	div.u32 	%r260, %r259, %r258;
	cvt.u64.u32 	%rd752, %r260;
	bra.uni 	$L__BB0_258;
$L__BB0_257:
	div.u64 	%rd752, %rd754, %rd750;
$L__BB0_258:
	or.b64  	%rd388, %rd748, %rd750;
	and.b64  	%rd389, %rd388, -4294967296;
	setp.ne.s64 	%p67, %rd389, 0;
	@%p67 bra 	$L__BB0_260;
	cvt.u32.u64 	%r261, %rd750;
	cvt.u32.u64 	%r262, %rd748;
	div.u32 	%r263, %r262, %r261;
	cvt.u64.u32 	%rd753, %r263;
	bra.uni 	$L__BB0_261;
$L__BB0_260:
	div.u64 	%rd753, %rd748, %rd750;
$L__BB0_261:
	setp.ne.s64 	%p68, %rd753, 1;
	mov.b64 	%rd754, -1;
	@%p68 bra 	$L__BB0_265;
	setp.gt.u64 	%p69, %rd745, %rd247;
	@%p69 bra 	$L__BB0_264;
	mul.hi.u64 	%rd392, %rd747, %rd752;
	setp.ne.s64 	%p70, %rd392, 0;
	@%p70 bra 	$L__BB0_265;
$L__BB0_264:
	mul.lo.s64 	%rd754, %rd752, %rd747;
	add.s64 	%rd743, %rd743, 1;
	setp.le.u64 	%p71, %rd743, %rd244;
	@%p71 bra 	$L__BB0_239;
$L__BB0_265:
	setp.ne.s64 	%p72, %rd754, -1;
	@%p72 bra 	$L__BB0_267;
	mov.b32 	%r264, -1;
	st.local.u32 	[%rd2], %r264;
	st.local.u32 	[%rd2+4], %r264;
	st.local.u32 	[%rd2+8], %r264;
	st.local.u32 	[%rd2+12], %r264;
	bra.uni 	$L__BB0_274;
$L__BB0_267:
	sub.s64 	%rd393, %rd205, %rd726;
	add.s64 	%rd205, %rd393, %rd754;
	add.s32 	%r37, %r478, %r37;
	add.s32 	%r45, %r38, 1;
	mul.wide.u32 	%rd394, %r38, 4;
	add.s64 	%rd395, %rd2, %rd394;
	st.local.u32 	[%rd395], %r37;
	setp.ne.s32 	%p73, %r45, %r32;
	mov.u32 	%r38, %r45;
	mov.u32 	%r479, %r32;
	@%p73 bra 	$L__BB0_202;
$L__BB0_268:
	setp.gt.u32 	%p74, %r479, 3;
	mul.wide.u32 	%rd396, %r479, 4;
	add.s64 	%rd278, %rd2, %rd396;
	@%p74 bra 	$L__BB0_270;
	cvt.u32.u64 	%r265, %rd205;
	add.s32 	%r266, %r37, %r265;
	st.local.u32 	[%rd278], %r266;
$L__BB0_270:
	setp.gt.u32 	%p75, %r479, 2;
	@%p75 bra 	$L__BB0_274;
	mov.b32 	%r267, -1;
	st.local.u32 	[%rd278+4], %r267;
	setp.eq.s32 	%p76, %r479, 2;
	@%p76 bra 	$L__BB0_274;
	mov.b32 	%r268, -1;
	st.local.u32 	[%rd278+8], %r268;
	setp.eq.s32 	%p77, %r479, 1;
	@%p77 bra 	$L__BB0_274;
	mov.b32 	%r269, -1;
	st.local.u32 	[%rd278+12], %r269;
$L__BB0_274:
	ld.local.u32 	%r363, [%rd2];
	setp.gt.s32 	%p151, %r363, 0;
	selp.u32 	%r364, 1, 0, %p151;
	ld.local.u32 	%r365, [%rd2+4];
	setp.gt.s32 	%p152, %r365, 0;
	selp.u32 	%r366, 1, 0, %p152;
	add.s32 	%r367, %r364, %r366;
	ld.local.u32 	%r368, [%rd2+8];
	setp.gt.s32 	%p153, %r368, 0;
	selp.u32 	%r369, 1, 0, %p153;
	add.s32 	%r370, %r367, %r369;
	ld.local.u32 	%r371, [%rd2+12];
	setp.gt.s32 	%p154, %r371, 0;
	selp.u32 	%r372, 1, 0, %p154;
	add.s32 	%r48, %r370, %r372;
	mul.wide.s32 	%rd487, %r363, 4;
	add.s64 	%rd279, %rd3, %rd487;
	mul.wide.s32 	%rd488, %r365, 4;
	add.s64 	%rd280, %rd3, %rd488;
	mul.wide.s32 	%rd489, %r368, 4;
	add.s64 	%rd281, %rd3, %rd489;
	mul.wide.s32 	%rd490, %r371, 4;
	add.s64 	%rd282, %rd3, %rd490;
	mov.b32 	%r535, 0;
	mov.u32 	%r547, %r535;
	mov.u32 	%r548, %r535;
	mov.u32 	%r549, %r535;
	mov.u32 	%r485, %r535;
$L__BB0_275:
	setp.eq.s32 	%p155, %r485, 0;
	mov.b32 	%r487, 1;
	@%p155 bra 	$L__BB0_277;
	mov.b32 	%r375, 0;
	st.local.u32 	[%rd3+4], %r375;
	mov.b32 	%r487, 2;
$L__BB0_277:
	setp.eq.s32 	%p156, %r485, 1;
	@%p156 bra 	$L__BB0_279;
	add.s32 	%r55, %r487, 1;
	mul.wide.u32 	%rd491, %r487, 4;
	add.s64 	%rd492, %rd3, %rd491;
	mov.b32 	%r376, 1;
	st.local.u32 	[%rd492], %r376;
	mov.u32 	%r487, %r55;
$L__BB0_279:
	setp.eq.s32 	%p157, %r485, 2;
	@%p157 bra 	$L__BB0_281;
	add.s32 	%r57, %r487, 1;
	mul.wide.u32 	%rd493, %r487, 4;
	add.s64 	%rd494, %rd3, %rd493;
	mov.b32 	%r377, 2;
	st.local.u32 	[%rd494], %r377;
	mov.u32 	%r487, %r57;
$L__BB0_281:
	setp.eq.s32 	%p158, %r485, 3;
	@%p158 bra 	$L__BB0_283;
	add.s32 	%r59, %r487, 1;
	mul.wide.u32 	%rd495, %r487, 4;
	add.s64 	%rd496, %rd3, %rd495;
	mov.b32 	%r378, 3;
	st.local.u32 	[%rd496], %r378;
	mov.u32 	%r487, %r59;
$L__BB0_283:
	setp.eq.s32 	%p159, %r485, 4;
	@%p159 bra 	$L__BB0_285;
	add.s32 	%r61, %r487, 1;
	mul.wide.u32 	%rd497, %r487, 4;
	add.s64 	%rd498, %rd3, %rd497;
	mov.b32 	%r379, 4;
	st.local.u32 	[%rd498], %r379;
	mov.u32 	%r487, %r61;
$L__BB0_285:
	setp.eq.s32 	%p160, %r485, 5;
	@%p160 bra 	$L__BB0_287;
	add.s32 	%r63, %r487, 1;
	mul.wide.u32 	%rd499, %r487, 4;
	add.s64 	%rd500, %rd3, %rd499;
	mov.b32 	%r380, 5;
	st.local.u32 	[%rd500], %r380;
	mov.u32 	%r487, %r63;
$L__BB0_287:
	setp.eq.s32 	%p161, %r485, 6;
	@%p161 bra 	$L__BB0_289;
	add.s32 	%r65, %r487, 1;
	mul.wide.u32 	%rd501, %r487, 4;
	add.s64 	%rd502, %rd3, %rd501;
	mov.b32 	%r381, 6;
	st.local.u32 	[%rd502], %r381;
	mov.u32 	%r487, %r65;
$L__BB0_289:
	setp.eq.s32 	%p162, %r485, 7;
	@%p162 bra 	$L__BB0_291;
	add.s32 	%r67, %r487, 1;
	mul.wide.u32 	%rd503, %r487, 4;
	add.s64 	%rd504, %rd3, %rd503;
	mov.b32 	%r382, 7;
	st.local.u32 	[%rd504], %r382;
	mov.u32 	%r487, %r67;
$L__BB0_291:
	setp.eq.s32 	%p163, %r485, 8;
	@%p163 bra 	$L__BB0_293;
	add.s32 	%r69, %r487, 1;
	mul.wide.u32 	%rd505, %r487, 4;
	add.s64 	%rd506, %rd3, %rd505;
	mov.b32 	%r383, 8;
	st.local.u32 	[%rd506], %r383;
	mov.u32 	%r487, %r69;
$L__BB0_293:
	setp.eq.s32 	%p164, %r485, 9;
	@%p164 bra 	$L__BB0_295;
	add.s32 	%r71, %r487, 1;
	mul.wide.u32 	%rd507, %r487, 4;
	add.s64 	%rd508, %rd3, %rd507;
	mov.b32 	%r384, 9;
	st.local.u32 	[%rd508], %r384;
	mov.u32 	%r487, %r71;
$L__BB0_295:
	setp.eq.s32 	%p165, %r485, 10;
	@%p165 bra 	$L__BB0_297;
	add.s32 	%r73, %r487, 1;
	mul.wide.u32 	%rd509, %r487, 4;
	add.s64 	%rd510, %rd3, %rd509;
	mov.b32 	%r385, 10;
	st.local.u32 	[%rd510], %r385;
	mov.u32 	%r487, %r73;
$L__BB0_297:
	setp.eq.s32 	%p166, %r485, 11;
	@%p166 bra 	$L__BB0_299;
	add.s32 	%r75, %r487, 1;
	mul.wide.u32 	%rd511, %r487, 4;
	add.s64 	%rd512, %rd3, %rd511;
	mov.b32 	%r386, 11;
	st.local.u32 	[%rd512], %r386;
	mov.u32 	%r487, %r75;
$L__BB0_299:
	setp.eq.s32 	%p167, %r485, 12;
	@%p167 bra 	$L__BB0_301;
	add.s32 	%r77, %r487, 1;
	mul.wide.u32 	%rd513, %r487, 4;
	add.s64 	%rd514, %rd3, %rd513;
	mov.b32 	%r387, 12;
	st.local.u32 	[%rd514], %r387;
	mov.u32 	%r487, %r77;
$L__BB0_301:
	setp.eq.s32 	%p168, %r485, 13;
	@%p168 bra 	$L__BB0_303;
	add.s32 	%r79, %r487, 1;
	mul.wide.u32 	%rd515, %r487, 4;
	add.s64 	%rd516, %rd3, %rd515;
	mov.b32 	%r388, 13;
	st.local.u32 	[%rd516], %r388;
	mov.u32 	%r487, %r79;
$L__BB0_303:
	setp.eq.s32 	%p169, %r485, 14;
	@%p169 bra 	$L__BB0_305;
	add.s32 	%r81, %r487, 1;
	mul.wide.u32 	%rd517, %r487, 4;
	add.s64 	%rd518, %rd3, %rd517;
	mov.b32 	%r389, 14;
	st.local.u32 	[%rd518], %r389;
	mov.u32 	%r487, %r81;
$L__BB0_305:
	setp.eq.s32 	%p170, %r485, 15;
	@%p170 bra 	$L__BB0_307;
	add.s32 	%r83, %r487, 1;
	mul.wide.u32 	%rd519, %r487, 4;
	add.s64 	%rd520, %rd3, %rd519;
	mov.b32 	%r390, 15;
	st.local.u32 	[%rd520], %r390;
	mov.u32 	%r487, %r83;
$L__BB0_307:
	setp.eq.s32 	%p171, %r485, 16;
	@%p171 bra 	$L__BB0_309;
	add.s32 	%r85, %r487, 1;
	mul.wide.u32 	%rd521, %r487, 4;
	add.s64 	%rd522, %rd3, %rd521;
	mov.b32 	%r391, 16;
	st.local.u32 	[%rd522], %r391;
	mov.u32 	%r487, %r85;
$L__BB0_309:
	setp.eq.s32 	%p172, %r485, 17;
	@%p172 bra 	$L__BB0_311;
	add.s32 	%r87, %r487, 1;
	mul.wide.u32 	%rd523, %r487, 4;
	add.s64 	%rd524, %rd3, %rd523;
	mov.b32 	%r392, 17;
	st.local.u32 	[%rd524], %r392;
	mov.u32 	%r487, %r87;
$L__BB0_311:
	setp.eq.s32 	%p173, %r485, 18;
	@%p173 bra 	$L__BB0_313;
	add.s32 	%r89, %r487, 1;
	mul.wide.u32 	%rd525, %r487, 4;
	add.s64 	%rd526, %rd3, %rd525;
	mov.b32 	%r393, 18;
	st.local.u32 	[%rd526], %r393;
	mov.u32 	%r487, %r89;
$L__BB0_313:
	setp.eq.s32 	%p174, %r485, 19;
	@%p174 bra 	$L__BB0_315;
	add.s32 	%r91, %r487, 1;
	mul.wide.u32 	%rd527, %r487, 4;
	add.s64 	%rd528, %rd3, %rd527;
	mov.b32 	%r394, 19;
	st.local.u32 	[%rd528], %r394;
	mov.u32 	%r487, %r91;
$L__BB0_315:
	setp.eq.s32 	%p175, %r485, 20;
	@%p175 bra 	$L__BB0_317;
	add.s32 	%r93, %r487, 1;
	mul.wide.u32 	%rd529, %r487, 4;
	add.s64 	%rd530, %rd3, %rd529;
	mov.b32 	%r395, 20;
	st.local.u32 	[%rd530], %r395;
	mov.u32 	%r487, %r93;
$L__BB0_317:
	setp.eq.s32 	%p176, %r485, 21;
	@%p176 bra 	$L__BB0_319;
	add.s32 	%r95, %r487, 1;
	mul.wide.u32 	%rd531, %r487, 4;
	add.s64 	%rd532, %rd3, %rd531;
	mov.b32 	%r396, 21;
	st.local.u32 	[%rd532], %r396;
	mov.u32 	%r487, %r95;
$L__BB0_319:
	setp.eq.s32 	%p177, %r485, 22;
	@%p177 bra 	$L__BB0_321;
	add.s32 	%r97, %r487, 1;
	mul.wide.u32 	%rd533, %r487, 4;
	add.s64 	%rd534, %rd3, %rd533;
	mov.b32 	%r397, 22;
	st.local.u32 	[%rd534], %r397;
	mov.u32 	%r487, %r97;
$L__BB0_321:
	setp.eq.s32 	%p178, %r485, 23;
	@%p178 bra 	$L__BB0_323;
	add.s32 	%r99, %r487, 1;
	mul.wide.u32 	%rd535, %r487, 4;
	add.s64 	%rd536, %rd3, %rd535;
	mov.b32 	%r398, 23;
	st.local.u32 	[%rd536], %r398;
	mov.u32 	%r487, %r99;
$L__BB0_323:
	setp.eq.s32 	%p179, %r485, 24;
	@%p179 bra 	$L__BB0_325;
	add.s32 	%r101, %r487, 1;
	mul.wide.u32 	%rd537, %r487, 4;
	add.s64 	%rd538, %rd3, %rd537;
	mov.b32 	%r399, 24;
	st.local.u32 	[%rd538], %r399;
	mov.u32 	%r487, %r101;
$L__BB0_325:
	setp.eq.s32 	%p180, %r485, 25;
	@%p180 bra 	$L__BB0_327;
	add.s32 	%r103, %r487, 1;
	mul.wide.u32 	%rd539, %r487, 4;
	add.s64 	%rd540, %rd3, %rd539;
	mov.b32 	%r400, 25;
	st.local.u32 	[%rd540], %r400;
	mov.u32 	%r487, %r103;
$L__BB0_327:
	setp.eq.s32 	%p181, %r485, 26;
	@%p181 bra 	$L__BB0_329;
	add.s32 	%r105, %r487, 1;
	mul.wide.u32 	%rd541, %r487, 4;
	add.s64 	%rd542, %rd3, %rd541;
	mov.b32 	%r401, 26;
	st.local.u32 	[%rd542], %r401;
	mov.u32 	%r487, %r105;
$L__BB0_329:
	setp.eq.s32 	%p182, %r485, 27;
	@%p182 bra 	$L__BB0_331;
	add.s32 	%r107, %r487, 1;
	mul.wide.u32 	%rd543, %r487, 4;
	add.s64 	%rd544, %rd3, %rd543;
	mov.b32 	%r402, 27;
	st.local.u32 	[%rd544], %r402;
	mov.u32 	%r487, %r107;
$L__BB0_331:
	setp.eq.s32 	%p183, %r485, 28;
	@%p183 bra 	$L__BB0_333;
	add.s32 	%r109, %r487, 1;
	mul.wide.u32 	%rd545, %r487, 4;
	add.s64 	%rd546, %rd3, %rd545;
	mov.b32 	%r403, 28;
	st.local.u32 	[%rd546], %r403;
	mov.u32 	%r487, %r109;
$L__BB0_333:
	setp.eq.s32 	%p184, %r485, 29;
	@%p184 bra 	$L__BB0_335;
	add.s32 	%r111, %r487, 1;
	mul.wide.u32 	%rd547, %r487, 4;
	add.s64 	%rd548, %rd3, %rd547;
	mov.b32 	%r404, 29;
	st.local.u32 	[%rd548], %r404;
	mov.u32 	%r487, %r111;
$L__BB0_335:
	setp.eq.s32 	%p185, %r485, 30;
	@%p185 bra 	$L__BB0_337;
	add.s32 	%r113, %r487, 1;
	mul.wide.u32 	%rd549, %r487, 4;
	add.s64 	%rd550, %rd3, %rd549;
	mov.b32 	%r405, 30;
	st.local.u32 	[%rd550], %r405;
	mov.u32 	%r487, %r113;
$L__BB0_337:
	setp.eq.s32 	%p186, %r485, 31;
	@%p186 bra 	$L__BB0_339;
	add.s32 	%r115, %r487, 1;
	mul.wide.u32 	%rd551, %r487, 4;
	add.s64 	%rd552, %rd3, %rd551;
	mov.b32 	%r406, 31;
	st.local.u32 	[%rd552], %r406;
	mov.u32 	%r487, %r115;
$L__BB0_339:
	setp.eq.s32 	%p187, %r485, 32;
	@%p187 bra 	$L__BB0_341;
	add.s32 	%r117, %r487, 1;
	mul.wide.u32 	%rd553, %r487, 4;
	add.s64 	%rd554, %rd3, %rd553;
	mov.b32 	%r407, 32;
	st.local.u32 	[%rd554], %r407;
	mov.u32 	%r487, %r117;
$L__BB0_341:
	setp.eq.s32 	%p188, %r485, 33;
	@%p188 bra 	$L__BB0_343;
	add.s32 	%r119, %r487, 1;
	mul.wide.u32 	%rd555, %r487, 4;
	add.s64 	%rd556, %rd3, %rd555;
	mov.b32 	%r408, 33;
	st.local.u32 	[%rd556], %r408;
	mov.u32 	%r487, %r119;
$L__BB0_343:
	setp.eq.s32 	%p189, %r485, 34;
	@%p189 bra 	$L__BB0_345;
	add.s32 	%r121, %r487, 1;
	mul.wide.u32 	%rd557, %r487, 4;
	add.s64 	%rd558, %rd3, %rd557;
	mov.b32 	%r409, 34;
	st.local.u32 	[%rd558], %r409;
	mov.u32 	%r487, %r121;
$L__BB0_345:
	setp.eq.s32 	%p190, %r485, 35;
	@%p190 bra 	$L__BB0_347;
	add.s32 	%r123, %r487, 1;
	mul.wide.u32 	%rd559, %r487, 4;
	add.s64 	%rd560, %rd3, %rd559;
	mov.b32 	%r410, 35;
	st.local.u32 	[%rd560], %r410;
	mov.u32 	%r487, %r123;
$L__BB0_347:
	setp.eq.s32 	%p191, %r485, 36;
	@%p191 bra 	$L__BB0_349;
	add.s32 	%r125, %r487, 1;
	mul.wide.u32 	%rd561, %r487, 4;
	add.s64 	%rd562, %rd3, %rd561;
	mov.b32 	%r411, 36;
	st.local.u32 	[%rd562], %r411;
	mov.u32 	%r487, %r125;
$L__BB0_349:
	setp.eq.s32 	%p192, %r485, 37;
	@%p192 bra 	$L__BB0_351;
	add.s32 	%r127, %r487, 1;
	mul.wide.u32 	%rd563, %r487, 4;
	add.s64 	%rd564, %rd3, %rd563;
	mov.b32 	%r412, 37;
	st.local.u32 	[%rd564], %r412;
	mov.u32 	%r487, %r127;
$L__BB0_351:
	setp.eq.s32 	%p193, %r485, 38;
	@%p193 bra 	$L__BB0_353;
	add.s32 	%r129, %r487, 1;
	mul.wide.u32 	%rd565, %r487, 4;
	add.s64 	%rd566, %rd3, %rd565;
	mov.b32 	%r413, 38;
	st.local.u32 	[%rd566], %r413;
	mov.u32 	%r487, %r129;
$L__BB0_353:
	setp.eq.s32 	%p194, %r485, 39;
	@%p194 bra 	$L__BB0_355;
	add.s32 	%r131, %r487, 1;
	mul.wide.u32 	%rd567, %r487, 4;
	add.s64 	%rd568, %rd3, %rd567;
	mov.b32 	%r414, 39;
	st.local.u32 	[%rd568], %r414;
	mov.u32 	%r487, %r131;
$L__BB0_355:
	setp.eq.s32 	%p195, %r485, 40;
	@%p195 bra 	$L__BB0_357;
	add.s32 	%r133, %r487, 1;
	mul.wide.u32 	%rd569, %r487, 4;
	add.s64 	%rd570, %rd3, %rd569;
	mov.b32 	%r415, 40;
	st.local.u32 	[%rd570], %r415;
	mov.u32 	%r487, %r133;
$L__BB0_357:
	setp.eq.s32 	%p196, %r485, 41;
	@%p196 bra 	$L__BB0_359;
	add.s32 	%r135, %r487, 1;
	mul.wide.u32 	%rd571, %r487, 4;
	add.s64 	%rd572, %rd3, %rd571;
	mov.b32 	%r416, 41;
	st.local.u32 	[%rd572], %r416;
	mov.u32 	%r487, %r135;
$L__BB0_359:
	setp.eq.s32 	%p197, %r485, 42;
	@%p197 bra 	$L__BB0_361;
	add.s32 	%r137, %r487, 1;
	mul.wide.u32 	%rd573, %r487, 4;
	add.s64 	%rd574, %rd3, %rd573;
	mov.b32 	%r417, 42;
	st.local.u32 	[%rd574], %r417;
	mov.u32 	%r487, %r137;
$L__BB0_361:
	setp.eq.s32 	%p198, %r485, 43;
	@%p198 bra 	$L__BB0_363;
	add.s32 	%r139, %r487, 1;
	mul.wide.u32 	%rd575, %r487, 4;
	add.s64 	%rd576, %rd3, %rd575;
	mov.b32 	%r418, 43;
	st.local.u32 	[%rd576], %r418;
	mov.u32 	%r487, %r139;
$L__BB0_363:
	setp.eq.s32 	%p199, %r485, 44;
	@%p199 bra 	$L__BB0_365;
	add.s32 	%r141, %r487, 1;
	mul.wide.u32 	%rd577, %r487, 4;
	add.s64 	%rd578, %rd3, %rd577;
	mov.b32 	%r419, 44;
	st.local.u32 	[%rd578], %r419;
	mov.u32 	%r487, %r141;
$L__BB0_365:
	setp.eq.s32 	%p200, %r485, 45;
	@%p200 bra 	$L__BB0_367;
	add.s32 	%r143, %r487, 1;
	mul.wide.u32 	%rd579, %r487, 4;
	add.s64 	%rd580, %rd3, %rd579;
	mov.b32 	%r420, 45;
	st.local.u32 	[%rd580], %r420;
	mov.u32 	%r487, %r143;
$L__BB0_367:
	setp.eq.s32 	%p201, %r485, 46;
	@%p201 bra 	$L__BB0_369;
	add.s32 	%r145, %r487, 1;
	mul.wide.u32 	%rd581, %r487, 4;
	add.s64 	%rd582, %rd3, %rd581;
	mov.b32 	%r421, 46;
	st.local.u32 	[%rd582], %r421;
	mov.u32 	%r487, %r145;
$L__BB0_369:
	setp.eq.s32 	%p202, %r485, 47;
	@%p202 bra 	$L__BB0_371;
	add.s32 	%r147, %r487, 1;
	mul.wide.u32 	%rd583, %r487, 4;
	add.s64 	%rd584, %rd3, %rd583;
	mov.b32 	%r422, 47;
	st.local.u32 	[%rd584], %r422;
	mov.u32 	%r487, %r147;
$L__BB0_371:
	setp.eq.s32 	%p203, %r485, 48;
	@%p203 bra 	$L__BB0_373;
	add.s32 	%r149, %r487, 1;
	mul.wide.u32 	%rd585, %r487, 4;
	add.s64 	%rd586, %rd3, %rd585;
	mov.b32 	%r423, 48;
	st.local.u32 	[%rd586], %r423;
	mov.u32 	%r487, %r149;
$L__BB0_373:
	setp.eq.s32 	%p204, %r485, 49;
	@%p204 bra 	$L__BB0_375;
	mul.wide.u32 	%rd587, %r487, 4;
	add.s64 	%rd588, %rd3, %rd587;
	mov.b32 	%r424, 49;
	st.local.u32 	[%rd588], %r424;
$L__BB0_375:
	setp.eq.s32 	%p205, %r48, 0;
	@%p205 bra 	$L__BB0_382;
	mov.b32 	%r549, 0;
	setp.eq.s32 	%p206, %r48, 1;
	@%p206 bra 	$L__BB0_382;
	setp.eq.s32 	%p207, %r48, 2;
	@%p207 bra 	$L__BB0_380;
	setp.eq.s32 	%p208, %r48, 3;
	@%p208 bra 	$L__BB0_381;
	mov.b32 	%r535, 0;
	mov.u32 	%r547, %r535;
	mov.u32 	%r548, %r535;
	mov.u32 	%r549, %r535;
	bra.uni 	$L__BB0_382;
$L__BB0_380:
	mov.b32 	%r548, 0;
	mov.u32 	%r549, %r548;
	bra.uni 	$L__BB0_382;
$L__BB0_381:
	mov.b32 	%r547, 0;
	mov.u32 	%r548, %r547;
	mov.u32 	%r549, %r547;
$L__BB0_382:
	ld.param.u64 	%rd640, [_Z14genScoreKernelmPfPKiPKf_param_1];
	cvt.u64.u32 	%rd283, %r485;
	mad.lo.s64 	%rd589, %rd292, %rd283, %rd641;
	cvta.to.global.u64 	%rd590, %rd640;
	shl.b64 	%rd591, %rd589, 2;
	add.s64 	%rd284, %rd590, %rd591;
	mov.b32 	%r544, 0;
	mov.u32 	%r550, %r549;
$L__BB0_383:
	setp.eq.s32 	%p209, %r48, 0;
	mov.b64 	%rd758, 1;
	@%p209 bra 	$L__BB0_386;
	mov.b64 	%rd758, 1;
	mov.b32 	%r545, 0;
$L__BB0_385:
	shl.b64 	%rd758, %rd758, 1;
	add.s32 	%r545, %r545, 1;
	setp.ne.s32 	%p210, %r545, %r48;
	@%p210 bra 	$L__BB0_385;
$L__BB0_386:
	add.s64 	%rd594, %rd758, -1;
	cvt.u64.u32 	%rd595, %r544;
	setp.lt.u64 	%p211, %rd594, %rd595;
	@%p211 bra 	$L__BB0_413;
	setp.eq.s32 	%p212, %r544, 0;
	@%p212 bra 	$L__BB0_392;
	add.s32 	%r549, %r550, 1;
	setp.lt.s32 	%p213, %r550, 1;
	mov.u32 	%r550, %r549;
	@%p213 bra 	$L__BB0_392;
	add.s32 	%r164, %r548, 1;
	setp.lt.s32 	%p214, %r548, 1;
	mov.b32 	%r549, 0;
	mov.u32 	%r548, %r164;
	mov.u32 	%r550, %r549;
	@%p214 bra 	$L__BB0_392;
	add.s32 	%r165, %r547, 1;
	setp.lt.s32 	%p215, %r547, 1;
	mov.b32 	%r548, 0;
	mov.u32 	%r547, %r165;
	mov.u32 	%r549, %r548;
	mov.u32 	%r550, %r548;
	@%p215 bra 	$L__BB0_392;
	add.s32 	%r434, %r535, 1;
	setp.gt.s32 	%p216, %r535, 0;
	selp.b32 	%r535, 0, %r434, %p216;
	mov.b32 	%r547, 0;
	mov.u32 	%r548, %r547;
	mov.u32 	%r549, %r547;
	mov.u32 	%r550, %r547;
$L__BB0_392:
	mov.b32 	%r551, 0;
	st.local.v2.u32 	[%rd4], {%r551, %r551};
$L__BB0_393:
	setp.eq.s32 	%p217, %r48, 0;
	mul.wide.u32 	%rd288, %r551, 50;
	add.s64 	%rd596, %rd288, %rd283;
	shl.b64 	%rd597, %rd596, 2;
	add.s64 	%rd289, %rd1, %rd597;
	@%p217 bra 	$L__BB0_401;
	ld.local.s32 	%rd598, [%rd279];
	add.s64 	%rd599, %rd288, %rd598;
	shl.b64 	%rd600, %rd599, 2;
	add.s64 	%rd601, %rd1, %rd600;
	ld.global.u32 	%r436, [%rd601];
	setp.ne.s32 	%p218, %r436, %r549;
	@%p218 bra 	$L__BB0_402;
	setp.eq.s32 	%p219, %r48, 1;
	@%p219 bra 	$L__BB0_401;
	ld.local.s32 	%rd602, [%rd280];
	add.s64 	%rd603, %rd288, %rd602;
	shl.b64 	%rd604, %rd603, 2;
	add.s64 	%rd605, %rd1, %rd604;
	ld.global.u32 	%r437, [%rd605];
	setp.ne.s32 	%p220, %r437, %r548;
	@%p220 bra 	$L__BB0_402;
	setp.eq.s32 	%p221, %r48, 2;
	@%p221 bra 	$L__BB0_401;
	ld.local.s32 	%rd606, [%rd281];
	add.s64 	%rd607, %rd288, %rd606;
	shl.b64 	%rd608, %rd607, 2;
	add.s64 	%rd609, %rd1, %rd608;
	ld.global.u32 	%r438, [%rd609];
	setp.ne.s32 	%p222, %r438, %r547;
	@%p222 bra 	$L__BB0_402;
	setp.eq.s32 	%p223, %r48, 3;
	@%p223 bra 	$L__BB0_401;
	ld.local.s32 	%rd610, [%rd282];
	add.s64 	%rd611, %rd288, %rd610;
	shl.b64 	%rd612, %rd611, 2;
	add.s64 	%rd613, %rd1, %rd612;
	ld.global.u32 	%r439, [%rd613];
	setp.ne.s32 	%p224, %r439, %r535;
	@%p224 bra 	$L__BB0_402;
$L__BB0_401:
	ld.global.u32 	%r440, [%rd289];
	mul.wide.s32 	%rd614, %r440, 4;
	add.s64 	%rd615, %rd4, %rd614;
	ld.local.u32 	%r441, [%rd615];
	add.s32 	%r442, %r441, 1;
	st.local.u32 	[%rd615], %r442;
$L__BB0_402:
	@%p217 bra 	$L__BB0_410;
	add.s32 	%r443, %r551, 1;
	mul.wide.u32 	%rd290, %r443, 50;
	ld.local.s32 	%rd616, [%rd279];
	add.s64 	%rd617, %rd290, %rd616;
	shl.b64 	%rd618, %rd617, 2;
	add.s64 	%rd619, %rd1, %rd618;
	ld.global.u32 	%r444, [%rd619];
	setp.ne.s32 	%p226, %r444, %r549;
	@%p226 bra 	$L__BB0_411;
	setp.eq.s32 	%p227, %r48, 1;
	@%p227 bra 	$L__BB0_410;
	ld.local.s32 	%rd620, [%rd280];
	add.s64 	%rd621, %rd290, %rd620;
	shl.b64 	%rd622, %rd621, 2;
	add.s64 	%rd623, %rd1, %rd622;
	ld.global.u32 	%r445, [%rd623];
	setp.ne.s32 	%p228, %r445, %r548;
	@%p228 bra 	$L__BB0_411;
	setp.eq.s32 	%p229, %r48, 2;
	@%p229 bra 	$L__BB0_410;
	ld.local.s32 	%rd624, [%rd281];
	add.s64 	%rd625, %rd290, %rd624;
	shl.b64 	%rd626, %rd625, 2;
	add.s64 	%rd627, %rd1, %rd626;
	ld.global.u32 	%r446, [%rd627];
	setp.ne.s32 	%p230, %r446, %r547;
	@%p230 bra 	$L__BB0_411;
	setp.eq.s32 	%p231, %r48, 3;
	@%p231 bra 	$L__BB0_410;
	ld.local.s32 	%rd628, [%rd282];
	add.s64 	%rd629, %rd290, %rd628;
	shl.b64 	%rd630, %rd629, 2;
	add.s64 	%rd631, %rd1, %rd630;
	ld.global.u32 	%r447, [%rd631];
	setp.ne.s32 	%p232, %r447, %r535;
	@%p232 bra 	$L__BB0_411;
$L__BB0_410:
	ld.global.u32 	%r448, [%rd289+200];
	mul.wide.s32 	%rd632, %r448, 4;
	add.s64 	%rd633, %rd4, %rd632;
	ld.local.u32 	%r449, [%rd633];
	add.s32 	%r450, %r449, 1;
	st.local.u32 	[%rd633], %r450;
$L__BB0_411:
	add.s32 	%r551, %r551, 2;
	setp.ne.s32 	%p233, %r551, 120000000;
	@%p233 bra 	$L__BB0_393;
	ld.local.v2.u32 	{%r451, %r452}, [%rd4];
	mul.wide.s32 	%rd634, %r451, 4;
	add.s64 	%rd635, %rd6, %rd634;
	ld.global.f32 	%f1, [%rd635];
	add.f32 	%f2, %f1, 0f00000000;
	mul.wide.s32 	%rd636, %r452, 4;
	add.s64 	%rd637, %rd6, %rd636;
	ld.global.f32 	%f3, [%rd637];
	add.f32 	%f4, %f2, %f3;
	add.s64 	%rd638, %rd637, %rd634;
	ld.global.f32 	%f5, [%rd638+4];
	sub.f32 	%f6, %f4, %f5;
	ld.global.f32 	%f7, [%rd6+4];
	add.f32 	%f8, %f6, %f7;
	ld.global.f32 	%f9, [%rd284];
	add.f32 	%f10, %f9, %f8;
	st.global.f32 	[%rd284], %f10;
	add.s32 	%r544, %r544, 1;
	bra.uni 	$L__BB0_383;
$L__BB0_413:
	add.s32 	%r485, %r485, 1;
	setp.ne.s32 	%p234, %r485, 50;
	@%p234 bra 	$L__BB0_275;
	mov.u32 	%r453, %nctaid.x;
	mov.u32 	%r454, %ntid.x;
	mul.wide.u32 	%rd639, %r453, %r454;
	add.s64 	%rd641, %rd641, %rd639;
	setp.lt.u64 	%p235, %rd641, %rd292;
	@%p235 bra 	$L__BB0_2;
$L__BB0_415:
	ret;
$L__BB0_416:
	mov.b32 	%r361, -1;
	st.local.u32 	[%rd2], %r361;
	st.local.u32 	[%rd2+4], %r361;
	st.local.u32 	[%rd2+8], %r361;
	st.local.u32 	[%rd2+12], %r361;
	bra.uni 	$L__BB0_274;

}
	// .globl	_Z13computeKernelimPKfPKbimPfPi
.visible .entry _Z13computeKernelimPKfPKbimPfPi(
	.param .u32 _Z13computeKernelimPKfPKbimPfPi_param_0,
	.param .u64 _Z13computeKernelimPKfPKbimPfPi_param_1,
	.param .u64 .ptr .align 1 _Z13computeKernelimPKfPKbimPfPi_param_2,
	.param .u64 .ptr .align 1 _Z13computeKernelimPKfPKbimPfPi_param_3,
	.param .u32 _Z13computeKernelimPKfPKbimPfPi_param_4,
	.param .u64 _Z13computeKernelimPKfPKbimPfPi_param_5,
	.param .u64 .ptr .align 1 _Z13computeKernelimPKfPKbimPfPi_param_6,
	.param .u64 .ptr .align 1 _Z13computeKernelimPKfPKbimPfPi_param_7
)
{
	.local .align 8 .b8 	__local_depot1[224];
	.reg .b64 	%SP;
	.reg .b64 	%SPL;
	.reg .pred 	%p<428>;
	.reg .b16 	%rs<51>;
	.reg .b32 	%r<659>;
	.reg .b32 	%f<45>;
	.reg .b64 	%rd<1002>;

	mov.u64 	%SPL, __local_depot1;
	ld.param.u32 	%r197, [_Z13computeKernelimPKfPKbimPfPi_param_0];
	ld.param.u64 	%rd442, [_Z13computeKernelimPKfPKbimPfPi_param_1];
	ld.param.u64 	%rd443, [_Z13computeKernelimPKfPKbimPfPi_param_2];
	ld.param.u64 	%rd447, [_Z13computeKernelimPKfPKbimPfPi_param_3];
	ld.param.u32 	%r198, [_Z13computeKernelimPKfPKbimPfPi_param_4];
	ld.param.u64 	%rd444, [_Z13computeKernelimPKfPKbimPfPi_param_5];
	ld.param.u64 	%rd446, [_Z13computeKernelimPKfPKbimPfPi_param_7];
	cvta.to.global.u64 	%rd1, %rd447;
	add.u64 	%rd2, %SPL, 0;
	add.u64 	%rd3, %SPL, 200;
	mov.u32 	%r1, %tid.x;
	mov.u32 	%r2, %ctaid.x;
	mov.b32 	%r200, 0;
	st.local.v2.u32 	[%rd2], {%r200, %r200};
	st.local.v2.u32 	[%rd2+8], {%r200, %r200};
	st.local.v2.u32 	[%rd2+16], {%r200, %r200};
	st.local.v2.u32 	[%rd2+24], {%r200, %r200};
	st.local.v2.u32 	[%rd2+32], {%r200, %r200};
	st.local.v2.u32 	[%rd2+40], {%r200, %r200};
	st.local.v2.u32 	[%rd2+48], {%r200, %r200};
	st.local.v2.u32 	[%rd2+56], {%r200, %r200};
	st.local.v2.u32 	[%rd2+64], {%r200, %r200};
	st.local.v2.u32 	[%rd2+72], {%r200, %r200};
	st.local.v2.u32 	[%rd2+80], {%r200, %r200};
	st.local.v2.u32 	[%rd2+88], {%r200, %r200};
	st.local.v2.u32 	[%rd2+96], {%r200, %r200};
	st.local.v2.u32 	[%rd2+104], {%r200, %r200};
	st.local.v2.u32 	[%rd2+112], {%r200, %r200};
	st.local.v2.u32 	[%rd2+120], {%r200, %r200};
	st.local.v2.u32 	[%rd2+128], {%r200, %r200};
	st.local.v2.u32 	[%rd2+136], {%r200, %r200};
	st.local.v2.u32 	[%rd2+144], {%r200, %r200};
	st.local.v2.u32 	[%rd2+152], {%r200, %r200};
	st.local.v2.u32 	[%rd2+160], {%r200, %r200};
	st.local.v2.u32 	[%rd2+168], {%r200, %r200};
	st.local.v2.u32 	[%rd2+176], {%r200, %r200};
	st.local.v2.u32 	[%rd2+184], {%r200, %r200};
	st.local.v2.u32 	[%rd2+192], {%r200, %r200};
	mov.b32 	%r201, -1;
	st.local.u32 	[%rd3], %r201;
	st.local.u32 	[%rd3+4], %r200;
	st.local.u32 	[%rd3+8], %r200;
	st.local.u32 	[%rd3+12], %r200;
	st.local.u32 	[%rd3+16], %r200;
	ld.global.u8 	%rs1, [%rd1];
	setp.eq.s16 	%p6, %rs1, 1;
	mov.b32 	%r564, 1;
	@%p6 bra 	$L__BB1_1;
	bra.uni 	$L__BB1_2;
$L__BB1_1:
	mov.b32 	%r203, 0;
	st.local.u32 	[%rd2+4], %r203;
	mov.b32 	%r564, 2;
$L__BB1_2:
	ld.global.u8 	%rs2, [%rd1+1];
	setp.ne.s16 	%p7, %rs2, 1;
	@%p7 bra 	$L__BB1_4;
	add.s32 	%r4, %r564, 1;
	mul.wide.u32 	%rd450, %r564, 4;
	add.s64 	%rd451, %rd2, %rd450;
	mov.b32 	%r204, 1;
	st.local.u32 	[%rd451], %r204;
	mov.u32 	%r564, %r4;
$L__BB1_4:
	ld.global.u8 	%rs3, [%rd1+2];
	setp.ne.s16 	%p8, %rs3, 1;
	@%p8 bra 	$L__BB1_6;
	add.s32 	%r6, %r564, 1;
	mul.wide.u32 	%rd452, %r564, 4;
	add.s64 	%rd453, %rd2, %rd452;
	mov.b32 	%r205, 2;
	st.local.u32 	[%rd453], %r205;
	mov.u32 	%r564, %r6;
$L__BB1_6:
	ld.global.u8 	%rs4, [%rd1+3];
	setp.ne.s16 	%p9, %rs4, 1;
	@%p9 bra 	$L__BB1_8;
	add.s32 	%r8, %r564, 1;
	mul.wide.u32 	%rd454, %r564, 4;
	add.s64 	%rd455, %rd2, %rd454;
	mov.b32 	%r206, 3;
	st.local.u32 	[%rd455], %r206;
	mov.u32 	%r564, %r8;
$L__BB1_8:
	ld.global.u8 	%rs5, [%rd1+4];
	setp.ne.s16 	%p10, %rs5, 1;
	@%p10 bra 	$L__BB1_10;
	add.s32 	%r10, %r564, 1;
	mul.wide.u32 	%rd456, %r564, 4;
	add.s64 	%rd457, %rd2, %rd456;
	mov.b32 	%r207, 4;
	st.local.u32 	[%rd457], %r207;
	mov.u32 	%r564, %r10;
$L__BB1_10:
	ld.global.u8 	%rs6, [%rd1+5];
	setp.ne.s16 	%p11, %rs6, 1;
	@%p11 bra 	$L__BB1_12;
	add.s32 	%r12, %r564, 1;
	mul.wide.u32 	%rd458, %r564, 4;
	add.s64 	%rd459, %rd2, %rd458;
	mov.b32 	%r208, 5;
	st.local.u32 	[%rd459], %r208;
	mov.u32 	%r564, %r12;
$L__BB1_12:
	ld.global.u8 	%rs7, [%rd1+6];
	setp.ne.s16 	%p12, %rs7, 1;
	@%p12 bra 	$L__BB1_14;
	add.s32 	%r14, %r564, 1;
	mul.wide.u32 	%rd460, %r564, 4;
	add.s64 	%rd461, %rd2, %rd460;
	mov.b32 	%r209, 6;
	st.local.u32 	[%rd461], %r209;
	mov.u32 	%r564, %r14;
$L__BB1_14:
	ld.global.u8 	%rs8, [%rd1+7];
	setp.ne.s16 	%p13, %rs8, 1;
	@%p13 bra 	$L__BB1_16;
	add.s32 	%r16, %r564, 1;
	mul.wide.u32 	%rd462, %r564, 4;
	add.s64 	%rd463, %rd2, %rd462;
	mov.b32 	%r210, 7;
	st.local.u32 	[%rd463], %r210;
	mov.u32 	%r564, %r16;
$L__BB1_16:
	ld.global.u8 	%rs9, [%rd1+8];
	setp.ne.s16 	%p14, %rs9, 1;
	@%p14 bra 	$L__BB1_18;
	add.s32 	%r18, %r564, 1;
	mul.wide.u32 	%rd464, %r564, 4;
	add.s64 	%rd465, %rd2, %rd464;
	mov.b32 	%r211, 8;
	st.local.u32 	[%rd465], %r211;
	mov.u32 	%r564, %r18;
$L__BB1_18:
	ld.global.u8 	%rs10, [%rd1+9];
	setp.ne.s16 	%p15, %rs10, 1;
	@%p15 bra 	$L__BB1_20;
	add.s32 	%r20, %r564, 1;
	mul.wide.u32 	%rd466, %r564, 4;
	add.s64 	%rd467, %rd2, %rd466;
	mov.b32 	%r212, 9;
	st.local.u32 	[%rd467], %r212;
	mov.u32 	%r564, %r20;
$L__BB1_20:
	ld.global.u8 	%rs11, [%rd1+10];
	setp.ne.s16 	%p16, %rs11, 1;
	@%p16 bra 	$L__BB1_22;
	add.s32 	%r22, %r564, 1;
	mul.wide.u32 	%rd468, %r564, 4;
	add.s64 	%rd469, %rd2, %rd468;
	mov.b32 	%r213, 10;
	st.local.u32 	[%rd469], %r213;
	mov.u32 	%r564, %r22;
$L__BB1_22:
	ld.global.u8 	%rs12, [%rd1+11];
	setp.ne.s16 	%p17, %rs12, 1;
	@%p17 bra 	$L__BB1_24;
	add.s32 	%r24, %r564, 1;
	mul.wide.u32 	%rd470, %r564, 4;
	add.s64 	%rd471, %rd2, %rd470;
	mov.b32 	%r214, 11;
	st.local.u32 	[%rd471], %r214;
	mov.u32 	%r564, %r24;
$L__BB1_24:
	ld.global.u8 	%rs13, [%rd1+12];
	setp.ne.s16 	%p18, %rs13, 1;
	@%p18 bra 	$L__BB1_26;
	add.s32 	%r26, %r564, 1;
	mul.wide.u32 	%rd472, %r564, 4;
	add.s64 	%rd473, %rd2, %rd472;
	mov.b32 	%r215, 12;
	st.local.u32 	[%rd473], %r215;
	mov.u32 	%r564, %r26;
$L__BB1_26:
	ld.global.u8 	%rs14, [%rd1+13];
	setp.ne.s16 	%p19, %rs14, 1;
	@%p19 bra 	$L__BB1_28;
	add.s32 	%r28, %r564, 1;
	mul.wide.u32 	%rd474, %r564, 4;
	add.s64 	%rd475, %rd2, %rd474;
	mov.b32 	%r216, 13;
	st.local.u32 	[%rd475], %r216;
	mov.u32 	%r564, %r28;
$L__BB1_28:
	ld.global.u8 	%rs15, [%rd1+14];
	setp.ne.s16 	%p20, %rs15, 1;
	@%p20 bra 	$L__BB1_30;
	add.s32 	%r30, %r564, 1;
	mul.wide.u32 	%rd476, %r564, 4;
	add.s64 	%rd477, %rd2, %rd476;
	mov.b32 	%r217, 14;
	st.local.u32 	[%rd477], %r217;
	mov.u32 	%r564, %r30;
$L__BB1_30:
	ld.global.u8 	%rs16, [%rd1+15];
	setp.ne.s16 	%p21, %rs16, 1;
	@%p21 bra 	$L__BB1_32;
	add.s32 	%r32, %r564, 1;
	mul.wide.u32 	%rd478, %r564, 4;
	add.s64 	%rd479, %rd2, %rd478;
	mov.b32 	%r218, 15;
	st.local.u32 	[%rd479], %r218;
	mov.u32 	%r564, %r32;
$L__BB1_32:
	ld.global.u8 	%rs17, [%rd1+16];
	setp.ne.s16 	%p22, %rs17, 1;
	@%p22 bra 	$L__BB1_34;
	add.s32 	%r34, %r564, 1;
	mul.wide.u32 	%rd480, %r564, 4;
	add.s64 	%rd481, %rd2, %rd480;
	mov.b32 	%r219, 16;
	st.local.u32 	[%rd481], %r219;
	mov.u32 	%r564, %r34;
$L__BB1_34:
	ld.global.u8 	%rs18, [%rd1+17];
	setp.ne.s16 	%p23, %rs18, 1;
	@%p23 bra 	$L__BB1_36;
	add.s32 	%r36, %r564, 1;
	mul.wide.u32 	%rd482, %r564, 4;
	add.s64 	%rd483, %rd2, %rd482;
	mov.b32 	%r220, 17;
	st.local.u32 	[%rd483], %r220;
	mov.u32 	%r564, %r36;
$L__BB1_36:
	ld.global.u8 	%rs19, [%rd1+18];
	setp.ne.s16 	%p24, %rs19, 1;
	@%p24 bra 	$L__BB1_38;
	add.s32 	%r38, %r564, 1;
	mul.wide.u32 	%rd484, %r564, 4;
	add.s64 	%rd485, %rd2, %rd484;
	mov.b32 	%r221, 18;
	st.local.u32 	[%rd485], %r221;
	mov.u32 	%r564, %r38;
$L__BB1_38:
	ld.global.u8 	%rs20, [%rd1+19];
	setp.ne.s16 	%p25, %rs20, 1;
	@%p25 bra 	$L__BB1_40;
	add.s32 	%r40, %r564, 1;
	mul.wide.u32 	%rd486, %r564, 4;
	add.s64 	%rd487, %rd2, %rd486;
	mov.b32 	%r222, 19;
	st.local.u32 	[%rd487], %r222;
	mov.u32 	%r564, %r40;
$L__BB1_40:
	ld.global.u8 	%rs21, [%rd1+20];
	setp.ne.s16 	%p26, %rs21, 1;
	@%p26 bra 	$L__BB1_42;
	add.s32 	%r42, %r564, 1;
	mul.wide.u32 	%rd488, %r564, 4;
	add.s64 	%rd489, %rd2, %rd488;
	mov.b32 	%r223, 20;
	st.local.u32 	[%rd489], %r223;
	mov.u32 	%r564, %r42;
$L__BB1_42:
	ld.global.u8 	%rs22, [%rd1+21];
	setp.ne.s16 	%p27, %rs22, 1;
	@%p27 bra 	$L__BB1_44;
	add.s32 	%r44, %r564, 1;
	mul.wide.u32 	%rd490, %r564, 4;
	add.s64 	%rd491, %rd2, %rd490;
	mov.b32 	%r224, 21;
	st.local.u32 	[%rd491], %r224;
	mov.u32 	%r564, %r44;
$L__BB1_44:
	ld.global.u8 	%rs23, [%rd1+22];
	setp.ne.s16 	%p28, %rs23, 1;
	@%p28 bra 	$L__BB1_46;
	add.s32 	%r46, %r564, 1;
	mul.wide.u32 	%rd492, %r564, 4;
	add.s64 	%rd493, %rd2, %rd492;
	mov.b32 	%r225, 22;
	st.local.u32 	[%rd493], %r225;
	mov.u32 	%r564, %r46;
$L__BB1_46:
	ld.global.u8 	%rs24, [%rd1+23];
	setp.ne.s16 	%p29, %rs24, 1;
	@%p29 bra 	$L__BB1_48;
	add.s32 	%r48, %r564, 1;
	mul.wide.u32 	%rd494, %r564, 4;
	add.s64 	%rd495, %rd2, %rd494;
	mov.b32 	%r226, 23;
	st.local.u32 	[%rd495], %r226;
	mov.u32 	%r564, %r48;
$L__BB1_48:
	ld.global.u8 	%rs25, [%rd1+24];
	setp.ne.s16 	%p30, %rs25, 1;
	@%p30 bra 	$L__BB1_50;
	add.s32 	%r50, %r564, 1;
	mul.wide.u32 	%rd496, %r564, 4;
	add.s64 	%rd497, %rd2, %rd496;
	mov.b32 	%r227, 24;
	st.local.u32 	[%rd497], %r227;
	mov.u32 	%r564, %r50;
$L__BB1_50:
	ld.global.u8 	%rs26, [%rd1+25];
	setp.ne.s16 	%p31, %rs26, 1;
	@%p31 bra 	$L__BB1_52;
	add.s32 	%r52, %r564, 1;
	mul.wide.u32 	%rd498, %r564, 4;
	add.s64 	%rd499, %rd2, %rd498;
	mov.b32 	%r228, 25;
	st.local.u32 	[%rd499], %r228;
	mov.u32 	%r564, %r52;
$L__BB1_52:
	ld.global.u8 	%rs27, [%rd1+26];
	setp.ne.s16 	%p32, %rs27, 1;
	@%p32 bra 	$L__BB1_54;
	add.s32 	%r54, %r564, 1;
	mul.wide.u32 	%rd500, %r564, 4;
	add.s64 	%rd501, %rd2, %rd500;
	mov.b32 	%r229, 26;
	st.local.u32 	[%rd501], %r229;
	mov.u32 	%r564, %r54;
$L__BB1_54:
	ld.global.u8 	%rs28, [%rd1+27];
	setp.ne.s16 	%p33, %rs28, 1;
	@%p33 bra 	$L__BB1_56;
	add.s32 	%r56, %r564, 1;
	mul.wide.u32 	%rd502, %r564, 4;
	add.s64 	%rd503, %rd2, %rd502;
	mov.b32 	%r230, 27;
	st.local.u32 	[%rd503], %r230;
	mov.u32 	%r564, %r56;
$L__BB1_56:
	ld.global.u8 	%rs29, [%rd1+28];
	setp.ne.s16 	%p34, %rs29, 1;
	@%p34 bra 	$L__BB1_58;
	add.s32 	%r58, %r564, 1;
	mul.wide.u32 	%rd504, %r564, 4;
	add.s64 	%rd505, %rd2, %rd504;
	mov.b32 	%r231, 28;
	st.local.u32 	[%rd505], %r231;
	mov.u32 	%r564, %r58;
$L__BB1_58:
	ld.global.u8 	%rs30, [%rd1+29];
	setp.ne.s16 	%p35, %rs30, 1;
	@%p35 bra 	$L__BB1_60;
	add.s32 	%r60, %r564, 1;
	mul.wide.u32 	%rd506, %r564, 4;
	add.s64 	%rd507, %rd2, %rd506;
	mov.b32 	%r232, 29;
	st.local.u32 	[%rd507], %r232;
	mov.u32 	%r564, %r60;
$L__BB1_60:
	ld.global.u8 	%rs31, [%rd1+30];
	setp.ne.s16 	%p36, %rs31, 1;
	@%p36 bra 	$L__BB1_62;
	add.s32 	%r62, %r564, 1;
	mul.wide.u32 	%rd508, %r564, 4;
	add.s64 	%rd509, %rd2, %rd508;
	mov.b32 	%r233, 30;
	st.local.u32 	[%rd509], %r233;
	mov.u32 	%r564, %r62;
$L__BB1_62:
	ld.global.u8 	%rs32, [%rd1+31];
	setp.ne.s16 	%p37, %rs32, 1;
	@%p37 bra 	$L__BB1_64;
	add.s32 	%r64, %r564, 1;
	mul.wide.u32 	%rd510, %r564, 4;
	add.s64 	%rd511, %rd2, %rd510;
	mov.b32 	%r234, 31;
	st.local.u32 	[%rd511], %r234;
	mov.u32 	%r564, %r64;
$L__BB1_64:
	ld.global.u8 	%rs33, [%rd1+32];
	setp.ne.s16 	%p38, %rs33, 1;
	@%p38 bra 	$L__BB1_66;
	add.s32 	%r66, %r564, 1;
	mul.wide.u32 	%rd512, %r564, 4;
	add.s64 	%rd513, %rd2, %rd512;
	mov.b32 	%r235, 32;
	st.local.u32 	[%rd513], %r235;
	mov.u32 	%r564, %r66;
$L__BB1_66:
	ld.global.u8 	%rs34, [%rd1+33];
	setp.ne.s16 	%p39, %rs34, 1;
	@%p39 bra 	$L__BB1_68;
	add.s32 	%r68, %r564, 1;
	mul.wide.u32 	%rd514, %r564, 4;
	add.s64 	%rd515, %rd2, %rd514;
	mov.b32 	%r236, 33;
	st.local.u32 	[%rd515], %r236;
	mov.u32 	%r564, %r68;
$L__BB1_68:
	ld.global.u8 	%rs35, [%rd1+34];
	setp.ne.s16 	%p40, %rs35, 1;
	@%p40 bra 	$L__BB1_70;
	add.s32 	%r70, %r564, 1;
	mul.wide.u32 	%rd516, %r564, 4;
	add.s64 	%rd517, %rd2, %rd516;
	mov.b32 	%r237, 34;
	st.local.u32 	[%rd517], %r237;
	mov.u32 	%r564, %r70;
$L__BB1_70:
	ld.global.u8 	%rs36, [%rd1+35];
	setp.ne.s16 	%p41, %rs36, 1;
	@%p41 bra 	$L__BB1_72;
	add.s32 	%r72, %r564, 1;
	mul.wide.u32 	%rd518, %r564, 4;
	add.s64 	%rd519, %rd2, %rd518;
	mov.b32 	%r238, 35;
	st.local.u32 	[%rd519], %r238;
	mov.u32 	%r564, %r72;
$L__BB1_72:
	ld.global.u8 	%rs37, [%rd1+36];
	setp.ne.s16 	%p42, %rs37, 1;
	@%p42 bra 	$L__BB1_74;
	add.s32 	%r74, %r564, 1;
	mul.wide.u32 	%rd520, %r564, 4;
	add.s64 	%rd521, %rd2, %rd520;
	mov.b32 	%r239, 36;
	st.local.u32 	[%rd521], %r239;
	mov.u32 	%r564, %r74;
$L__BB1_74:
	ld.global.u8 	%rs38, [%rd1+37];
	setp.ne.s16 	%p43, %rs38, 1;
	@%p43 bra 	$L__BB1_76;
	add.s32 	%r76, %r564, 1;
	mul.wide.u32 	%rd522, %r564, 4;
	add.s64 	%rd523, %rd2, %rd522;
	mov.b32 	%r240, 37;
	st.local.u32 	[%rd523], %r240;
	mov.u32 	%r564, %r76;
$L__BB1_76:
	ld.global.u8 	%rs39, [%rd1+38];
	setp.ne.s16 	%p44, %rs39, 1;
	@%p44 bra 	$L__BB1_78;
	add.s32 	%r78, %r564, 1;
	mul.wide.u32 	%rd524, %r564, 4;
	add.s64 	%rd525, %rd2, %rd524;
	mov.b32 	%r241, 38;
	st.local.u32 	[%rd525], %r241;
	mov.u32 	%r564, %r78;
$L__BB1_78:
	ld.global.u8 	%rs40, [%rd1+39];
	setp.ne.s16 	%p45, %rs40, 1;
	@%p45 bra 	$L__BB1_80;
	add.s32 	%r80, %r564, 1;
	mul.wide.u32 	%rd526, %r564, 4;
	add.s64 	%rd527, %rd2, %rd526;
	mov.b32 	%r242, 39;
	st.local.u32 	[%rd527], %r242;
	mov.u32 	%r564, %r80;
$L__BB1_80:
	ld.global.u8 	%rs41, [%rd1+40];
	setp.ne.s16 	%p46, %rs41, 1;
	@%p46 bra 	$L__BB1_82;
	add.s32 	%r82, %r564, 1;
	mul.wide.u32 	%rd528, %r564, 4;
	add.s64 	%rd529, %rd2, %rd528;
	mov.b32 	%r243, 40;
	st.local.u32 	[%rd529], %r243;
	mov.u32 	%r564, %r82;
$L__BB1_82:
	ld.global.u8 	%rs42, [%rd1+41];
	setp.ne.s16 	%p47, %rs42, 1;
	@%p47 bra 	$L__BB1_84;
	add.s32 	%r84, %r564, 1;
	mul.wide.u32 	%rd530, %r564, 4;
	add.s64 	%rd531, %rd2, %rd530;
	mov.b32 	%r244, 41;
	st.local.u32 	[%rd531], %r244;
	mov.u32 	%r564, %r84;
$L__BB1_84:
	ld.global.u8 	%rs43, [%rd1+42];
	setp.ne.s16 	%p48, %rs43, 1;
	@%p48 bra 	$L__BB1_86;
	add.s32 	%r86, %r564, 1;
	mul.wide.u32 	%rd532, %r564, 4;
	add.s64 	%rd533, %rd2, %rd532;
	mov.b32 	%r245, 42;
	st.local.u32 	[%rd533], %r245;
	mov.u32 	%r564, %r86;
$L__BB1_86:
	ld.global.u8 	%rs44, [%rd1+43];
	setp.ne.s16 	%p49, %rs44, 1;
	@%p49 bra 	$L__BB1_88;
	add.s32 	%r88, %r564, 1;
	mul.wide.u32 	%rd534, %r564, 4;
	add.s64 	%rd535, %rd2, %rd534;
	mov.b32 	%r246, 43;
	st.local.u32 	[%rd535], %r246;
	mov.u32 	%r564, %r88;
$L__BB1_88:
	ld.global.u8 	%rs45, [%rd1+44];
	setp.ne.s16 	%p50, %rs45, 1;
	@%p50 bra 	$L__BB1_90;
	add.s32 	%r90, %r564, 1;
	mul.wide.u32 	%rd536, %r564, 4;
	add.s64 	%rd537, %rd2, %rd536;
	mov.b32 	%r247, 44;
	st.local.u32 	[%rd537], %r247;
	mov.u32 	%r564, %r90;
$L__BB1_90:
	ld.global.u8 	%rs46, [%rd1+45];
	setp.ne.s16 	%p51, %rs46, 1;
	@%p51 bra 	$L__BB1_92;
	add.s32 	%r92, %r564, 1;
	mul.wide.u32 	%rd538, %r564, 4;
	add.s64 	%rd539, %rd2, %rd538;
	mov.b32 	%r248, 45;
	st.local.u32 	[%rd539], %r248;
	mov.u32 	%r564, %r92;
$L__BB1_92:
	ld.global.u8 	%rs47, [%rd1+46];
	setp.ne.s16 	%p52, %rs47, 1;
	@%p52 bra 	$L__BB1_94;
	add.s32 	%r94, %r564, 1;
	mul.wide.u32 	%rd540, %r564, 4;
	add.s64 	%rd541, %rd2, %rd540;
	mov.b32 	%r249, 46;
	st.local.u32 	[%rd541], %r249;
	mov.u32 	%r564, %r94;
$L__BB1_94:
	ld.global.u8 	%rs48, [%rd1+47];
	setp.ne.s16 	%p53, %rs48, 1;
	@%p53 bra 	$L__BB1_96;
	add.s32 	%r96, %r564, 1;
	mul.wide.u32 	%rd542, %r564, 4;
	add.s64 	%rd543, %rd2, %rd542;
	mov.b32 	%r250, 47;
	st.local.u32 	[%rd543], %r250;
	mov.u32 	%r564, %r96;
$L__BB1_96:
	ld.global.u8 	%rs49, [%rd1+48];
	setp.ne.s16 	%p54, %rs49, 1;
	@%p54 bra 	$L__BB1_98;
	add.s32 	%r98, %r564, 1;
	mul.wide.u32 	%rd544, %r564, 4;
	add.s64 	%rd545, %rd2, %rd544;
	mov.b32 	%r251, 48;
	st.local.u32 	[%rd545], %r251;
	mov.u32 	%r564, %r98;
$L__BB1_98:
	ld.global.u8 	%rs50, [%rd1+49];
	setp.ne.s16 	%p55, %rs50, 1;
	@%p55 bra 	$L__BB1_100;
	add.s32 	%r100, %r564, 1;
	mul.wide.u32 	%rd546, %r564, 4;
	add.s64 	%rd547, %rd2, %rd546;
	mov.b32 	%r252, 49;
	st.local.u32 	[%rd547], %r252;
	mov.u32 	%r564, %r100;
$L__BB1_100:
	setp.gt.s32 	%p56, %r197, 0;
	mov.f32 	%f44, 0fD8635FA9;
	mov.b32 	%r653, 0;
	mov.u32 	%r654, %r653;
	mov.u32 	%r655, %r653;
	mov.u32 	%r656, %r653;
	@%p56 bra 	$L__BB1_101;
	bra.uni 	$L__BB1_525;
$L__BB1_101:
	cvt.u64.u32 	%rd4, %r564;
	cvt.s64.s32 	%rd548, %r198;
	mul.lo.s64 	%rd5, %rd442, %rd548;
	cvta.to.global.u64 	%rd6, %rd443;
	mov.u32 	%r255, %ntid.x;
	mul.wide.u32 	%rd549, %r2, %r255;
	cvt.u64.u32 	%rd550, %r1;
	add.s64 	%rd551, %rd549, %rd550;
	cvt.s64.s32 	%rd552, %r197;
	mul.lo.s64 	%rd7, %rd551, %rd552;
	mov.f32 	%f44, 0fD8635FA9;
	mov.b32 	%r653, 0;
	mov.u32 	%r654, %r653;
	mov.u32 	%r655, %r653;
	mov.u32 	%r656, %r653;
	mov.u32 	%r617, %r653;
$L__BB1_102:
	cvt.u64.u32 	%rd553, %r617;
	add.s64 	%rd8, %rd7, %rd553;
	setp.ge.u64 	%p57, %rd8, %rd444;
	@%p57 bra 	$L__BB1_525;
	setp.lt.u64 	%p58, %rd8, 2147483648;
	@%p58 bra 	$L__BB1_111;
	mov.b32 	%r634, 1;
	mov.b64 	%rd876, 0;
	mov.b32 	%r139, 0;
$L__BB1_105:
	mov.u32 	%r138, %r139;
	mov.u32 	%r139, %r634;
	setp.gt.u32 	%p59, %r139, %r564;
	mov.b64 	%rd889, 0;
	@%p59 bra 	$L__BB1_269;
	cvt.u64.u32 	%rd557, %r139;
	sub.s64 	%rd558, %rd4, %rd557;
	min.u64 	%rd140, %rd558, %rd557;
	setp.eq.s64 	%p60, %rd558, 0;
	mov.b64 	%rd889, 1;
	@%p60 bra 	$L__BB1_267;
	sub.s64 	%rd141, %rd4, %rd140;
	mov.b64 	%rd889, 1;
	mov.u64 	%rd878, %rd889;
$L__BB1_108:
	mov.u64 	%rd143, %rd878;
	add.s64 	%rd144, %rd143, %rd141;
	mov.u64 	%rd879, %rd143;
	mov.u64 	%rd880, %rd144;
$L__BB1_109:
	mov.u64 	%rd145, %rd879;
	or.b64  	%rd560, %rd880, %rd145;
	and.b64  	%rd561, %rd560, -4294967296;
	setp.ne.s64 	%p61, %rd561, 0;
	@%p61 bra 	$L__BB1_244;
	cvt.u32.u64 	%r258, %rd145;
	cvt.u32.u64 	%r259, %rd880;
	rem.u32 	%r260, %r259, %r258;
	cvt.u64.u32 	%rd879, %r260;
	bra.uni 	$L__BB1_245;
$L__BB1_111:
	cvt.u32.u64 	%r107, %rd8;
	setp.eq.s64 	%p134, %rd8, 0;
	@%p134 bra 	$L__BB1_604;
	mov.b32 	%r619, 0;
	mov.b32 	%r618, 1;
$L__BB1_113:
	mov.u32 	%r624, %r618;
	setp.gt.u32 	%p135, %r624, %r564;
	mov.b64 	%rd836, 0;
	@%p135 bra 	$L__BB1_142;
	cvt.u64.u32 	%rd643, %r624;
	sub.s64 	%rd644, %rd4, %rd643;
	min.u64 	%rd9, %rd644, %rd643;
	setp.eq.s64 	%p136, %rd644, 0;
	mov.b64 	%rd836, 1;
	@%p136 bra 	$L__BB1_142;
	sub.s64 	%rd10, %rd4, %rd9;
	mov.b64 	%rd836, 1;
	mov.u64 	%rd825, %rd836;
$L__BB1_116:
	mov.u64 	%rd12, %rd825;
	add.s64 	%rd13, %rd12, %rd10;
	mov.u64 	%rd826, %rd12;
	mov.u64 	%rd827, %rd13;
$L__BB1_117:
	mov.u64 	%rd14, %rd826;
	or.b64  	%rd646, %rd827, %rd14;
	and.b64  	%rd647, %rd646, -4294967296;
	setp.ne.s64 	%p137, %rd647, 0;
	@%p137 bra 	$L__BB1_119;
	cvt.u32.u64 	%r348, %rd14;
	cvt.u32.u64 	%r349, %rd827;
	rem.u32 	%r350, %r349, %r348;
	cvt.u64.u32 	%rd826, %r350;
	bra.uni 	$L__BB1_120;
$L__BB1_119:
	rem.u64 	%rd826, %rd827, %rd14;
$L__BB1_120:
	setp.ne.s64 	%p138, %rd826, 0;
	mov.u64 	%rd827, %rd14;
	@%p138 bra 	$L__BB1_117;
	or.b64  	%rd648, %rd13, %rd14;
	and.b64  	%rd649, %rd648, -4294967296;
	setp.ne.s64 	%p139, %rd649, 0;
	@%p139 bra 	$L__BB1_123;
	cvt.u32.u64 	%r351, %rd14;
	cvt.u32.u64 	%r352, %rd13;
	div.u32 	%r353, %r352, %r351;
	cvt.u64.u32 	%rd829, %r353;
	bra.uni 	$L__BB1_124;
$L__BB1_123:
	div.u64 	%rd829, %rd13, %rd14;
$L__BB1_124:
	or.b64  	%rd650, %rd12, %rd14;
	and.b64  	%rd651, %rd650, -4294967296;
	setp.ne.s64 	%p140, %rd651, 0;
	@%p140 bra 	$L__BB1_126;
	cvt.u32.u64 	%r354, %rd14;
	cvt.u32.u64 	%r355, %rd12;
	div.u32 	%r356, %r355, %r354;
	cvt.u64.u32 	%rd830, %r356;
	bra.uni 	$L__BB1_127;
$L__BB1_126:
	div.u64 	%rd830, %rd12, %rd14;
$L__BB1_127:
	setp.gt.u64 	%p141, %rd14, %rd12;
	mov.u64 	%rd831, %rd830;
	mov.u64 	%rd832, %rd836;
	@%p141 bra 	$L__BB1_132;
$L__BB1_128:
	mov.u64 	%rd25, %rd831;
	or.b64  	%rd652, %rd832, %rd25;
	and.b64  	%rd653, %rd652, -4294967296;
	setp.ne.s64 	%p142, %rd653, 0;
	@%p142 bra 	$L__BB1_130;
	cvt.u32.u64 	%r357, %rd25;
	cvt.u32.u64 	%r358, %rd832;
	rem.u32 	%r359, %r358, %r357;
	cvt.u64.u32 	%rd831, %r359;
	bra.uni 	$L__BB1_131;
$L__BB1_130:
	rem.u64 	%rd831, %rd832, %rd25;
$L__BB1_131:
	setp.ne.s64 	%p143, %rd831, 0;
	mov.u64 	%rd832, %rd25;
	@%p143 bra 	$L__BB1_128;
$L__BB1_132:
	or.b64  	%rd654, %rd836, %rd832;
	and.b64  	%rd655, %rd654, -4294967296;
	setp.ne.s64 	%p144, %rd655, 0;
	@%p144 bra 	$L__BB1_134;
	cvt.u32.u64 	%r360, %rd832;
	cvt.u32.u64 	%r361, %rd836;
	div.u32 	%r362, %r361, %r360;
	cvt.u64.u32 	%rd834, %r362;
	bra.uni 	$L__BB1_135;
$L__BB1_134:
	div.u64 	%rd834, %rd836, %rd832;
$L__BB1_135:
	or.b64  	%rd656, %rd830, %rd832;
	and.b64  	%rd657, %rd656, -4294967296;
	setp.ne.s64 	%p145, %rd657, 0;
	@%p145 bra 	$L__BB1_137;
	cvt.u32.u64 	%r363, %rd832;
	cvt.u32.u64 	%r364, %rd830;
	div.u32 	%r365, %r364, %r363;
	cvt.u64.u32 	%rd835, %r365;
	bra.uni 	$L__BB1_138;
$L__BB1_137:
	div.u64 	%rd835, %rd830, %rd832;
$L__BB1_138:
	setp.ne.s64 	%p146, %rd835, 1;
	mov.b64 	%rd836, -1;
	@%p146 bra 	$L__BB1_142;
	setp.gt.u64 	%p147, %rd14, %rd13;
	@%p147 bra 	$L__BB1_141;
	mul.hi.u64 	%rd660, %rd829, %rd834;
	setp.ne.s64 	%p148, %rd660, 0;
	@%p148 bra 	$L__BB1_142;
$L__BB1_141:
	mul.lo.s64 	%rd836, %rd834, %rd829;
	add.s64 	%rd825, %rd12, 1;
	setp.lt.u64 	%p149, %rd12, %rd9;
	@%p149 bra 	$L__BB1_116;
$L__BB1_142:
	min.u64 	%rd661, %rd836, 2147483647;
	cvt.u32.u64 	%r366, %rd661;
	add.s32 	%r619, %r619, %r366;
	setp.gt.s32 	%p150, %r107, %r619;
	add.s32 	%r618, %r624, 1;
	@%p150 bra 	$L__BB1_113;
	setp.gt.u32 	%p151, %r624, %r564;
	mov.b64 	%rd849, 0;
	@%p151 bra 	$L__BB1_172;
	cvt.u64.u32 	%rd664, %r624;
	sub.s64 	%rd665, %rd4, %rd664;
	min.u64 	%rd40, %rd665, %rd664;
	setp.eq.s64 	%p152, %rd665, 0;
	mov.b64 	%rd849, 1;
	@%p152 bra 	$L__BB1_172;
	sub.s64 	%rd41, %rd4, %rd40;
	mov.b64 	%rd849, 1;
	mov.u64 	%rd838, %rd849;
$L__BB1_146:
	mov.u64 	%rd43, %rd838;
	add.s64 	%rd44, %rd43, %rd41;
	mov.u64 	%rd839, %rd43;
	mov.u64 	%rd840, %rd44;
$L__BB1_147:
	mov.u64 	%rd45, %rd839;
	or.b64  	%rd667, %rd840, %rd45;
	and.b64  	%rd668, %rd667, -4294967296;
	setp.ne.s64 	%p153, %rd668, 0;
	@%p153 bra 	$L__BB1_149;
	cvt.u32.u64 	%r367, %rd45;
	cvt.u32.u64 	%r368, %rd840;
	rem.u32 	%r369, %r368, %r367;
	cvt.u64.u32 	%rd839, %r369;
	bra.uni 	$L__BB1_150;
$L__BB1_149:
	rem.u64 	%rd839, %rd840, %rd45;
$L__BB1_150:
	setp.ne.s64 	%p154, %rd839, 0;
	mov.u64 	%rd840, %rd45;
	@%p154 bra 	$L__BB1_147;
	or.b64  	%rd669, %rd44, %rd45;
	and.b64  	%rd670, %rd669, -4294967296;
	setp.ne.s64 	%p155, %rd670, 0;
	@%p155 bra 	$L__BB1_153;
	cvt.u32.u64 	%r370, %rd45;
	cvt.u32.u64 	%r371, %rd44;
	div.u32 	%r372, %r371, %r370;
	cvt.u64.u32 	%rd842, %r372;
	bra.uni 	$L__BB1_154;
$L__BB1_153:
	div.u64 	%rd842, %rd44, %rd45;
$L__BB1_154:
	or.b64  	%rd671, %rd43, %rd45;
	and.b64  	%rd672, %rd671, -4294967296;
	setp.ne.s64 	%p156, %rd672, 0;
	@%p156 bra 	$L__BB1_156;
	cvt.u32.u64 	%r373, %rd45;
	cvt.u32.u64 	%r374, %rd43;
	div.u32 	%r375, %r374, %r373;
	cvt.u64.u32 	%rd843, %r375;
	bra.uni 	$L__BB1_157;
$L__BB1_156:
	div.u64 	%rd843, %rd43, %rd45;
$L__BB1_157:
	setp.gt.u64 	%p157, %rd45, %rd43;
	mov.u64 	%rd844, %rd843;
	mov.u64 	%rd845, %rd849;
	@%p157 bra 	$L__BB1_162;
$L__BB1_158:
	mov.u64 	%rd56, %rd844;
	or.b64  	%rd673, %rd845, %rd56;
	and.b64  	%rd674, %rd673, -4294967296;
	setp.ne.s64 	%p158, %rd674, 0;
	@%p158 bra 	$L__BB1_160;
	cvt.u32.u64 	%r376, %rd56;
	cvt.u32.u64 	%r377, %rd845;
	rem.u32 	%r378, %r377, %r376;
	cvt.u64.u32 	%rd844, %r378;
	bra.uni 	$L__BB1_161;
$L__BB1_160:
	rem.u64 	%rd844, %rd845, %rd56;
$L__BB1_161:
	setp.ne.s64 	%p159, %rd844, 0;
	mov.u64 	%rd845, %rd56;
	@%p159 bra 	$L__BB1_158;
$L__BB1_162:
	or.b64  	%rd675, %rd849, %rd845;
	and.b64  	%rd676, %rd675, -4294967296;
	setp.ne.s64 	%p160, %rd676, 0;
	@%p160 bra 	$L__BB1_164;
	cvt.u32.u64 	%r379, %rd845;
	cvt.u32.u64 	%r380, %rd849;
	div.u32 	%r381, %r380, %r379;
	cvt.u64.u32 	%rd847, %r381;
	bra.uni 	$L__BB1_165;
$L__BB1_164:
	div.u64 	%rd847, %rd849, %rd845;
$L__BB1_165:
	or.b64  	%rd677, %rd843, %rd845;
	and.b64  	%rd678, %rd677, -4294967296;
	setp.ne.s64 	%p161, %rd678, 0;
	@%p161 bra 	$L__BB1_167;
	cvt.u32.u64 	%r382, %rd845;
	cvt.u32.u64 	%r383, %rd843;
	div.u32 	%r384, %r383, %r382;
	cvt.u64.u32 	%rd848, %r384;
	bra.uni 	$L__BB1_168;
$L__BB1_167:
	div.u64 	%rd848, %rd843, %rd845;
$L__BB1_168:
	setp.ne.s64 	%p162, %rd848, 1;
	mov.b64 	%rd849, -1;
	@%p162 bra 	$L__BB1_172;
	setp.gt.u64 	%p163, %rd45, %rd44;
	@%p163 bra 	$L__BB1_171;
	mul.hi.u64 	%rd681, %rd842, %rd847;
	setp.ne.s64 	%p164, %rd681, 0;
	@%p164 bra 	$L__BB1_172;
$L__BB1_171:
	mul.lo.s64 	%rd849, %rd847, %rd842;
	add.s64 	%rd838, %rd43, 1;
	setp.lt.u64 	%p165, %rd43, %rd40;
	@%p165 bra 	$L__BB1_146;
$L__BB1_172:
	min.u64 	%rd682, %rd849, 2147483647;
	cvt.u32.u64 	%r386, %rd682;
	sub.s32 	%r387, %r107, %r619;
	add.s32 	%r633, %r387, %r386;
	setp.lt.u32 	%p166, %r624, 2;
	mov.b32 	%r631, 0;
	mov.u32 	%r632, %r631;
	@%p166 bra 	$L__BB1_240;
	add.s32 	%r113, %r624, -2;
	mov.b32 	%r622, 0;
	mov.u32 	%r621, %r564;
	mov.u32 	%r631, %r622;
$L__BB1_174:
	setp.lt.s32 	%p167, %r633, 1;
	mov.b32 	%r628, 0;
	mov.u32 	%r629, %r628;
	@%p167 bra 	$L__BB1_208;
	add.s32 	%r392, %r624, -1;
	cvt.u64.u32 	%rd71, %r392;
	mov.b32 	%r628, 0;
	mov.b32 	%r625, 1;
$L__BB1_176:
	mov.u32 	%r629, %r625;
	sub.s32 	%r121, %r621, %r629;
	setp.lt.s32 	%p168, %r121, 0;
	mov.b32 	%r627, 0;
	@%p168 bra 	$L__BB1_207;
	cvt.u32.u64 	%r394, %rd71;
	cvt.u64.u32 	%rd72, %r121;
	setp.gt.u32 	%p169, %r394, %r121;
	mov.b64 	%rd862, 0;
	@%p169 bra 	$L__BB1_206;
	sub.s64 	%rd685, %rd72, %rd71;
	min.u64 	%rd73, %rd685, %rd71;
	setp.eq.s64 	%p170, %rd685, 0;
	mov.b64 	%rd862, 1;
	@%p170 bra 	$L__BB1_206;
	sub.s64 	%rd74, %rd72, %rd73;
	mov.b64 	%rd862, 1;
	mov.u64 	%rd851, %rd862;
$L__BB1_180:
	add.s64 	%rd77, %rd851, %rd74;
	setp.eq.s64 	%p171, %rd851, 0;
	mov.u64 	%rd852, %rd851;
	mov.u64 	%rd853, %rd77;
	@%p171 bra 	$L__BB1_185;
$L__BB1_181:
	mov.u64 	%rd78, %rd852;
	or.b64  	%rd687, %rd853, %rd78;
	and.b64  	%rd688, %rd687, -4294967296;
	setp.ne.s64 	%p172, %rd688, 0;
	@%p172 bra 	$L__BB1_183;
	cvt.u32.u64 	%r395, %rd78;
	cvt.u32.u64 	%r396, %rd853;
	rem.u32 	%r397, %r396, %r395;
	cvt.u64.u32 	%rd852, %r397;
	bra.uni 	$L__BB1_184;
$L__BB1_183:
	rem.u64 	%rd852, %rd853, %rd78;
$L__BB1_184:
	setp.ne.s64 	%p173, %rd852, 0;
	mov.u64 	%rd853, %rd78;
	@%p173 bra 	$L__BB1_181;
$L__BB1_185:
	or.b64  	%rd689, %rd77, %rd853;
	and.b64  	%rd690, %rd689, -4294967296;
	setp.ne.s64 	%p174, %rd690, 0;
	@%p174 bra 	$L__BB1_187;
	cvt.u32.u64 	%r398, %rd853;
	cvt.u32.u64 	%r399, %rd77;
	div.u32 	%r400, %r399, %r398;
	cvt.u64.u32 	%rd855, %r400;
	bra.uni 	$L__BB1_188;
$L__BB1_187:
	div.u64 	%rd855, %rd77, %rd853;
$L__BB1_188:
	or.b64  	%rd691, %rd851, %rd853;
	and.b64  	%rd692, %rd691, -4294967296;
	setp.ne.s64 	%p175, %rd692, 0;
	@%p175 bra 	$L__BB1_190;
	cvt.u32.u64 	%r401, %rd853;
	cvt.u32.u64 	%r402, %rd851;
	div.u32 	%r403, %r402, %r401;
	cvt.u64.u32 	%rd856, %r403;
	bra.uni 	$L__BB1_191;
$L__BB1_190:
	div.u64 	%rd856, %rd851, %rd853;
$L__BB1_191:
	setp.gt.u64 	%p176, %rd853, %rd851;
	mov.u64 	%rd857, %rd856;
	mov.u64 	%rd858, %rd862;
	@%p176 bra 	$L__BB1_196;
$L__BB1_192:
	mov.u64 	%rd90, %rd857;
	or.b64  	%rd693, %rd858, %rd90;
	and.b64  	%rd694, %rd693, -4294967296;
	setp.ne.s64 	%p177, %rd694, 0;
	@%p177 bra 	$L__BB1_194;
	cvt.u32.u64 	%r404, %rd90;
	cvt.u32.u64 	%r405, %rd858;
	rem.u32 	%r406, %r405, %r404;
	cvt.u64.u32 	%rd857, %r406;
	bra.uni 	$L__BB1_195;
$L__BB1_194:
	rem.u64 	%rd857, %rd858, %rd90;
$L__BB1_195:
	setp.ne.s64 	%p178, %rd857, 0;
	mov.u64 	%rd858, %rd90;
	@%p178 bra 	$L__BB1_192;
$L__BB1_196:
	or.b64  	%rd695, %rd862, %rd858;
	and.b64  	%rd696, %rd695, -4294967296;
	setp.ne.s64 	%p179, %rd696, 0;
	@%p179 bra 	$L__BB1_198;
	cvt.u32.u64 	%r407, %rd858;
	cvt.u32.u64 	%r408, %rd862;
	div.u32 	%r409, %r408, %r407;
	cvt.u64.u32 	%rd860, %r409;
	bra.uni 	$L__BB1_199;
$L__BB1_198:
	div.u64 	%rd860, %rd862, %rd858;
$L__BB1_199:
	or.b64  	%rd697, %rd856, %rd858;
	and.b64  	%rd698, %rd697, -4294967296;
	setp.ne.s64 	%p180, %rd698, 0;
	@%p180 bra 	$L__BB1_201;
	cvt.u32.u64 	%r410, %rd858;
	cvt.u32.u64 	%r411, %rd856;
	div.u32 	%r412, %r411, %r410;
	cvt.u64.u32 	%rd861, %r412;
	bra.uni 	$L__BB1_202;
$L__BB1_201:
	div.u64 	%rd861, %rd856, %rd858;
$L__BB1_202:
	setp.ne.s64 	%p181, %rd861, 1;
	mov.b64 	%rd862, -1;
	@%p181 bra 	$L__BB1_206;
	setp.gt.u64 	%p182, %rd853, %rd77;
	@%p182 bra 	$L__BB1_205;
	mul.hi.u64 	%rd701, %rd855, %rd860;
	setp.ne.s64 	%p183, %rd701, 0;
	@%p183 bra 	$L__BB1_206;
$L__BB1_205:
	mul.lo.s64 	%rd862, %rd860, %rd855;
	add.s64 	%rd851, %rd851, 1;
	setp.le.u64 	%p184, %rd851, %rd73;
	@%p184 bra 	$L__BB1_180;
$L__BB1_206:
	min.u64 	%rd702, %rd862, 2147483647;
	cvt.u32.u64 	%r627, %rd702;
$L__BB1_207:
	add.s32 	%r628, %r627, %r628;
	setp.lt.s32 	%p185, %r628, %r633;
	add.s32 	%r625, %r629, 1;
	@%p185 bra 	$L__BB1_176;
$L__BB1_208:
	sub.s32 	%r621, %r621, %r629;
	add.s32 	%r624, %r624, -1;
	setp.lt.s32 	%p186, %r621, 0;
	mov.b32 	%r630, 0;
	@%p186 bra 	$L__BB1_239;
	cvt.u64.u32 	%rd105, %r621;
	setp.gt.u32 	%p187, %r624, %r621;
	mov.b64 	%rd875, 0;
	@%p187 bra 	$L__BB1_238;
	cvt.u64.u32 	%rd705, %r624;
	sub.s64 	%rd706, %rd105, %rd705;
	min.u64 	%rd106, %rd706, %rd705;
	setp.eq.s64 	%p188, %rd706, 0;
	mov.b64 	%rd875, 1;
	@%p188 bra 	$L__BB1_238;
	sub.s64 	%rd107, %rd105, %rd106;
	mov.b64 	%rd875, 1;
	mov.u64 	%rd864, %rd875;
$L__BB1_212:
	add.s64 	%rd110, %rd864, %rd107;
	setp.eq.s64 	%p189, %rd864, 0;
	mov.u64 	%rd865, %rd864;
	mov.u64 	%rd866, %rd110;
	@%p189 bra 	$L__BB1_217;
$L__BB1_213:
	mov.u64 	%rd111, %rd865;
	or.b64  	%rd708, %rd866, %rd111;
	and.b64  	%rd709, %rd708, -4294967296;
	setp.ne.s64 	%p190, %rd709, 0;
	@%p190 bra 	$L__BB1_215;
	cvt.u32.u64 	%r414, %rd111;
	cvt.u32.u64 	%r415, %rd866;
	rem.u32 	%r416, %r415, %r414;
	cvt.u64.u32 	%rd865, %r416;
	bra.uni 	$L__BB1_216;
$L__BB1_215:
	rem.u64 	%rd865, %rd866, %rd111;
$L__BB1_216:
	setp.ne.s64 	%p191, %rd865, 0;
	mov.u64 	%rd866, %rd111;
	@%p191 bra 	$L__BB1_213;
$L__BB1_217:
	or.b64  	%rd710, %rd110, %rd866;
	and.b64  	%rd711, %rd710, -4294967296;
	setp.ne.s64 	%p192, %rd711, 0;
	@%p192 bra 	$L__BB1_219;
	cvt.u32.u64 	%r417, %rd866;
	cvt.u32.u64 	%r418, %rd110;
	div.u32 	%r419, %r418, %r417;
	cvt.u64.u32 	%rd868, %r419;
	bra.uni 	$L__BB1_220;
$L__BB1_219:
	div.u64 	%rd868, %rd110, %rd866;
$L__BB1_220:
	or.b64  	%rd712, %rd864, %rd866;
	and.b64  	%rd713, %rd712, -4294967296;
	setp.ne.s64 	%p193, %rd713, 0;
	@%p193 bra 	$L__BB1_222;
	cvt.u32.u64 	%r420, %rd866;
	cvt.u32.u64 	%r421, %rd864;
	div.u32 	%r422, %r421, %r420;
	cvt.u64.u32 	%rd869, %r422;
	bra.uni 	$L__BB1_223;
$L__BB1_222:
	div.u64 	%rd869, %rd864, %rd866;
$L__BB1_223:
	setp.gt.u64 	%p194, %rd866, %rd864;
	mov.u64 	%rd870, %rd869;
	mov.u64 	%rd871, %rd875;
	@%p194 bra 	$L__BB1_228;
$L__BB1_224:
	mov.u64 	%rd123, %rd870;
	or.b64  	%rd714, %rd871, %rd123;
	and.b64  	%rd715, %rd714, -4294967296;
	setp.ne.s64 	%p195, %rd715, 0;
	@%p195 bra 	$L__BB1_226;
	cvt.u32.u64 	%r423, %rd123;
	cvt.u32.u64 	%r424, %rd871;
	rem.u32 	%r425, %r424, %r423;
	cvt.u64.u32 	%rd870, %r425;
	bra.uni 	$L__BB1_227;
$L__BB1_226:
	rem.u64 	%rd870, %rd871, %rd123;
$L__BB1_227:
	setp.ne.s64 	%p196, %rd870, 0;
	mov.u64 	%rd871, %rd123;
	@%p196 bra 	$L__BB1_224;
$L__BB1_228:
	or.b64  	%rd716, %rd875, %rd871;
	and.b64  	%rd717, %rd716, -4294967296;
	setp.ne.s64 	%p197, %rd717, 0;
	@%p197 bra 	$L__BB1_230;
	cvt.u32.u64 	%r426, %rd871;
	cvt.u32.u64 	%r427, %rd875;
	div.u32 	%r428, %r427, %r426;
	cvt.u64.u32 	%rd873, %r428;
	bra.uni 	$L__BB1_231;
$L__BB1_230:
	div.u64 	%rd873, %rd875, %rd871;
$L__BB1_231:
	or.b64  	%rd718, %rd869, %rd871;
	and.b64  	%rd719, %rd718, -4294967296;
	setp.ne.s64 	%p198, %rd719, 0;
	@%p198 bra 	$L__BB1_233;
	cvt.u32.u64 	%r429, %rd871;
	cvt.u32.u64 	%r430, %rd869;
	div.u32 	%r431, %r430, %r429;
	cvt.u64.u32 	%rd874, %r431;
	bra.uni 	$L__BB1_234;
$L__BB1_233:
	div.u64 	%rd874, %rd869, %rd871;
$L__BB1_234:
	setp.ne.s64 	%p199, %rd874, 1;
	mov.b64 	%rd875, -1;
	@%p199 bra 	$L__BB1_238;
	setp.gt.u64 	%p200, %rd866, %rd110;
	@%p200 bra 	$L__BB1_237;
	mul.hi.u64 	%rd722, %rd868, %rd873;
	setp.ne.s64 	%p201, %rd722, 0;
	@%p201 bra 	$L__BB1_238;
$L__BB1_237:
	mul.lo.s64 	%rd875, %rd873, %rd868;
	add.s64 	%rd864, %rd864, 1;
	setp.le.u64 	%p202, %rd864, %rd106;
	@%p202 bra 	$L__BB1_212;
$L__BB1_238:
	min.u64 	%rd723, %rd875, 2147483647;
	cvt.u32.u64 	%r630, %rd723;
$L__BB1_239:
	sub.s32 	%r432, %r633, %r628;
	add.s32 	%r633, %r432, %r630;
	add.s32 	%r631, %r629, %r631;
	add.s32 	%r632, %r622, 1;
	mul.wide.u32 	%rd724, %r622, 4;
	add.s64 	%rd725, %rd3, %rd724;
	st.local.u32 	[%rd725], %r631;
	setp.ne.s32 	%p203, %r622, %r113;
	mov.u32 	%r622, %r632;
	@%p203 bra 	$L__BB1_174;
$L__BB1_240:
	add.s32 	%r433, %r633, %r631;
	mul.wide.u32 	%rd726, %r632, 4;
	add.s64 	%rd138, %rd3, %rd726;
	st.local.u32 	[%rd138], %r433;
	setp.gt.u32 	%p204, %r632, 2;
	@%p204 bra 	$L__BB1_375;
	mov.b32 	%r434, -1;
	st.local.u32 	[%rd138+4], %r434;
	setp.eq.s32 	%p205, %r632, 2;
	@%p205 bra 	$L__BB1_375;
	mov.b32 	%r435, -1;
	st.local.u32 	[%rd138+8], %r435;
	setp.eq.s32 	%p206, %r632, 1;
	@%p206 bra 	$L__BB1_375;
	mov.b32 	%r436, -1;
	st.local.u32 	[%rd138+12], %r436;
	bra.uni 	$L__BB1_375;
$L__BB1_244:
	rem.u64 	%rd879, %rd880, %rd145;
$L__BB1_245:
	setp.ne.s64 	%p62, %rd879, 0;
	mov.u64 	%rd880, %rd145;
	@%p62 bra 	$L__BB1_109;
	or.b64  	%rd562, %rd144, %rd145;
	and.b64  	%rd563, %rd562, -4294967296;
	setp.ne.s64 	%p63, %rd563, 0;
	@%p63 bra 	$L__BB1_248;
	cvt.u32.u64 	%r261, %rd145;
	cvt.u32.u64 	%r262, %rd144;
	div.u32 	%r263, %r262, %r261;
	cvt.u64.u32 	%rd882, %r263;
	bra.uni 	$L__BB1_249;
$L__BB1_248:
	div.u64 	%rd882, %rd144, %rd145;
$L__BB1_249:
	or.b64  	%rd564, %rd143, %rd145;
	and.b64  	%rd565, %rd564, -4294967296;
	setp.ne.s64 	%p64, %rd565, 0;
	@%p64 bra 	$L__BB1_251;
	cvt.u32.u64 	%r264, %rd145;
	cvt.u32.u64 	%r265, %rd143;
	div.u32 	%r266, %r265, %r264;
	cvt.u64.u32 	%rd883, %r266;
	bra.uni 	$L__BB1_252;
$L__BB1_251:
	div.u64 	%rd883, %rd143, %rd145;
$L__BB1_252:
	setp.gt.u64 	%p65, %rd145, %rd143;
	mov.u64 	%rd884, %rd883;
	mov.u64 	%rd885, %rd889;
	@%p65 bra 	$L__BB1_257;
$L__BB1_253:
	mov.u64 	%rd156, %rd884;
	or.b64  	%rd566, %rd885, %rd156;
	and.b64  	%rd567, %rd566, -4294967296;
	setp.ne.s64 	%p66, %rd567, 0;
	@%p66 bra 	$L__BB1_255;
	cvt.u32.u64 	%r267, %rd156;
	cvt.u32.u64 	%r268, %rd885;
	rem.u32 	%r269, %r268, %r267;
	cvt.u64.u32 	%rd884, %r269;
	bra.uni 	$L__BB1_256;
$L__BB1_255:
	rem.u64 	%rd884, %rd885, %rd156;
$L__BB1_256:
	setp.ne.s64 	%p67, %rd884, 0;
	mov.u64 	%rd885, %rd156;
	@%p67 bra 	$L__BB1_253;
$L__BB1_257:
	or.b64  	%rd568, %rd889, %rd885;
	and.b64  	%rd569, %rd568, -4294967296;
	setp.ne.s64 	%p68, %rd569, 0;
	@%p68 bra 	$L__BB1_259;
	cvt.u32.u64 	%r270, %rd885;
	cvt.u32.u64 	%r271, %rd889;
	div.u32 	%r272, %r271, %r270;
	cvt.u64.u32 	%rd887, %r272;
	bra.uni 	$L__BB1_260;
$L__BB1_259:
	div.u64 	%rd887, %rd889, %rd885;
$L__BB1_260:
	or.b64  	%rd570, %rd883, %rd885;
	and.b64  	%rd571, %rd570, -4294967296;
	setp.ne.s64 	%p69, %rd571, 0;
	@%p69 bra 	$L__BB1_262;
	cvt.u32.u64 	%r273, %rd885;
	cvt.u32.u64 	%r274, %rd883;
	div.u32 	%r275, %r274, %r273;
	cvt.u64.u32 	%rd888, %r275;
	bra.uni 	$L__BB1_263;
$L__BB1_262:
	div.u64 	%rd888, %rd883, %rd885;
$L__BB1_263:
	setp.ne.s64 	%p70, %rd888, 1;
	mov.b64 	%rd889, -1;
	@%p70 bra 	$L__BB1_267;
	setp.gt.u64 	%p71, %rd145, %rd144;
	@%p71 bra 	$L__BB1_266;
	mul.hi.u64 	%rd574, %rd882, %rd887;
	setp.ne.s64 	%p72, %rd574, 0;
	@%p72 bra 	$L__BB1_267;
$L__BB1_266:
	mul.lo.s64 	%rd889, %rd887, %rd882;
	add.s64 	%rd878, %rd143, 1;
	setp.lt.u64 	%p73, %rd143, %rd140;
	@%p73 bra 	$L__BB1_108;
$L__BB1_267:
	setp.ne.s64 	%p74, %rd889, -1;
	@%p74 bra 	$L__BB1_269;
	mov.b32 	%r276, -1;
	st.local.u32 	[%rd3], %r276;
	st.local.u32 	[%rd3+4], %r276;
	st.local.u32 	[%rd3+8], %r276;
	st.local.u32 	[%rd3+12], %r276;
	bra.uni 	$L__BB1_375;
$L__BB1_269:
	add.s64 	%rd876, %rd889, %rd876;
	add.s32 	%r634, %r139, 1;
	setp.gt.u64 	%p75, %rd8, %rd876;
	@%p75 bra 	$L__BB1_105;
	setp.gt.u32 	%p76, %r139, %r564;
	mov.b64 	%rd903, 0;
	@%p76 bra 	$L__BB1_301;
	cvt.u64.u32 	%rd577, %r139;
	sub.s64 	%rd578, %rd4, %rd577;
	min.u64 	%rd173, %rd578, %rd577;
	setp.eq.s64 	%p77, %rd578, 0;
	mov.b64 	%rd903, 1;
	@%p77 bra 	$L__BB1_299;
	sub.s64 	%rd174, %rd4, %rd173;
	mov.b64 	%rd903, 1;
	mov.u64 	%rd892, %rd903;
$L__BB1_273:
	mov.u64 	%rd176, %rd892;
	add.s64 	%rd177, %rd176, %rd174;
	mov.u64 	%rd893, %rd176;
	mov.u64 	%rd894, %rd177;
$L__BB1_274:
	mov.u64 	%rd178, %rd893;
	or.b64  	%rd580, %rd894, %rd178;
	and.b64  	%rd581, %rd580, -4294967296;
	setp.ne.s64 	%p78, %rd581, 0;
	@%p78 bra 	$L__BB1_276;
	cvt.u32.u64 	%r277, %rd178;
	cvt.u32.u64 	%r278, %rd894;
	rem.u32 	%r279, %r278, %r277;
	cvt.u64.u32 	%rd893, %r279;
	bra.uni 	$L__BB1_277;
$L__BB1_276:
	rem.u64 	%rd893, %rd894, %rd178;
$L__BB1_277:
	setp.ne.s64 	%p79, %rd893, 0;
	mov.u64 	%rd894, %rd178;
	@%p79 bra 	$L__BB1_274;
	or.b64  	%rd582, %rd177, %rd178;
	and.b64  	%rd583, %rd582, -4294967296;
	setp.ne.s64 	%p80, %rd583, 0;
	@%p80 bra 	$L__BB1_280;
	cvt.u32.u64 	%r280, %rd178;
	cvt.u32.u64 	%r281, %rd177;
	div.u32 	%r282, %r281, %r280;
	cvt.u64.u32 	%rd896, %r282;
	bra.uni 	$L__BB1_281;
$L__BB1_280:
	div.u64 	%rd896, %rd177, %rd178;
$L__BB1_281:
	or.b64  	%rd584, %rd176, %rd178;
	and.b64  	%rd585, %rd584, -4294967296;
	setp.ne.s64 	%p81, %rd585, 0;
	@%p81 bra 	$L__BB1_283;
	cvt.u32.u64 	%r283, %rd178;
	cvt.u32.u64 	%r284, %rd176;
	div.u32 	%r285, %r284, %r283;
	cvt.u64.u32 	%rd897, %r285;
	bra.uni 	$L__BB1_284;
$L__BB1_283:
	div.u64 	%rd897, %rd176, %rd178;
$L__BB1_284:
	setp.gt.u64 	%p82, %rd178, %rd176;
	mov.u64 	%rd898, %rd897;
	mov.u64 	%rd899, %rd903;
	@%p82 bra 	$L__BB1_289;
$L__BB1_285:
	mov.u64 	%rd189, %rd898;
	or.b64  	%rd586, %rd899, %rd189;
	and.b64  	%rd587, %rd586, -4294967296;
	setp.ne.s64 	%p83, %rd587, 0;
	@%p83 bra 	$L__BB1_287;
	cvt.u32.u64 	%r286, %rd189;
	cvt.u32.u64 	%r287, %rd899;
	rem.u32 	%r288, %r287, %r286;
	cvt.u64.u32 	%rd898, %r288;
	bra.uni 	$L__BB1_288;
$L__BB1_287:
	rem.u64 	%rd898, %rd899, %rd189;
$L__BB1_288:
	setp.ne.s64 	%p84, %rd898, 0;
	mov.u64 	%rd899, %rd189;
	@%p84 bra 	$L__BB1_285;
$L__BB1_289:
	or.b64  	%rd588, %rd903, %rd899;
	and.b64  	%rd589, %rd588, -4294967296;
	setp.ne.s64 	%p85, %rd589, 0;
	@%p85 bra 	$L__BB1_291;
	cvt.u32.u64 	%r289, %rd899;
	cvt.u32.u64 	%r290, %rd903;
	div.u32 	%r291, %r290, %r289;
	cvt.u64.u32 	%rd901, %r291;
	bra.uni 	$L__BB1_292;
$L__BB1_291:
	div.u64 	%rd901, %rd903, %rd899;
$L__BB1_292:
	or.b64  	%rd590, %rd897, %rd899;
	and.b64  	%rd591, %rd590, -4294967296;
	setp.ne.s64 	%p86, %rd591, 0;
	@%p86 bra 	$L__BB1_294;
	cvt.u32.u64 	%r292, %rd899;
	cvt.u32.u64 	%r293, %rd897;
	div.u32 	%r294, %r293, %r292;
	cvt.u64.u32 	%rd902, %r294;
	bra.uni 	$L__BB1_295;
$L__BB1_294:
	div.u64 	%rd902, %rd897, %rd899;
$L__BB1_295:
	setp.ne.s64 	%p87, %rd902, 1;
	mov.b64 	%rd903, -1;
	@%p87 bra 	$L__BB1_299;
	setp.gt.u64 	%p88, %rd178, %rd177;
	@%p88 bra 	$L__BB1_298;
	mul.hi.u64 	%rd594, %rd896, %rd901;
	setp.ne.s64 	%p89, %rd594, 0;
	@%p89 bra 	$L__BB1_299;
$L__BB1_298:
	mul.lo.s64 	%rd903, %rd901, %rd896;
	add.s64 	%rd892, %rd176, 1;
	setp.lt.u64 	%p90, %rd176, %rd173;
	@%p90 bra 	$L__BB1_273;
$L__BB1_299:
	setp.ne.s64 	%p91, %rd903, -1;
	@%p91 bra 	$L__BB1_301;
	mov.b32 	%r295, -1;
	st.local.u32 	[%rd3], %r295;
	st.local.u32 	[%rd3+4], %r295;
	st.local.u32 	[%rd3+8], %r295;
	st.local.u32 	[%rd3+12], %r295;
	bra.uni 	$L__BB1_375;
$L__BB1_301:
	sub.s64 	%rd595, %rd8, %rd876;
	add.s64 	%rd206, %rd595, %rd903;
	setp.lt.u32 	%p92, %r139, 2;
	mov.b32 	%r642, 0;
	mov.u32 	%r143, %r642;
	@%p92 bra 	$L__BB1_369;
	mov.b32 	%r143, 0;
	mov.u32 	%r636, %r564;
	mov.u32 	%r637, %r139;
	mov.u32 	%r144, %r143;
$L__BB1_303:
	setp.eq.s64 	%p93, %rd206, 0;
	mov.b64 	%rd906, 0;
	mov.b32 	%r641, 0;
	@%p93 bra 	$L__BB1_337;
	add.s32 	%r300, %r637, -1;
	cvt.s64.s32 	%rd207, %r300;
	mov.b32 	%r640, 1;
	mov.b64 	%rd906, 0;
$L__BB1_305:
	mov.u32 	%r641, %r640;
	cvt.u32.u64 	%r301, %rd207;
	sub.s32 	%r302, %r636, %r641;
	cvt.s64.s32 	%rd209, %r302;
	setp.gt.u32 	%p94, %r301, %r302;
	mov.b64 	%rd919, 0;
	@%p94 bra 	$L__BB1_336;
	sub.s64 	%rd600, %rd209, %rd207;
	min.u64 	%rd210, %rd600, %rd207;
	setp.eq.s64 	%p95, %rd600, 0;
	mov.b64 	%rd919, 1;
	@%p95 bra 	$L__BB1_334;
	sub.s64 	%rd211, %rd209, %rd210;
	mov.b64 	%rd919, 1;
	mov.u64 	%rd908, %rd919;
$L__BB1_308:
	add.s64 	%rd214, %rd908, %rd211;
	setp.eq.s64 	%p96, %rd908, 0;
	mov.u64 	%rd909, %rd908;
	mov.u64 	%rd910, %rd214;
	@%p96 bra 	$L__BB1_313;
$L__BB1_309:
	mov.u64 	%rd215, %rd909;
	or.b64  	%rd602, %rd910, %rd215;
	and.b64  	%rd603, %rd602, -4294967296;
	setp.ne.s64 	%p97, %rd603, 0;
	@%p97 bra 	$L__BB1_311;
	cvt.u32.u64 	%r303, %rd215;
	cvt.u32.u64 	%r304, %rd910;
	rem.u32 	%r305, %r304, %r303;
	cvt.u64.u32 	%rd909, %r305;
	bra.uni 	$L__BB1_312;
$L__BB1_311:
	rem.u64 	%rd909, %rd910, %rd215;
$L__BB1_312:
	setp.ne.s64 	%p98, %rd909, 0;
	mov.u64 	%rd910, %rd215;
	@%p98 bra 	$L__BB1_309;
$L__BB1_313:
	or.b64  	%rd604, %rd214, %rd910;
	and.b64  	%rd605, %rd604, -4294967296;
	setp.ne.s64 	%p99, %rd605, 0;
	@%p99 bra 	$L__BB1_315;
	cvt.u32.u64 	%r306, %rd910;
	cvt.u32.u64 	%r307, %rd214;
	div.u32 	%r308, %r307, %r306;
	cvt.u64.u32 	%rd912, %r308;
	bra.uni 	$L__BB1_316;
$L__BB1_315:
	div.u64 	%rd912, %rd214, %rd910;
$L__BB1_316:
	or.b64  	%rd606, %rd908, %rd910;
	and.b64  	%rd607, %rd606, -4294967296;
	setp.ne.s64 	%p100, %rd607, 0;
	@%p100 bra 	$L__BB1_318;
	cvt.u32.u64 	%r309, %rd910;
	cvt.u32.u64 	%r310, %rd908;
	div.u32 	%r311, %r310, %r309;
	cvt.u64.u32 	%rd913, %r311;
	bra.uni 	$L__BB1_319;
$L__BB1_318:
	div.u64 	%rd913, %rd908, %rd910;
$L__BB1_319:
	setp.gt.u64 	%p101, %rd910, %rd908;
	mov.u64 	%rd914, %rd913;
	mov.u64 	%rd915, %rd919;
	@%p101 bra 	$L__BB1_324;
$L__BB1_320:
	mov.u64 	%rd227, %rd914;
	or.b64  	%rd608, %rd915, %rd227;
	and.b64  	%rd609, %rd608, -4294967296;
	setp.ne.s64 	%p102, %rd609, 0;
	@%p102 bra 	$L__BB1_322;
	cvt.u32.u64 	%r312, %rd227;
	cvt.u32.u64 	%r313, %rd915;
	rem.u32 	%r314, %r313, %r312;
	cvt.u64.u32 	%rd914, %r314;
	bra.uni 	$L__BB1_323;
$L__BB1_322:
	rem.u64 	%rd914, %rd915, %rd227;
$L__BB1_323:
	setp.ne.s64 	%p103, %rd914, 0;
	mov.u64 	%rd915, %rd227;
	@%p103 bra 	$L__BB1_320;
$L__BB1_324:
	or.b64  	%rd610, %rd919, %rd915;
	and.b64  	%rd611, %rd610, -4294967296;
	setp.ne.s64 	%p104, %rd611, 0;
	@%p104 bra 	$L__BB1_326;
	cvt.u32.u64 	%r315, %rd915;
	cvt.u32.u64 	%r316, %rd919;
	div.u32 	%r317, %r316, %r315;
	cvt.u64.u32 	%rd917, %r317;
	bra.uni 	$L__BB1_327;
$L__BB1_326:
	div.u64 	%rd917, %rd919, %rd915;
$L__BB1_327:
	or.b64  	%rd612, %rd913, %rd915;
	and.b64  	%rd613, %rd612, -4294967296;
	setp.ne.s64 	%p105, %rd613, 0;
	@%p105 bra 	$L__BB1_329;
	cvt.u32.u64 	%r318, %rd915;
	cvt.u32.u64 	%r319, %rd913;
	div.u32 	%r320, %r319, %r318;
	cvt.u64.u32 	%rd918, %r320;
	bra.uni 	$L__BB1_330;
$L__BB1_329:
	div.u64 	%rd918, %rd913, %rd915;
$L__BB1_330:
	setp.ne.s64 	%p106, %rd918, 1;
	mov.b64 	%rd919, -1;
	@%p106 bra 	$L__BB1_334;
	setp.gt.u64 	%p107, %rd910, %rd214;
	@%p107 bra 	$L__BB1_333;
	mul.hi.u64 	%rd616, %rd912, %rd917;
	setp.ne.s64 	%p108, %rd616, 0;
	@%p108 bra 	$L__BB1_334;
$L__BB1_333:
	mul.lo.s64 	%rd919, %rd917, %rd912;
	add.s64 	%rd908, %rd908, 1;
	setp.le.u64 	%p109, %rd908, %rd210;
	@%p109 bra 	$L__BB1_308;
$L__BB1_334:
	setp.ne.s64 	%p110, %rd919, -1;
	@%p110 bra 	$L__BB1_336;
	mov.b32 	%r321, -1;
	st.local.u32 	[%rd3], %r321;
	st.local.u32 	[%rd3+4], %r321;
	st.local.u32 	[%rd3+8], %r321;
	st.local.u32 	[%rd3+12], %r321;
	bra.uni 	$L__BB1_375;
$L__BB1_336:
	add.s64 	%rd906, %rd919, %rd906;
	add.s32 	%r640, %r641, 1;
	setp.lt.u64 	%p111, %rd906, %rd206;
	@%p111 bra 	$L__BB1_305;
$L__BB1_337:
	sub.s32 	%r636, %r636, %r641;
	cvt.s64.s32 	%rd245, %r636;
	add.s32 	%r637, %r637, -1;
	setp.gt.u32 	%p112, %r637, %r636;
	mov.b64 	%rd934, 0;
	@%p112 bra 	$L__BB1_368;
	cvt.s64.s32 	%rd619, %r637;
	sub.s64 	%rd620, %rd245, %rd619;
	min.u64 	%rd246, %rd620, %rd619;
	setp.eq.s64 	%p113, %rd620, 0;
	mov.b64 	%rd934, 1;
	@%p113 bra 	$L__BB1_366;
	sub.s64 	%rd247, %rd245, %rd246;
	mov.b64 	%rd934, 1;
	mov.u64 	%rd923, %rd934;
$L__BB1_340:
	add.s64 	%rd250, %rd923, %rd247;
	setp.eq.s64 	%p114, %rd923, 0;
	mov.u64 	%rd924, %rd923;
	mov.u64 	%rd925, %rd250;
	@%p114 bra 	$L__BB1_345;
$L__BB1_341:
	mov.u64 	%rd251, %rd924;
	or.b64  	%rd622, %rd925, %rd251;
	and.b64  	%rd623, %rd622, -4294967296;
	setp.ne.s64 	%p115, %rd623, 0;
	@%p115 bra 	$L__BB1_343;
	cvt.u32.u64 	%r322, %rd251;
	cvt.u32.u64 	%r323, %rd925;
	rem.u32 	%r324, %r323, %r322;
	cvt.u64.u32 	%rd924, %r324;
	bra.uni 	$L__BB1_344;
$L__BB1_343:
	rem.u64 	%rd924, %rd925, %rd251;
$L__BB1_344:
	setp.ne.s64 	%p116, %rd924, 0;
	mov.u64 	%rd925, %rd251;
	@%p116 bra 	$L__BB1_341;
$L__BB1_345:
	or.b64  	%rd624, %rd250, %rd925;
	and.b64  	%rd625, %rd624, -4294967296;
	setp.ne.s64 	%p117, %rd625, 0;
	@%p117 bra 	$L__BB1_347;
	cvt.u32.u64 	%r325, %rd925;
	cvt.u32.u64 	%r326, %rd250;
	div.u32 	%r327, %r326, %r325;
	cvt.u64.u32 	%rd927, %r327;
	bra.uni 	$L__BB1_348;
$L__BB1_347:
	div.u64 	%rd927, %rd250, %rd925;
$L__BB1_348:
	or.b64  	%rd626, %rd923, %rd925;
	and.b64  	%rd627, %rd626, -4294967296;
	setp.ne.s64 	%p118, %rd627, 0;
	@%p118 bra 	$L__BB1_350;
	cvt.u32.u64 	%r328, %rd925;
	cvt.u32.u64 	%r329, %rd923;
	div.u32 	%r330, %r329, %r328;
	cvt.u64.u32 	%rd928, %r330;
	bra.uni 	$L__BB1_351;
$L__BB1_350:
	div.u64 	%rd928, %rd923, %rd925;
$L__BB1_351:
	setp.gt.u64 	%p119, %rd925, %rd923;
	mov.u64 	%rd929, %rd928;
	mov.u64 	%rd930, %rd934;
	@%p119 bra 	$L__BB1_356;
$L__BB1_352:
	mov.u64 	%rd263, %rd929;
	or.b64  	%rd628, %rd930, %rd263;
	and.b64  	%rd629, %rd628, -4294967296;
	setp.ne.s64 	%p120, %rd629, 0;
	@%p120 bra 	$L__BB1_354;
	cvt.u32.u64 	%r331, %rd263;
	cvt.u32.u64 	%r332, %rd930;
	rem.u32 	%r333, %r332, %r331;
	cvt.u64.u32 	%rd929, %r333;
	bra.uni 	$L__BB1_355;
$L__BB1_354:
	rem.u64 	%rd929, %rd930, %rd263;
$L__BB1_355:
	setp.ne.s64 	%p121, %rd929, 0;
	mov.u64 	%rd930, %rd263;
	@%p121 bra 	$L__BB1_352;
$L__BB1_356:
	or.b64  	%rd630, %rd934, %rd930;
	and.b64  	%rd631, %rd630, -4294967296;
	setp.ne.s64 	%p122, %rd631, 0;
	@%p122 bra 	$L__BB1_358;
	cvt.u32.u64 	%r334, %rd930;
	cvt.u32.u64 	%r335, %rd934;
	div.u32 	%r336, %r335, %r334;
	cvt.u64.u32 	%rd932, %r336;
	bra.uni 	$L__BB1_359;
$L__BB1_358:
	div.u64 	%rd932, %rd934, %rd930;
$L__BB1_359:
	or.b64  	%rd632, %rd928, %rd930;
	and.b64  	%rd633, %rd632, -4294967296;
	setp.ne.s64 	%p123, %rd633, 0;
	@%p123 bra 	$L__BB1_361;
	cvt.u32.u64 	%r337, %rd930;
	cvt.u32.u64 	%r338, %rd928;
	div.u32 	%r339, %r338, %r337;
	cvt.u64.u32 	%rd933, %r339;
	bra.uni 	$L__BB1_362;
$L__BB1_361:
	div.u64 	%rd933, %rd928, %rd930;
$L__BB1_362:
	setp.ne.s64 	%p124, %rd933, 1;
	mov.b64 	%rd934, -1;
	@%p124 bra 	$L__BB1_366;
	setp.gt.u64 	%p125, %rd925, %rd250;
	@%p125 bra 	$L__BB1_365;
	mul.hi.u64 	%rd636, %rd927, %rd932;
	setp.ne.s64 	%p126, %rd636, 0;
	@%p126 bra 	$L__BB1_366;
$L__BB1_365:
	mul.lo.s64 	%rd934, %rd932, %rd927;
	add.s64 	%rd923, %rd923, 1;
	setp.le.u64 	%p127, %rd923, %rd246;
	@%p127 bra 	$L__BB1_340;
$L__BB1_366:
	setp.ne.s64 	%p128, %rd934, -1;
	@%p128 bra 	$L__BB1_368;
	mov.b32 	%r340, -1;
	st.local.u32 	[%rd3], %r340;
	st.local.u32 	[%rd3+4], %r340;
	st.local.u32 	[%rd3+8], %r340;
	st.local.u32 	[%rd3+12], %r340;
	bra.uni 	$L__BB1_375;
$L__BB1_368:
	sub.s64 	%rd637, %rd206, %rd906;
	add.s64 	%rd206, %rd637, %rd934;
	add.s32 	%r143, %r641, %r143;
	add.s32 	%r151, %r144, 1;
	mul.wide.u32 	%rd638, %r144, 4;
	add.s64 	%rd639, %rd3, %rd638;
	st.local.u32 	[%rd639], %r143;
	setp.ne.s32 	%p129, %r151, %r138;
	mov.u32 	%r144, %r151;
	mov.u32 	%r642, %r138;
	@%p129 bra 	$L__BB1_303;
$L__BB1_369:
	setp.gt.u32 	%p130, %r642, 3;
	mul.wide.u32 	%rd640, %r642, 4;
	add.s64 	%rd281, %rd3, %rd640;
	@%p130 bra 	$L__BB1_371;
	cvt.u32.u64 	%r341, %rd206;
	add.s32 	%r342, %r143, %r341;
	st.local.u32 	[%rd281], %r342;
$L__BB1_371:
	setp.gt.u32 	%p131, %r642, 2;
	@%p131 bra 	$L__BB1_375;
	mov.b32 	%r343, -1;
	st.local.u32 	[%rd281+4], %r343;
	setp.eq.s32 	%p132, %r139, 3;
	@%p132 bra 	$L__BB1_375;
	mov.b32 	%r344, -1;
	st.local.u32 	[%rd281+8], %r344;
	setp.eq.s32 	%p133, %r139, 2;
	@%p133 bra 	$L__BB1_375;
	mov.b32 	%r345, -1;
	st.local.u32 	[%rd281+12], %r345;
$L__BB1_375:
	ld.local.u32 	%r154, [%rd3];
	setp.lt.s32 	%p208, %r154, 0;
	mov.b32 	%r644, 0;
	mov.pred 	%p207, 0;
	mov.pred 	%p423, %p207;
	mov.pred 	%p424, %p207;
	mov.pred 	%p425, %p207;
	mov.pred 	%p426, %p207;
	mov.pred 	%p427, %p207;
	@%p208 bra 	$L__BB1_380;
	mul.wide.u32 	%rd727, %r154, 4;
	add.s64 	%rd728, %rd2, %rd727;
	ld.local.u32 	%r440, [%rd728];
	setp.le.s32 	%p210, %r440, %r198;
	selp.u32 	%r441, 1, 0, %p210;
	add.s32 	%r442, %r440, %r441;
	st.local.u32 	[%rd3], %r442;
	ld.local.u32 	%r155, [%rd3+4];
	setp.lt.s32 	%p211, %r155, 0;
	mov.b32 	%r644, 1;
	@%p211 bra 	$L__BB1_380;
	mul.wide.u32 	%rd729, %r155, 4;
	add.s64 	%rd730, %rd2, %rd729;
	ld.local.u32 	%r444, [%rd730];
	setp.le.s32 	%p214, %r444, %r198;
	selp.u32 	%r445, 1, 0, %p214;
	add.s32 	%r446, %r444, %r445;
	st.local.u32 	[%rd3+4], %r446;
	ld.local.u32 	%r156, [%rd3+8];
	setp.lt.s32 	%p215, %r156, 0;
	mov.b32 	%r644, 2;
	mov.pred 	%p423, -1;
	mov.pred 	%p424, %p207;
	mov.pred 	%p425, %p207;
	mov.pred 	%p426, %p423;
	mov.pred 	%p427, %p207;
	@%p215 bra 	$L__BB1_380;
	mul.wide.u32 	%rd731, %r156, 4;
	add.s64 	%rd732, %rd2, %rd731;
	ld.local.u32 	%r448, [%rd732];
	setp.le.s32 	%p218, %r448, %r198;
	selp.u32 	%r449, 1, 0, %p218;
	add.s32 	%r450, %r448, %r449;
	st.local.u32 	[%rd3+8], %r450;
	ld.local.u32 	%r157, [%rd3+12];
	setp.lt.s32 	%p219, %r157, 0;
	mov.b32 	%r644, 3;
	mov.pred 	%p423, -1;
	mov.pred 	%p424, %p423;
	mov.pred 	%p425, %p207;
	mov.pred 	%p426, %p207;
	mov.pred 	%p427, %p423;
	@%p219 bra 	$L__BB1_380;
	mul.wide.u32 	%rd733, %r157, 4;
	add.s64 	%rd734, %rd2, %rd733;
	ld.local.u32 	%r452, [%rd734];
	setp.le.s32 	%p222, %r452, %r198;
	selp.u32 	%r453, 1, 0, %p222;
	add.s32 	%r454, %r452, %r453;
	st.local.u32 	[%rd3+12], %r454;
	mov.b32 	%r644, 4;
	mov.pred 	%p423, -1;
	mov.pred 	%p425, %p423;
	mov.pred 	%p426, %p207;
	mov.pred 	%p427, %p207;
$L__BB1_380:
	setp.lt.s32 	%p223, %r154, 0;
	mul.wide.u32 	%rd735, %r644, 4;
	add.s64 	%rd282, %rd3, %rd735;
	@%p223 bra 	$L__BB1_385;
	add.s32 	%r455, %r644, -1;
	mul.wide.u32 	%rd736, %r455, 4;
	add.s64 	%rd283, %rd3, %rd736;
	ld.local.u32 	%r456, [%rd283];
	st.local.u32 	[%rd282], %r456;
	not.pred 	%p224, %p423;
	@%p224 bra 	$L__BB1_385;
	add.s32 	%r457, %r644, -2;
	mul.wide.u32 	%rd737, %r457, 4;
	add.s64 	%rd284, %rd3, %rd737;
	ld.local.u32 	%r458, [%rd284];
	st.local.u32 	[%rd283], %r458;
	not.pred 	%p225, %p424;
	@%p225 bra 	$L__BB1_385;
	add.s32 	%r459, %r644, -3;
	mul.wide.u32 	%rd738, %r459, 4;
	add.s64 	%rd285, %rd3, %rd738;
	ld.local.u32 	%r460, [%rd285];
	st.local.u32 	[%rd284], %r460;
	not.pred 	%p226, %p425;
	@%p226 bra 	$L__BB1_385;
	add.s32 	%r461, %r644, -4;
	mul.wide.u32 	%rd739, %r461, 4;
	add.s64 	%rd740, %rd3, %rd739;
	ld.local.u32 	%r462, [%rd740];
	st.local.u32 	[%rd285], %r462;
$L__BB1_385:
	mov.b32 	%r463, 0;
	st.local.u32 	[%rd3], %r463;
	mov.b64 	%rd1001, 0;
	setp.eq.s32 	%p227, %r644, 0;
	@%p227 bra 	$L__BB1_522;
	setp.eq.s32 	%p228, %r644, 1;
	@%p228 bra 	$L__BB1_605;
	mov.b64 	%rd999, 0;
	not.pred 	%p229, %p423;
	@%p229 bra 	$L__BB1_418;
	add.s32 	%r465, %r644, 1;
	cvt.u64.u32 	%rd286, %r465;
	mov.b32 	%r645, 1;
	mov.b64 	%rd999, 0;
	mov.b64 	%rd938, 2;
$L__BB1_389:
	cvt.u64.u32 	%rd746, %r645;
	sub.s64 	%rd747, 49, %rd746;
	min.u64 	%rd291, %rd747, %rd746;
	mov.b64 	%rd940, 1;
	mov.u64 	%rd941, %rd940;
$L__BB1_390:
	sub.s64 	%rd748, %rd941, %rd291;
	add.s64 	%rd294, %rd748, 49;
	mov.u64 	%rd942, %rd941;
	mov.u64 	%rd943, %rd294;
$L__BB1_391:
	mov.u64 	%rd295, %rd942;
	or.b64  	%rd749, %rd943, %rd295;
	and.b64  	%rd750, %rd749, -4294967296;
	setp.ne.s64 	%p230, %rd750, 0;
	@%p230 bra 	$L__BB1_393;
	cvt.u32.u64 	%r466, %rd295;
	cvt.u32.u64 	%r467, %rd943;
	rem.u32 	%r468, %r467, %r466;
	cvt.u64.u32 	%rd942, %r468;
	bra.uni 	$L__BB1_394;
$L__BB1_393:
	rem.u64 	%rd942, %rd943, %rd295;
$L__BB1_394:
	setp.ne.s64 	%p231, %rd942, 0;
	mov.u64 	%rd943, %rd295;
	@%p231 bra 	$L__BB1_391;
	or.b64  	%rd751, %rd294, %rd295;
	and.b64  	%rd752, %rd751, -4294967296;
	setp.ne.s64 	%p232, %rd752, 0;
	@%p232 bra 	$L__BB1_397;
	cvt.u32.u64 	%r469, %rd295;
	cvt.u32.u64 	%r470, %rd294;
	div.u32 	%r471, %r470, %r469;
	cvt.u64.u32 	%rd945, %r471;
	bra.uni 	$L__BB1_398;
$L__BB1_397:
	div.u64 	%rd945, %rd294, %rd295;
$L__BB1_398:
	or.b64  	%rd753, %rd941, %rd295;
	and.b64  	%rd754, %rd753, -4294967296;
	setp.ne.s64 	%p233, %rd754, 0;
	@%p233 bra 	$L__BB1_400;
	cvt.u32.u64 	%r472, %rd295;
	cvt.u32.u64 	%r473, %rd941;
	div.u32 	%r474, %r473, %r472;
	cvt.u64.u32 	%rd946, %r474;
	bra.uni 	$L__BB1_401;
$L__BB1_400:
	div.u64 	%rd946, %rd941, %rd295;
$L__BB1_401:
	setp.gt.u64 	%p234, %rd295, %rd941;
	mov.u64 	%rd947, %rd946;
	mov.u64 	%rd948, %rd940;
	@%p234 bra 	$L__BB1_406;
$L__BB1_402:
	mov.u64 	%rd306, %rd947;
	or.b64  	%rd755, %rd948, %rd306;
	and.b64  	%rd756, %rd755, -4294967296;
	setp.ne.s64 	%p235, %rd756, 0;
	@%p235 bra 	$L__BB1_404;
	cvt.u32.u64 	%r475, %rd306;
	cvt.u32.u64 	%r476, %rd948;
	rem.u32 	%r477, %r476, %r475;
	cvt.u64.u32 	%rd947, %r477;
	bra.uni 	$L__BB1_405;
$L__BB1_404:
	rem.u64 	%rd947, %rd948, %rd306;
$L__BB1_405:
	setp.ne.s64 	%p236, %rd947, 0;
	mov.u64 	%rd948, %rd306;
	@%p236 bra 	$L__BB1_402;
$L__BB1_406:
	or.b64  	%rd757, %rd940, %rd948;
	and.b64  	%rd758, %rd757, -4294967296;
	setp.ne.s64 	%p237, %rd758, 0;
	@%p237 bra 	$L__BB1_408;
	cvt.u32.u64 	%r478, %rd948;
	cvt.u32.u64 	%r479, %rd940;
	div.u32 	%r480, %r479, %r478;
	cvt.u64.u32 	%rd950, %r480;
	bra.uni 	$L__BB1_409;
$L__BB1_408:
	div.u64 	%rd950, %rd940, %rd948;
$L__BB1_409:
	or.b64  	%rd759, %rd946, %rd948;
	and.b64  	%rd760, %rd759, -4294967296;
	setp.ne.s64 	%p238, %rd760, 0;
	@%p238 bra 	$L__BB1_411;
	cvt.u32.u64 	%r481, %rd948;
	cvt.u32.u64 	%r482, %rd946;
	div.u32 	%r483, %r482, %r481;
	cvt.u64.u32 	%rd951, %r483;
	bra.uni 	$L__BB1_412;
$L__BB1_411:
	div.u64 	%rd951, %rd946, %rd948;
$L__BB1_412:
	setp.ne.s64 	%p239, %rd951, 1;
	@%p239 bra 	$L__BB1_524;
	setp.gt.u64 	%p240, %rd295, %rd294;
	@%p240 bra 	$L__BB1_415;
	mul.hi.u64 	%rd761, %rd945, %rd950;
	setp.ne.s64 	%p241, %rd761, 0;
	@%p241 bra 	$L__BB1_524;
$L__BB1_415:
	mul.lo.s64 	%rd940, %rd950, %rd945;
	add.s64 	%rd941, %rd941, 1;
	setp.ne.s64 	%p242, %rd941, %rd938;
	@%p242 bra 	$L__BB1_390;
	setp.eq.s64 	%p243, %rd940, -1;
	@%p243 bra 	$L__BB1_524;
	add.s64 	%rd999, %rd940, %rd999;
	add.s32 	%r645, %r645, 1;
	add.s64 	%rd938, %rd938, 1;
	setp.eq.s64 	%p244, %rd938, %rd286;
	@%p244 bra 	$L__BB1_418;
	bra.uni 	$L__BB1_389;
$L__BB1_418:
	@%p423 bra 	$L__BB1_419;
	bra.uni 	$L__BB1_520;
$L__BB1_419:
	ld.local.u32 	%r647, [%rd3+4];
	setp.lt.s32 	%p245, %r647, 2;
	@%p245 bra 	$L__BB1_452;
	add.s32 	%r485, %r644, -1;
	cvt.s64.s32 	%rd322, %r485;
	add.s32 	%r162, %r647, -1;
	mov.b32 	%r646, 0;
$L__BB1_421:
	cvt.u32.u64 	%r486, %rd322;
	setp.eq.s32 	%p246, %r486, 0;
	add.s32 	%r646, %r646, 1;
	cvt.u64.u32 	%rd762, %r646;
	sub.s64 	%rd324, 49, %rd762;
	setp.ge.u64 	%p247, %rd324, %rd322;
	setp.lt.u64 	%p248, %rd324, %rd322;
	or.pred  	%p249, %p248, %p246;
	selp.u64 	%rd953, 1, 0, %p247;
	@%p249 bra 	$L__BB1_451;
	sub.s64 	%rd764, %rd324, %rd322;
	min.u64 	%rd326, %rd764, %rd322;
	setp.eq.s64 	%p250, %rd764, 0;
	mov.b64 	%rd953, 1;
	@%p250 bra 	$L__BB1_450;
	sub.s64 	%rd327, %rd324, %rd326;
	mov.b64 	%rd953, 1;
	mov.u64 	%rd954, %rd953;
$L__BB1_424:
	add.s64 	%rd330, %rd954, %rd327;
	setp.eq.s64 	%p251, %rd954, 0;
	mov.u64 	%rd955, %rd954;
	mov.u64 	%rd956, %rd330;
	@%p251 bra 	$L__BB1_429;
$L__BB1_425:
	mov.u64 	%rd331, %rd955;
	or.b64  	%rd766, %rd956, %rd331;
	and.b64  	%rd767, %rd766, -4294967296;
	setp.ne.s64 	%p252, %rd767, 0;
	@%p252 bra 	$L__BB1_427;
	cvt.u32.u64 	%r487, %rd331;
	cvt.u32.u64 	%r488, %rd956;
	rem.u32 	%r489, %r488, %r487;
	cvt.u64.u32 	%rd955, %r489;
	bra.uni 	$L__BB1_428;
$L__BB1_427:
	rem.u64 	%rd955, %rd956, %rd331;
$L__BB1_428:
	setp.ne.s64 	%p253, %rd955, 0;
	mov.u64 	%rd956, %rd331;
	@%p253 bra 	$L__BB1_425;
$L__BB1_429:
	or.b64  	%rd768, %rd330, %rd956;
	and.b64  	%rd769, %rd768, -4294967296;
	setp.ne.s64 	%p254, %rd769, 0;
	@%p254 bra 	$L__BB1_431;
	cvt.u32.u64 	%r490, %rd956;
	cvt.u32.u64 	%r491, %rd330;
	div.u32 	%r492, %r491, %r490;
	cvt.u64.u32 	%rd958, %r492;
	bra.uni 	$L__BB1_432;
$L__BB1_431:
	div.u64 	%rd958, %rd330, %rd956;
$L__BB1_432:
	or.b64  	%rd770, %rd954, %rd956;
	and.b64  	%rd771, %rd770, -4294967296;
	setp.ne.s64 	%p255, %rd771, 0;
	@%p255 bra 	$L__BB1_434;
	cvt.u32.u64 	%r493, %rd956;
	cvt.u32.u64 	%r494, %rd954;
	div.u32 	%r495, %r494, %r493;
	cvt.u64.u32 	%rd959, %r495;
	bra.uni 	$L__BB1_435;
$L__BB1_434:
	div.u64 	%rd959, %rd954, %rd956;
$L__BB1_435:
	setp.gt.u64 	%p256, %rd956, %rd954;
	mov.u64 	%rd960, %rd959;
	mov.u64 	%rd961, %rd953;
	@%p256 bra 	$L__BB1_440;
$L__BB1_436:
	mov.u64 	%rd343, %rd960;
	or.b64  	%rd772, %rd961, %rd343;
	and.b64  	%rd773, %rd772, -4294967296;
	setp.ne.s64 	%p257, %rd773, 0;
	@%p257 bra 	$L__BB1_438;
	cvt.u32.u64 	%r496, %rd343;
	cvt.u32.u64 	%r497, %rd961;
	rem.u32 	%r498, %r497, %r496;
	cvt.u64.u32 	%rd960, %r498;
	bra.uni 	$L__BB1_439;
$L__BB1_438:
	rem.u64 	%rd960, %rd961, %rd343;
$L__BB1_439:
	setp.ne.s64 	%p258, %rd960, 0;
	mov.u64 	%rd961, %rd343;
	@%p258 bra 	$L__BB1_436;
$L__BB1_440:
	or.b64  	%rd774, %rd953, %rd961;
	and.b64  	%rd775, %rd774, -4294967296;
	setp.ne.s64 	%p259, %rd775, 0;
	@%p259 bra 	$L__BB1_442;
	cvt.u32.u64 	%r499, %rd961;
	cvt.u32.u64 	%r500, %rd953;
	div.u32 	%r501, %r500, %r499;
	cvt.u64.u32 	%rd963, %r501;
	bra.uni 	$L__BB1_443;
$L__BB1_442:
	div.u64 	%rd963, %rd953, %rd961;
$L__BB1_443:
	or.b64  	%rd776, %rd959, %rd961;
	and.b64  	%rd777, %rd776, -4294967296;
	setp.ne.s64 	%p260, %rd777, 0;
	@%p260 bra 	$L__BB1_445;
	cvt.u32.u64 	%r502, %rd961;
	cvt.u32.u64 	%r503, %rd959;
	div.u32 	%r504, %r503, %r502;
	cvt.u64.u32 	%rd964, %r504;
	bra.uni 	$L__BB1_446;
$L__BB1_445:
	div.u64 	%rd964, %rd959, %rd961;
$L__BB1_446:
	setp.ne.s64 	%p261, %rd964, 1;
	@%p261 bra 	$L__BB1_524;
	setp.gt.u64 	%p262, %rd956, %rd330;
	@%p262 bra 	$L__BB1_449;
	mul.hi.u64 	%rd778, %rd958, %rd963;
	setp.ne.s64 	%p263, %rd778, 0;
	@%p263 bra 	$L__BB1_524;
$L__BB1_449:
	mul.lo.s64 	%rd953, %rd963, %rd958;
	add.s64 	%rd954, %rd954, 1;
	setp.le.u64 	%p264, %rd954, %rd326;
	@%p264 bra 	$L__BB1_424;
$L__BB1_450:
	setp.eq.s64 	%p265, %rd953, -1;
	@%p265 bra 	$L__BB1_524;
$L__BB1_451:
	add.s64 	%rd999, %rd953, %rd999;
	setp.lt.s32 	%p266, %r646, %r162;
	@%p266 bra 	$L__BB1_421;
$L__BB1_452:
	@%p426 bra 	$L__BB1_520;
	ld.local.u32 	%r648, [%rd3+8];
	add.s32 	%r166, %r648, -1;
	setp.ge.s32 	%p267, %r647, %r166;
	@%p267 bra 	$L__BB1_486;
	add.s32 	%r505, %r644, -2;
	cvt.s64.s32 	%rd361, %r505;
$L__BB1_455:
	cvt.u32.u64 	%r506, %rd361;
	setp.eq.s32 	%p268, %r506, 0;
	add.s32 	%r647, %r647, 1;
	cvt.s64.s32 	%rd779, %r647;
	sub.s64 	%rd363, 49, %rd779;
	setp.ge.u64 	%p269, %rd363, %rd361;
	setp.lt.u64 	%p270, %rd363, %rd361;
	or.pred  	%p271, %p270, %p268;
	selp.u64 	%rd969, 1, 0, %p269;
	@%p271 bra 	$L__BB1_485;
	sub.s64 	%rd781, %rd363, %rd361;
	min.u64 	%rd365, %rd781, %rd361;
	setp.eq.s64 	%p272, %rd781, 0;
	mov.b64 	%rd969, 1;
	@%p272 bra 	$L__BB1_484;
	sub.s64 	%rd366, %rd363, %rd365;
	mov.b64 	%rd969, 1;
	mov.u64 	%rd970, %rd969;
$L__BB1_458:
	add.s64 	%rd369, %rd970, %rd366;
	setp.eq.s64 	%p273, %rd970, 0;
	mov.u64 	%rd971, %rd970;
	mov.u64 	%rd972, %rd369;
	@%p273 bra 	$L__BB1_463;
$L__BB1_459:
	mov.u64 	%rd370, %rd971;
	or.b64  	%rd783, %rd972, %rd370;
	and.b64  	%rd784, %rd783, -4294967296;
	setp.ne.s64 	%p274, %rd784, 0;
	@%p274 bra 	$L__BB1_461;
	cvt.u32.u64 	%r507, %rd370;
	cvt.u32.u64 	%r508, %rd972;
	rem.u32 	%r509, %r508, %r507;
	cvt.u64.u32 	%rd971, %r509;
	bra.uni 	$L__BB1_462;
$L__BB1_461:
	rem.u64 	%rd971, %rd972, %rd370;
$L__BB1_462:
	setp.ne.s64 	%p275, %rd971, 0;
	mov.u64 	%rd972, %rd370;
	@%p275 bra 	$L__BB1_459;
$L__BB1_463:
	or.b64  	%rd785, %rd369, %rd972;
	and.b64  	%rd786, %rd785, -4294967296;
	setp.ne.s64 	%p276, %rd786, 0;
	@%p276 bra 	$L__BB1_465;
	cvt.u32.u64 	%r510, %rd972;
	cvt.u32.u64 	%r511, %rd369;
	div.u32 	%r512, %r511, %r510;
	cvt.u64.u32 	%rd974, %r512;
	bra.uni 	$L__BB1_466;
$L__BB1_465:
	div.u64 	%rd974, %rd369, %rd972;
$L__BB1_466:
	or.b64  	%rd787, %rd970, %rd972;
	and.b64  	%rd788, %rd787, -4294967296;
	setp.ne.s64 	%p277, %rd788, 0;
	@%p277 bra 	$L__BB1_468;
	cvt.u32.u64 	%r513, %rd972;
	cvt.u32.u64 	%r514, %rd970;
	div.u32 	%r515, %r514, %r513;
	cvt.u64.u32 	%rd975, %r515;
	bra.uni 	$L__BB1_469;
$L__BB1_468:
	div.u64 	%rd975, %rd970, %rd972;
$L__BB1_469:
	setp.gt.u64 	%p278, %rd972, %rd970;
	mov.u64 	%rd976, %rd975;
	mov.u64 	%rd977, %rd969;
	@%p278 bra 	$L__BB1_474;
$L__BB1_470:
	mov.u64 	%rd382, %rd976;
	or.b64  	%rd789, %rd977, %rd382;
	and.b64  	%rd790, %rd789, -4294967296;
	setp.ne.s64 	%p279, %rd790, 0;
	@%p279 bra 	$L__BB1_472;
	cvt.u32.u64 	%r516, %rd382;
	cvt.u32.u64 	%r517, %rd977;
	rem.u32 	%r518, %r517, %r516;
	cvt.u64.u32 	%rd976, %r518;
	bra.uni 	$L__BB1_473;
$L__BB1_472:
	rem.u64 	%rd976, %rd977, %rd382;
$L__BB1_473:
	setp.ne.s64 	%p280, %rd976, 0;
	mov.u64 	%rd977, %rd382;
	@%p280 bra 	$L__BB1_470;
$L__BB1_474:
	or.b64  	%rd791, %rd969, %rd977;
	and.b64  	%rd792, %rd791, -4294967296;
	setp.ne.s64 	%p281, %rd792, 0;
	@%p281 bra 	$L__BB1_476;
	cvt.u32.u64 	%r519, %rd977;
	cvt.u32.u64 	%r520, %rd969;
	div.u32 	%r521, %r520, %r519;
	cvt.u64.u32 	%rd979, %r521;
	bra.uni 	$L__BB1_477;
$L__BB1_476:
	div.u64 	%rd979, %rd969, %rd977;
$L__BB1_477:
	or.b64  	%rd793, %rd975, %rd977;
	and.b64  	%rd794, %rd793, -4294967296;
	setp.ne.s64 	%p282, %rd794, 0;
	@%p282 bra 	$L__BB1_479;
	cvt.u32.u64 	%r522, %rd977;
	cvt.u32.u64 	%r523, %rd975;
	div.u32 	%r524, %r523, %r522;
	cvt.u64.u32 	%rd980, %r524;
	bra.uni 	$L__BB1_480;
$L__BB1_479:
	div.u64 	%rd980, %rd975, %rd977;
$L__BB1_480:
	setp.ne.s64 	%p283, %rd980, 1;
	@%p283 bra 	$L__BB1_524;
	setp.gt.u64 	%p284, %rd972, %rd369;
	@%p284 bra 	$L__BB1_483;
	mul.hi.u64 	%rd795, %rd974, %rd979;
	setp.ne.s64 	%p285, %rd795, 0;
	@%p285 bra 	$L__BB1_524;
$L__BB1_483:
	mul.lo.s64 	%rd969, %rd979, %rd974;
	add.s64 	%rd970, %rd970, 1;
	setp.le.u64 	%p286, %rd970, %rd365;
	@%p286 bra 	$L__BB1_458;
$L__BB1_484:
	setp.eq.s64 	%p287, %rd969, -1;
	@%p287 bra 	$L__BB1_524;
$L__BB1_485:
	add.s64 	%rd999, %rd969, %rd999;
	setp.lt.s32 	%p288, %r647, %r166;
	@%p288 bra 	$L__BB1_455;
$L__BB1_486:
	@%p427 bra 	$L__BB1_520;
	ld.local.u32 	%r525, [%rd3+12];
	add.s32 	%r169, %r525, -1;
	setp.ge.s32 	%p289, %r648, %r169;
	@%p289 bra 	$L__BB1_520;
	add.s32 	%r526, %r644, -3;
	cvt.s64.s32 	%rd400, %r526;
$L__BB1_489:
	cvt.u32.u64 	%r527, %rd400;
	setp.eq.s32 	%p290, %r527, 0;
	add.s32 	%r648, %r648, 1;
	cvt.s64.s32 	%rd796, %r648;
	sub.s64 	%rd402, 49, %rd796;
	setp.ge.u64 	%p291, %rd402, %rd400;
	setp.lt.u64 	%p292, %rd402, %rd400;
	or.pred  	%p293, %p292, %p290;
	selp.u64 	%rd985, 1, 0, %p291;
	@%p293 bra 	$L__BB1_519;
	sub.s64 	%rd798, %rd402, %rd400;
	min.u64 	%rd404, %rd798, %rd400;
	setp.eq.s64 	%p294, %rd798, 0;
	mov.b64 	%rd985, 1;
	@%p294 bra 	$L__BB1_518;
	sub.s64 	%rd405, %rd402, %rd404;
	mov.b64 	%rd985, 1;
	mov.u64 	%rd986, %rd985;
$L__BB1_492:
	add.s64 	%rd408, %rd986, %rd405;
	setp.eq.s64 	%p295, %rd986, 0;
	mov.u64 	%rd987, %rd986;
	mov.u64 	%rd988, %rd408;
	@%p295 bra 	$L__BB1_497;
$L__BB1_493:
	mov.u64 	%rd409, %rd987;
	or.b64  	%rd800, %rd988, %rd409;
	and.b64  	%rd801, %rd800, -4294967296;
	setp.ne.s64 	%p296, %rd801, 0;
	@%p296 bra 	$L__BB1_495;
	cvt.u32.u64 	%r528, %rd409;
	cvt.u32.u64 	%r529, %rd988;
	rem.u32 	%r530, %r529, %r528;
	cvt.u64.u32 	%rd987, %r530;
	bra.uni 	$L__BB1_496;
$L__BB1_495:
	rem.u64 	%rd987, %rd988, %rd409;
$L__BB1_496:
	setp.ne.s64 	%p297, %rd987, 0;
	mov.u64 	%rd988, %rd409;
	@%p297 bra 	$L__BB1_493;
$L__BB1_497:
	or.b64  	%rd802, %rd408, %rd988;
	and.b64  	%rd803, %rd802, -4294967296;
	setp.ne.s64 	%p298, %rd803, 0;
	@%p298 bra 	$L__BB1_499;
	cvt.u32.u64 	%r531, %rd988;
	cvt.u32.u64 	%r532, %rd408;
	div.u32 	%r533, %r532, %r531;
	cvt.u64.u32 	%rd990, %r533;
	bra.uni 	$L__BB1_500;
$L__BB1_499:
	div.u64 	%rd990, %rd408, %rd988;
$L__BB1_500:
	or.b64  	%rd804, %rd986, %rd988;
	and.b64  	%rd805, %rd804, -4294967296;
	setp.ne.s64 	%p299, %rd805, 0;
	@%p299 bra 	$L__BB1_502;
	cvt.u32.u64 	%r534, %rd988;
	cvt.u32.u64 	%r535, %rd986;
	div.u32 	%r536, %r535, %r534;
	cvt.u64.u32 	%rd991, %r536;
	bra.uni 	$L__BB1_503;
$L__BB1_502:
	div.u64 	%rd991, %rd986, %rd988;
$L__BB1_503:
	setp.gt.u64 	%p300, %rd988, %rd986;
	mov.u64 	%rd992, %rd991;
	mov.u64 	%rd993, %rd985;
	@%p300 bra 	$L__BB1_508;
$L__BB1_504:
	mov.u64 	%rd421, %rd992;
	or.b64  	%rd806, %rd993, %rd421;
	and.b64  	%rd807, %rd806, -4294967296;
	setp.ne.s64 	%p301, %rd807, 0;
	@%p301 bra 	$L__BB1_506;
	cvt.u32.u64 	%r537, %rd421;
	cvt.u32.u64 	%r538, %rd993;
	rem.u32 	%r539, %r538, %r537;
	cvt.u64.u32 	%rd992, %r539;
	bra.uni 	$L__BB1_507;
$L__BB1_506:
	rem.u64 	%rd992, %rd993, %rd421;
$L__BB1_507:
	setp.ne.s64 	%p302, %rd992, 0;
	mov.u64 	%rd993, %rd421;
	@%p302 bra 	$L__BB1_504;
$L__BB1_508:
	or.b64  	%rd808, %rd985, %rd993;
	and.b64  	%rd809, %rd808, -4294967296;
	setp.ne.s64 	%p303, %rd809, 0;
	@%p303 bra 	$L__BB1_510;
	cvt.u32.u64 	%r540, %rd993;
	cvt.u32.u64 	%r541, %rd985;
	div.u32 	%r542, %r541, %r540;
	cvt.u64.u32 	%rd995, %r542;
	bra.uni 	$L__BB1_511;
$L__BB1_510:
	div.u64 	%rd995, %rd985, %rd993;
$L__BB1_511:
	or.b64  	%rd810, %rd991, %rd993;
	and.b64  	%rd811, %rd810, -4294967296;
	setp.ne.s64 	%p304, %rd811, 0;
	@%p304 bra 	$L__BB1_513;
	cvt.u32.u64 	%r543, %rd993;
	cvt.u32.u64 	%r544, %rd991;
	div.u32 	%r545, %r544, %r543;
	cvt.u64.u32 	%rd996, %r545;
	bra.uni 	$L__BB1_514;
$L__BB1_513:
	div.u64 	%rd996, %rd991, %rd993;
$L__BB1_514:
	setp.ne.s64 	%p305, %rd996, 1;
	@%p305 bra 	$L__BB1_524;
	setp.gt.u64 	%p306, %rd988, %rd408;
	@%p306 bra 	$L__BB1_517;
	mul.hi.u64 	%rd812, %rd990, %rd995;
	setp.ne.s64 	%p307, %rd812, 0;
	@%p307 bra 	$L__BB1_524;
$L__BB1_517:
	mul.lo.s64 	%rd985, %rd995, %rd990;
	add.s64 	%rd986, %rd986, 1;
	setp.le.u64 	%p308, %rd986, %rd404;
	@%p308 bra 	$L__BB1_492;
$L__BB1_518:
	setp.eq.s64 	%p309, %rd985, -1;
	@%p309 bra 	$L__BB1_524;
$L__BB1_519:
	add.s64 	%rd999, %rd985, %rd999;
	setp.lt.s32 	%p310, %r648, %r169;
	@%p310 bra 	$L__BB1_489;
$L__BB1_520:
	ld.local.u32 	%r546, [%rd282];
	ld.local.u32 	%r547, [%rd282+-4];
	sub.s32 	%r548, %r546, %r547;
	cvt.s64.s32 	%rd813, %r548;
	add.s64 	%rd1001, %rd999, %rd813;
$L__BB1_521:
	setp.eq.s64 	%p311, %rd1001, -1;
	@%p311 bra 	$L__BB1_524;
$L__BB1_522:
	add.s64 	%rd814, %rd1001, %rd5;
	shl.b64 	%rd815, %rd814, 2;
	add.s64 	%rd816, %rd6, %rd815;
	ld.global.f32 	%f2, [%rd816];
	setp.leu.f32 	%p312, %f2, %f44;
	@%p312 bra 	$L__BB1_524;
	ld.local.u32 	%r656, [%rd3+4];
	ld.local.u32 	%r655, [%rd3+8];
	ld.local.u32 	%r654, [%rd3+12];
	ld.local.u32 	%r653, [%rd3+16];
	mov.f32 	%f44, %f2;
$L__BB1_524:
	add.s32 	%r617, %r617, 1;
	setp.ne.s32 	%p313, %r617, %r197;
	@%p313 bra 	$L__BB1_102;
$L__BB1_525:
	shl.b32 	%r549, %r1, 2;
	mov.u32 	%r550, lsinblock;
	add.s32 	%r185, %r550, %r549;
	st.shared.f32 	[%r185], %f44;
	bar.sync 	0;
	cvt.rn.f32.u32 	%f5, %r1;
	setp.gt.u32 	%p314, %r1, 127;
	@%p314 bra 	$L__BB1_534;
	add.s32 	%r186, %r1, 128;
	ld.shared.f32 	%f6, [%r185+512];
	ld.shared.f32 	%f7, [%r185];
	setp.leu.f32 	%p315, %f6, %f7;
	setp.geu.f32 	%p316, %f6, 0f00000000;
	or.pred  	%p317, %p315, %p316;
	@%p317 bra 	$L__BB1_528;
	st.shared.f32 	[%r185], %f6;
	cvt.rn.f32.u32 	%f25, %r186;
	st.shared.f32 	[%r185+512], %f25;
	bra.uni 	$L__BB1_534;
$L__BB1_528:
	setp.geu.f32 	%p318, %f6, %f7;
	setp.geu.f32 	%p319, %f7, 0f00000000;
	or.pred  	%p320, %p318, %p319;
	@%p320 bra 	$L__BB1_530;
	st.shared.f32 	[%r185+512], %f5;
	bra.uni 	$L__BB1_534;
$L__BB1_530:
	setp.geu.f32 	%p321, %f6, 0f00000000;
	setp.leu.f32 	%p322, %f7, 0f00000000;
	or.pred  	%p323, %p322, %p321;
	@%p323 bra 	$L__BB1_532;
	st.shared.f32 	[%r185], %f6;
	cvt.rn.f32.u32 	%f24, %r186;
	st.shared.f32 	[%r185+512], %f24;
	bra.uni 	$L__BB1_534;
$L__BB1_532:
	setp.geu.f32 	%p324, %f7, 0f00000000;
	setp.leu.f32 	%p325, %f6, 0f00000000;
	or.pred  	%p326, %p324, %p325;
	@%p326 bra 	$L__BB1_534;
	st.shared.f32 	[%r185+512], %f5;
$L__BB1_534:
	bar.sync 	0;
	setp.gt.u32 	%p327, %r1, 63;
	@%p327 bra 	$L__BB1_543;
	add.s32 	%r187, %r1, 64;
	ld.shared.f32 	%f8, [%r185+256];
	ld.shared.f32 	%f9, [%r185];
	setp.gt.f32 	%p328, %f8, %f9;
	setp.lt.f32 	%p329, %f8, 0f00000000;
	and.pred  	%p330, %p328, %p329;
	@%p330 bra 	$L__BB1_542;
	setp.lt.f32 	%p331, %f8, %f9;
	setp.lt.f32 	%p332, %f9, 0f00000000;
	and.pred  	%p333, %p331, %p332;
	@%p333 bra 	$L__BB1_541;
	setp.lt.f32 	%p334, %f8, 0f00000000;
	setp.gt.f32 	%p335, %f9, 0f00000000;
	and.pred  	%p336, %p335, %p334;
	@%p336 bra 	$L__BB1_540;
	setp.geu.f32 	%p337, %f9, 0f00000000;
	setp.leu.f32 	%p338, %f8, 0f00000000;
	or.pred  	%p339, %p337, %p338;
	@%p339 bra 	$L__BB1_543;
	st.shared.f32 	[%r185+256], %f5;
	bra.uni 	$L__BB1_543;
$L__BB1_540:
	st.shared.f32 	[%r185], %f8;
	cvt.rn.f32.u32 	%f26, %r187;
	st.shared.f32 	[%r185+256], %f26;
	bra.uni 	$L__BB1_543;
$L__BB1_541:
	st.shared.f32 	[%r185+256], %f5;
	bra.uni 	$L__BB1_543;
$L__BB1_542:
	st.shared.f32 	[%r185], %f8;
	cvt.rn.f32.u32 	%f27, %r187;
	st.shared.f32 	[%r185+256], %f27;
$L__BB1_543:
	bar.sync 	0;
	setp.gt.u32 	%p340, %r1, 31;
	@%p340 bra 	$L__BB1_552;
	add.s32 	%r188, %r1, 32;
	ld.shared.f32 	%f10, [%r185+128];
	ld.shared.f32 	%f11, [%r185];
	setp.gt.f32 	%p341, %f10, %f11;
	setp.lt.f32 	%p342, %f10, 0f00000000;
	and.pred  	%p343, %p341, %p342;
	@%p343 bra 	$L__BB1_551;
	setp.lt.f32 	%p344, %f10, %f11;
	setp.lt.f32 	%p345, %f11, 0f00000000;
	and.pred  	%p346, %p344, %p345;
	@%p346 bra 	$L__BB1_550;
	setp.lt.f32 	%p347, %f10, 0f00000000;
	setp.gt.f32 	%p348, %f11, 0f00000000;
	and.pred  	%p349, %p348, %p347;
	@%p349 bra 	$L__BB1_549;
	setp.geu.f32 	%p350, %f11, 0f00000000;
	setp.leu.f32 	%p351, %f10, 0f00000000;
	or.pred  	%p352, %p350, %p351;
	@%p352 bra 	$L__BB1_552;
	st.shared.f32 	[%r185+128], %f5;
	bra.uni 	$L__BB1_552;
$L__BB1_549:
	st.shared.f32 	[%r185], %f10;
	cvt.rn.f32.u32 	%f28, %r188;
	st.shared.f32 	[%r185+128], %f28;
	bra.uni 	$L__BB1_552;
$L__BB1_550:
	st.shared.f32 	[%r185+128], %f5;
	bra.uni 	$L__BB1_552;
$L__BB1_551:
	st.shared.f32 	[%r185], %f10;
	cvt.rn.f32.u32 	%f29, %r188;
	st.shared.f32 	[%r185+128], %f29;
$L__BB1_552:
	bar.sync 	0;
	setp.gt.u32 	%p353, %r1, 15;
	@%p353 bra 	$L__BB1_561;
	add.s32 	%r189, %r1, 16;
	ld.shared.f32 	%f12, [%r185+64];
	ld.shared.f32 	%f13, [%r185];
	setp.gt.f32 	%p354, %f12, %f13;
	setp.lt.f32 	%p355, %f12, 0f00000000;
	and.pred  	%p356, %p354, %p355;
	@%p356 bra 	$L__BB1_560;
	setp.lt.f32 	%p357, %f12, %f13;
	setp.lt.f32 	%p358, %f13, 0f00000000;
	and.pred  	%p359, %p357, %p358;
	@%p359 bra 	$L__BB1_559;
	setp.lt.f32 	%p360, %f12, 0f00000000;
	setp.gt.f32 	%p361, %f13, 0f00000000;
	and.pred  	%p362, %p361, %p360;
	@%p362 bra 	$L__BB1_558;
	setp.geu.f32 	%p363, %f13, 0f00000000;
	setp.leu.f32 	%p364, %f12, 0f00000000;
	or.pred  	%p365, %p363, %p364;
	@%p365 bra 	$L__BB1_561;
	st.shared.f32 	[%r185+64], %f5;
	bra.uni 	$L__BB1_561;
$L__BB1_558:
	st.shared.f32 	[%r185], %f12;
	cvt.rn.f32.u32 	%f30, %r189;
	st.shared.f32 	[%r185+64], %f30;
	bra.uni 	$L__BB1_561;
$L__BB1_559:
	st.shared.f32 	[%r185+64], %f5;
	bra.uni 	$L__BB1_561;
$L__BB1_560:
	st.shared.f32 	[%r185], %f12;
	cvt.rn.f32.u32 	%f31, %r189;
	st.shared.f32 	[%r185+64], %f31;
$L__BB1_561:
	bar.sync 	0;
	setp.gt.u32 	%p366, %r1, 7;
	@%p366 bra 	$L__BB1_570;
	add.s32 	%r190, %r1, 8;
	ld.shared.f32 	%f14, [%r185+32];
	ld.shared.f32 	%f15, [%r185];
	setp.gt.f32 	%p367, %f14, %f15;
	setp.lt.f32 	%p368, %f14, 0f00000000;
	and.pred  	%p369, %p367, %p368;
	@%p369 bra 	$L__BB1_569;
	setp.lt.f32 	%p370, %f14, %f15;
	setp.lt.f32 	%p371, %f15, 0f00000000;
	and.pred  	%p372, %p370, %p371;
	@%p372 bra 	$L__BB1_568;
	setp.lt.f32 	%p373, %f14, 0f00000000;
	setp.gt.f32 	%p374, %f15, 0f00000000;
	and.pred  	%p375, %p374, %p373;
	@%p375 bra 	$L__BB1_567;
	setp.geu.f32 	%p376, %f15, 0f00000000;
	setp.leu.f32 	%p377, %f14, 0f00000000;
	or.pred  	%p378, %p376, %p377;
	@%p378 bra 	$L__BB1_570;
	st.shared.f32 	[%r185+32], %f5;
	bra.uni 	$L__BB1_570;
$L__BB1_567:
	st.shared.f32 	[%r185], %f14;
	cvt.rn.f32.u32 	%f32, %r190;
	st.shared.f32 	[%r185+32], %f32;
	bra.uni 	$L__BB1_570;
$L__BB1_568:
	st.shared.f32 	[%r185+32], %f5;
	bra.uni 	$L__BB1_570;
$L__BB1_569:
	st.shared.f32 	[%r185], %f14;
	cvt.rn.f32.u32 	%f33, %r190;
	st.shared.f32 	[%r185+32], %f33;
$L__BB1_570:
	bar.sync 	0;
	setp.gt.u32 	%p379, %r1, 3;
	@%p379 bra 	$L__BB1_579;
	add.s32 	%r191, %r1, 4;
	ld.shared.f32 	%f16, [%r185+16];
	ld.shared.f32 	%f17, [%r185];
	setp.gt.f32 	%p380, %f16, %f17;
	setp.lt.f32 	%p381, %f16, 0f00000000;
	and.pred  	%p382, %p380, %p381;
	@%p382 bra 	$L__BB1_578;
	setp.lt.f32 	%p383, %f16, %f17;
	setp.lt.f32 	%p384, %f17, 0f00000000;
	and.pred  	%p385, %p383, %p384;
	@%p385 bra 	$L__BB1_577;
	setp.lt.f32 	%p386, %f16, 0f00000000;
	setp.gt.f32 	%p387, %f17, 0f00000000;
	and.pred  	%p388, %p387, %p386;
	@%p388 bra 	$L__BB1_576;
	setp.geu.f32 	%p389, %f17, 0f00000000;
	setp.leu.f32 	%p390, %f16, 0f00000000;
	or.pred  	%p391, %p389, %p390;
	@%p391 bra 	$L__BB1_579;
	st.shared.f32 	[%r185+16], %f5;
	bra.uni 	$L__BB1_579;
$L__BB1_576:
	st.shared.f32 	[%r185], %f16;
	cvt.rn.f32.u32 	%f34, %r191;
	st.shared.f32 	[%r185+16], %f34;
	bra.uni 	$L__BB1_579;
$L__BB1_577:
	st.shared.f32 	[%r185+16], %f5;
	bra.uni 	$L__BB1_579;
$L__BB1_578:
	st.shared.f32 	[%r185], %f16;
	cvt.rn.f32.u32 	%f35, %r191;
	st.shared.f32 	[%r185+16], %f35;
$L__BB1_579:
	bar.sync 	0;
	setp.gt.u32 	%p392, %r1, 1;
	@%p392 bra 	$L__BB1_588;
	add.s32 	%r192, %r1, 2;
	ld.shared.f32 	%f18, [%r185+8];
	ld.shared.f32 	%f19, [%r185];
	setp.gt.f32 	%p393, %f18, %f19;
	setp.lt.f32 	%p394, %f18, 0f00000000;
	and.pred  	%p395, %p393, %p394;
	@%p395 bra 	$L__BB1_587;
	setp.lt.f32 	%p396, %f18, %f19;
	setp.lt.f32 	%p397, %f19, 0f00000000;
	and.pred  	%p398, %p396, %p397;
	@%p398 bra 	$L__BB1_586;
	setp.lt.f32 	%p399, %f18, 0f00000000;
	setp.gt.f32 	%p400, %f19, 0f00000000;
	and.pred  	%p401, %p400, %p399;
	@%p401 bra 	$L__BB1_585;
	setp.geu.f32 	%p402, %f19, 0f00000000;
	setp.leu.f32 	%p403, %f18, 0f00000000;
	or.pred  	%p404, %p402, %p403;
	@%p404 bra 	$L__BB1_588;
	st.shared.f32 	[%r185+8], %f5;
	bra.uni 	$L__BB1_588;
$L__BB1_585:
	st.shared.f32 	[%r185], %f18;
	cvt.rn.f32.u32 	%f36, %r192;
	st.shared.f32 	[%r185+8], %f36;
	bra.uni 	$L__BB1_588;
$L__BB1_586:
	st.shared.f32 	[%r185+8], %f5;
	bra.uni 	$L__BB1_588;
$L__BB1_587:
	st.shared.f32 	[%r185], %f18;
	cvt.rn.f32.u32 	%f37, %r192;
	st.shared.f32 	[%r185+8], %f37;
$L__BB1_588:
	bar.sync 	0;
	setp.ne.s32 	%p405, %r1, 0;
	@%p405 bra 	$L__BB1_597;
	ld.shared.f32 	%f20, [lsinblock+4];
	ld.shared.f32 	%f21, [%r185];
	setp.gt.f32 	%p406, %f20, %f21;
	setp.lt.f32 	%p407, %f20, 0f00000000;
	and.pred  	%p408, %p406, %p407;
	@%p408 bra 	$L__BB1_596;
	setp.lt.f32 	%p409, %f20, %f21;
	setp.lt.f32 	%p410, %f21, 0f00000000;
	and.pred  	%p411, %p409, %p410;
	@%p411 bra 	$L__BB1_595;
	setp.lt.f32 	%p412, %f20, 0f00000000;
	setp.gt.f32 	%p413, %f21, 0f00000000;
	and.pred  	%p414, %p413, %p412;
	@%p414 bra 	$L__BB1_594;
	setp.geu.f32 	%p415, %f21, 0f00000000;
	setp.leu.f32 	%p416, %f20, 0f00000000;
	or.pred  	%p417, %p415, %p416;
	@%p417 bra 	$L__BB1_597;
	st.shared.f32 	[lsinblock+4], %f5;
	bra.uni 	$L__BB1_597;
$L__BB1_594:
	st.shared.f32 	[%r185], %f20;
	mov.b32 	%r551, 1065353216;
	st.shared.u32 	[lsinblock+4], %r551;
	bra.uni 	$L__BB1_597;
$L__BB1_595:
	st.shared.f32 	[lsinblock+4], %f5;
	bra.uni 	$L__BB1_597;
$L__BB1_596:
	st.shared.f32 	[%r185], %f20;
	mov.b32 	%r552, 1065353216;
	st.shared.u32 	[lsinblock+4], %r552;
$L__BB1_597:
	setp.ne.s32 	%p418, %r1, 0;
	bar.sync 	0;
	@%p418 bra 	$L__BB1_601;
	ld.param.u64 	%rd823, [_Z13computeKernelimPKfPKbimPfPi_param_6];
	ld.shared.f32 	%f38, [lsinblock];
	cvta.to.global.u64 	%rd817, %rd823;
	mul.wide.u32 	%rd818, %r2, 4;
	add.s64 	%rd819, %rd817, %rd818;
	st.global.f32 	[%rd819], %f38;
	mov.b32 	%r657, 0;
	mov.u32 	%r658, %r657;
$L__BB1_599:
	mov.b32 	%r554, 1;
	shl.b32 	%r555, %r554, %r657;
	add.s32 	%r556, %r555, %r658;
	shl.b32 	%r557, %r556, 2;
	add.s32 	%r559, %r550, %r557;
	ld.shared.f32 	%f39, [%r559];
	cvt.rzi.s32.f32 	%r658, %f39;
	add.s32 	%r196, %r657, 1;
	setp.lt.u32 	%p419, %r657, 6;
	setp.lt.u32 	%p420, %r658, 128;
	and.pred  	%p421, %p419, %p420;
	mov.u32 	%r657, %r196;
	@%p421 bra 	$L__BB1_599;
	cvt.rn.f32.s32 	%f40, %r658;
	st.shared.f32 	[lsinblock], %f40;
$L__BB1_601:
	bar.sync 	0;
	ld.shared.f32 	%f41, [lsinblock];
	cvt.rzi.u32.f32 	%r561, %f41;
	setp.ne.s32 	%p422, %r1, %r561;
	@%p422 bra 	$L__BB1_603;
	shl.b32 	%r562, %r2, 2;
	cvta.to.global.u64 	%rd820, %rd446;
	mul.wide.u32 	%rd821, %r562, 4;
	add.s64 	%rd822, %rd820, %rd821;
	st.global.u32 	[%rd822], %r656;
	st.global.u32 	[%rd822+4], %r655;
	st.global.u32 	[%rd822+8], %r654;
	st.global.u32 	[%rd822+12], %r653;
$L__BB1_603:
	ret;
$L__BB1_604:
	mov.b32 	%r437, -1;
	st.local.u32 	[%rd3], %r437;
	st.local.u32 	[%rd3+4], %r437;
	st.local.u32 	[%rd3+8], %r437;
	st.local.u32 	[%rd3+12], %r437;
	bra.uni 	$L__BB1_375;
$L__BB1_605:
	ld.local.s32 	%rd1001, [%rd3+4];
	bra.uni 	$L__BB1_521;

}


// ===== COMPILED SASS (sm_100) =====

	.target	sm_100

	.elftype	@"ET_EXEC"


//--------------------- .note.nv.tkinfo           --------------------------
	.section	.note.nv.tkinfo,"",@"SHT_NOTE"
	.sectionflags	@"SHF_NOTE_NV_TKINFO"
	.tkinfo
        /*0018*/ 	.word	0x00000002
        /*0030*/ 	.string	""
        /*0030*/ 	.string	"ptxas"
        /*0030*/ 	.string	"Cuda compilation tools, release 13.0, V13.0.88"
        /*0030*/ 	.string	"Build cuda_13.0.r13.0/compiler.36424714_0"
        /*0030*/ 	.string	"-arch sm_100 -m 64 "



//--------------------- .note.nv.cuinfo           --------------------------
	.section	.note.nv.cuinfo,"",@"SHT_NOTE"
	.sectionflags	@"SHF_NOTE_NV_CUINFO"
        /*0018*/ 	.short	0x0002
        /*001a*/ 	.short	0x0064
        /*001c*/ 	.short	0x0082
	.zero		2


//--------------------- .nv.info                  --------------------------
	.section	.nv.info,"",@"SHT_CUDA_INFO"
	.align	4


	//----- nvinfo : EIATTR_REGCOUNT
	.align		4
        /*0000*/ 	.byte	0x04, 0x2f
        /*0002*/ 	.short	(.L_1 - .L_0)
	.align		4
.L_0:
        /*0004*/ 	.word	index@(_Z14genScoreKernelmPfPKiPKf)
        /*0008*/ 	.word	0x00000032


	//----- nvinfo : EIATTR_FRAME_SIZE
	.align		4
.L_1:
        /*000c*/ 	.byte	0x04, 0x11
        /*000e*/ 	.short	(.L_3 - .L_2)
	.align		4
.L_2:
        /*0010*/ 	.word	index@($__internal_3_$__cuda_sm20_rem_u64)
        /*0014*/ 	.word	0x000000e8


	//----- nvinfo : EIATTR_FRAME_SIZE
	.align		4
.L_3:
        /*0018*/ 	.byte	0x04, 0x11
        /*001a*/ 	.short	(.L_5 - .L_4)
	.align		4
.L_4:
        /*001c*/ 	.word	index@($__internal_2_$__cuda_sm20_div_u64)
        /*0020*/ 	.word	0x000000e8


	//----- nvinfo : EIATTR_FRAME_SIZE
	.align		4
.L_5:
        /*0024*/ 	.byte	0x04, 0x11
        /*0026*/ 	.short	(.L_7 - .L_6)
	.align		4
.L_6:
        /*0028*/ 	.word	index@(_Z14genScoreKernelmPfPKiPKf)
        /*002c*/ 	.word	0x000000e8


	//----- nvinfo : EIATTR_REGCOUNT
	.align		4
.L_7:
        /*0030*/ 	.byte	0x04, 0x2f
        /*0032*/ 	.short	(.L_9 - .L_8)
	.align		4
.L_8:
        /*0034*/ 	.word	index@(_Z13computeKernelimPKfPKbimPfPi)
        /*0038*/ 	.word	0x00000040


	//----- nvinfo : EIATTR_FRAME_SIZE
	.align		4
.L_9:
        /*003c*/ 	.byte	0x04, 0x11
        /*003e*/ 	.short	(.L_11 - .L_10)
	.align		4
.L_10:
        /*0040*/ 	.word	index@($__internal_1_$__cuda_sm20_rem_u64)
        /*0044*/ 	.word	0x000000e0


	//----- nvinfo : EIATTR_FRAME_SIZE
	.align		4
.L_11:
        /*0048*/ 	.byte	0x04, 0x11
        /*004a*/ 	.short	(.L_13 - .L_12)
	.align		4
.L_12:
        /*004c*/ 	.word	index@($__internal_0_$__cuda_sm20_div_u64)
        /*0050*/ 	.word	0x000000e0


	//----- nvinfo : EIATTR_FRAME_SIZE
	.align		4
.L_13:
        /*0054*/ 	.byte	0x04, 0x11
        /*0056*/ 	.short	(.L_15 - .L_14)
	.align		4
.L_14:
        /*0058*/ 	.word	index@(_Z13computeKernelimPKfPKbimPfPi)
        /*005c*/ 	.word	0x000000e0


	//----- nvinfo : EIATTR_MIN_STACK_SIZE
	.align		4
.L_15:
        /*0060*/ 	.byte	0x04, 0x12
        /*0062*/ 	.short	(.L_17 - .L_16)
	.align		4
.L_16:
        /*0064*/ 	.word	index@(_Z13computeKernelimPKfPKbimPfPi)
        /*0068*/ 	.word	0x000000e0


	//----- nvinfo : EIATTR_MIN_STACK_SIZE
	.align		4
.L_17:
        /*006c*/ 	.byte	0x04, 0x12
        /*006e*/ 	.short	(.L_19 - .L_18)
	.align		4
.L_18:
        /*0070*/ 	.word	index@(_Z14genScoreKernelmPfPKiPKf)
        /*0074*/ 	.word	0x000000e8
.L_19:


//--------------------- .nv.compat                --------------------------
	.section	.nv.compat,"",@"SHT_CUDA_COMPAT_INFO"
	.align	4
        /*0000*/ 	.byte	0x02, 0x09, 0x00, 0x00, 0x02, 0x02, 0x01, 0x00, 0x02, 0x05, 0x05, 0x00, 0x03, 0x07, 0x01, 0x01
        /*0010*/ 	.byte	0x02, 0x03, 0x00, 0x00, 0x02, 0x06, 0x01, 0x00, 0x04, 0x0b, 0x08, 0x00, 0x09, 0x00, 0x00, 0x00
        /*0020*/ 	.byte	0x00, 0x00, 0x00, 0x00


//--------------------- .nv.info._Z13computeKernelimPKfPKbimPfPi --------------------------
	.section	.nv.info._Z13computeKernelimPKfPKbimPfPi,"",@"SHT_CUDA_INFO"
	.sectionflags	@""
	.align	4


	//----- nvinfo : EIATTR_CUDA_API_VERSION
	.align		4
        /*0000*/ 	.byte	0x04, 0x37
        /*0002*/ 	.short	(.L_21 - .L_20)
.L_20:
        /*0004*/ 	.word	0x00000082


	//----- nvinfo : EIATTR_KPARAM_INFO
	.align		4
.L_21:
        /*0008*/ 	.byte	0x04, 0x17
        /*000a*/ 	.short	(.L_23 - .L_22)
.L_22:
        /*000c*/ 	.word	0x00000000
        /*0010*/ 	.short	0x0007
        /*0012*/ 	.short	0x0038
        /*0014*/ 	.byte	0x00, 0xf5, 0x21, 0x00


	//----- nvinfo : EIATTR_KPARAM_INFO
	.align		4
.L_23:
        /*0018*/ 	.byte	0x04, 0x17
        /*001a*/ 	.short	(.L_25 - .L_24)
.L_24:
        /*001c*/ 	.word	0x00000000
        /*0020*/ 	.short	0x0006
        /*0022*/ 	.short	0x0030
        /*0024*/ 	.byte	0x00, 0xf5, 0x21, 0x00


	//----- nvinfo : EIATTR_KPARAM_INFO
	.align		4
.L_25:
        /*0028*/ 	.byte	0x04, 0x17
        /*002a*/ 	.short	(.L_27 - .L_26)
.L_26:
        /*002c*/ 	.word	0x00000000
        /*0030*/ 	.short	0x0005
        /*0032*/ 	.short	0x0028
        /*0034*/ 	.byte	0x00, 0xf0, 0x21, 0x00


	//----- nvinfo : EIATTR_KPARAM_INFO
	.align		4
.L_27:
        /*0038*/ 	.byte	0x04, 0x17
        /*003a*/ 	.short	(.L_29 - .L_28)
.L_28:
        /*003c*/ 	.word	0x00000000
        /*0040*/ 	.short	0x0004
        /*0042*/ 	.short	0x0020
        /*0044*/ 	.byte	0x00, 0xf0, 0x11, 0x00


	//----- nvinfo : EIATTR_KPARAM_INFO
	.align		4
.L_29:
        /*0048*/ 	.byte	0x04, 0x17
        /*004a*/ 	.short	(.L_31 - .L_30)
.L_30:
        /*004c*/ 	.word	0x00000000
        /*0050*/ 	.short	0x0003
        /*0052*/ 	.short	0x0018
        /*0054*/ 	.byte	0x00, 0xf5, 0x21, 0x00


	//----- nvinfo : EIATTR_KPARAM_INFO
	.align		4
.L_31:
        /*0058*/ 	.byte	0x04, 0x17
        /*005a*/ 	.short	(.L_33 - .L_32)
.L_32:
        /*005c*/ 	.word	0x00000000
        /*0060*/ 	.short	0x0002
        /*0062*/ 	.short	0x0010
        /*0064*/ 	.byte	0x00, 0xf5, 0x21, 0x00


	//----- nvinfo : EIATTR_KPARAM_INFO
	.align		4
.L_33:
        /*0068*/ 	.byte	0x04, 0x17
        /*006a*/ 	.short	(.L_35 - .L_34)
.L_34:
        /*006c*/ 	.word	0x00000000
        /*0070*/ 	.short	0x0001
        /*0072*/ 	.short	0x0008
        /*0074*/ 	.byte	0x00, 0xf0, 0x21, 0x00


	//----- nvinfo : EIATTR_KPARAM_INFO
	.align		4
.L_35:
        /*0078*/ 	.byte	0x04, 0x17
        /*007a*/ 	.short	(.L_37 - .L_36)
.L_36:
        /*007c*/ 	.word	0x00000000
        /*0080*/ 	.short	0x0000
        /*0082*/ 	.short	0x0000
        /*0084*/ 	.byte	0x00, 0xf0, 0x11, 0x00


	//----- nvinfo : EIATTR_SPARSE_MMA_MASK
	.align		4
.L_37:
        /*0088*/ 	.byte	0x03, 0x50
        /*008a*/ 	.short	0x0000


	//----- nvinfo : EIATTR_MAXREG_COUNT
	.align		4
        /*008c*/ 	.byte	0x03, 0x1b
        /*008e*/ 	.short	0x00ff


	//----- nvinfo : EIATTR_NUM_BARRIERS
	.align		4
        /*0090*/ 	.byte	0x02, 0x4c
        /*0092*/ 	.byte	0x01
	.zero		1


	//----- nvinfo : EIATTR_MERCURY_ISA_VERSION
	.align		4
        /*0094*/ 	.byte	0x03, 0x5f
        /*0096*/ 	.short	0x0101


	//----- nvinfo : EIATTR_VRC_CTA_INIT_COUNT
	.align		4
        /*0098*/ 	.byte	0x02, 0x4a
	.zero		1
	.zero		1


	//----- nvinfo : EIATTR_EXIT_INSTR_OFFSETS
	.align		4
        /*009c*/ 	.byte	0x04, 0x1c
        /*009e*/ 	.short	(.L_39 - .L_38)


	//   ....[0]....
.L_38:
        /*00a0*/ 	.word	0x00011530


	//   ....[1]....
        /*00a4*/ 	.word	0x000115b0


	//----- nvinfo : EIATTR_CRS_STACK_SIZE
	.align		4
.L_39:
        /*00a8*/ 	.byte	0x04, 0x1e
        /*00aa*/ 	.short	(.L_41 - .L_40)
.L_40:
        /*00ac*/ 	.word	0x00000000


	//----- nvinfo : EIATTR_CBANK_PARAM_SIZE
	.align		4
.L_41:
        /*00b0*/ 	.byte	0x03, 0x19
        /*00b2*/ 	.short	0x0040


	//----- nvinfo : EIATTR_PARAM_CBANK
	.align		4
        /*00b4*/ 	.byte	0x04, 0x0a
        /*00b6*/ 	.short	(.L_43 - .L_42)
	.align		4
.L_42:
        /*00b8*/ 	.word	index@(.nv.constant0._Z13computeKernelimPKfPKbimPfPi)
        /*00bc*/ 	.short	0x0380
        /*00be*/ 	.short	0x0040


	//----- nvinfo : EIATTR_SW_WAR
	.align		4
.L_43:
        /*00c0*/ 	.byte	0x04, 0x36
        /*00c2*/ 	.short	(.L_45 - .L_44)
.L_44:
        /*00c4*/ 	.word	0x00000008
.L_45:


//--------------------- .nv.info._Z14genScoreKernelmPfPKiPKf --------------------------
	.section	.nv.info._Z14genScoreKernelmPfPKiPKf,"",@"SHT_CUDA_INFO"
	.sectionflags	@""
	.align	4


	//----- nvinfo : EIATTR_CUDA_API_VERSION
	.align		4
        /*0000*/ 	.byte	0x04, 0x37
        /*0002*/ 	.short	(.L_47 - .L_46)
.L_46:
        /*0004*/ 	.word	0x00000082


	//----- nvinfo : EIATTR_KPARAM_INFO
	.align		4
.L_47:
        /*0008*/ 	.byte	0x04, 0x17
        /*000a*/ 	.short	(.L_49 - .L_48)
.L_48:
        /*000c*/ 	.word	0x00000000
        /*0010*/ 	.short	0x0003
        /*0012*/ 	.short	0x0018
        /*0014*/ 	.byte	0x00, 0xf5, 0x21, 0x00


	//----- nvinfo : EIATTR_KPARAM_INFO
	.align		4
.L_49:
        /*0018*/ 	.byte	0x04, 0x17
        /*001a*/ 	.short	(.L_51 - .L_50)
.L_50:
        /*001c*/ 	.word	0x00000000
        /*0020*/ 	.short	0x0002
        /*0022*/ 	.short	0x0010
        /*0024*/ 	.byte	0x00, 0xf5, 0x21, 0x00


	//----- nvinfo : EIATTR_KPARAM_INFO
	.align		4
.L_51:
        /*0028*/ 	.byte	0x04, 0x17
        /*002a*/ 	.short	(.L_53 - .L_52)
.L_52:
        /*002c*/ 	.word	0x00000000
        /*0030*/ 	.short	0x0001
        /*0032*/ 	.short	0x0008
        /*0034*/ 	.byte	0x00, 0xf5, 0x21, 0x00


	//----- nvinfo : EIATTR_KPARAM_INFO
	.align		4
.L_53:
        /*0038*/ 	.byte	0x04, 0x17
        /*003a*/ 	.short	(.L_55 - .L_54)
.L_54:
        /*003c*/ 	.word	0x00000000
        /*0040*/ 	.short	0x0000
        /*0042*/ 	.short	0x0000
        /*0044*/ 	.byte	0x00, 0xf0, 0x21, 0x00


	//----- nvinfo : EIATTR_SPARSE_MMA_MASK
	.align		4
.L_55:
        /*0048*/ 	.byte	0x03, 0x50
        /*004a*/ 	.short	0x0000


	//----- nvinfo : EIATTR_MAXREG_COUNT
	.align		4
        /*004c*/ 	.byte	0x03, 0x1b
        /*004e*/ 	.short	0x00ff


	//----- nvinfo : EIATTR_MERCURY_ISA_VERSION
	.align		4
        /*0050*/ 	.byte	0x03, 0x5f
        /*0052*/ 	.short	0x0101


	//----- nvinfo : EIATTR_VRC_CTA_INIT_COUNT
	.align		4
        /*0054*/ 	.byte	0x02, 0x4a
	.zero		1
	.zero		1


	//----- nvinfo : EIATTR_EXIT_INSTR_OFFSETS
	.align		4
        /*0058*/ 	.byte	0x04, 0x1c
        /*005a*/ 	.short	(.L_57 - .L_56)


	//   ....[0]....
.L_56:
        /*005c*/ 	.word	0x000000a0


	//   ....[1]....
        /*0060*/ 	.word	0x0000be00


	//----- nvinfo : EIATTR_INDIRECT_BRANCH_TARGETS
	.align		4
.L_57:
        /*0064*/ 	.byte	0x04, 0x34
        /*0066*/ 	.short	(.L_59 - .L_58)


	//   ....[0]....
.L_58:
        /*0068*/ 	.word	.L_x_690@srel
        /*006c*/ 	.short	0x0
        /*006e*/ 	.short	0x0
        /*0070*/ 	.word	0x3
        /*0074*/ 	.word	.L_x_691@srel
        /*0078*/ 	.word	.L_x_692@srel
        /*007c*/ 	.word	.L_x_693@srel


	//----- nvinfo : EIATTR_CRS_STACK_SIZE
	.align		4
.L_59:
        /*0080*/ 	.byte	0x04, 0x1e
        /*0082*/ 	.short	(.L_61 - .L_60)
.L_60:
        /*0084*/ 	.word	0x00000000


	//----- nvinfo : EIATTR_CBANK_PARAM_SIZE
	.align		4
.L_61:
        /*0088*/ 	.byte	0x03, 0x19
        /*008a*/ 	.short	0x0020


	//----- nvinfo : EIATTR_PARAM_CBANK
	.align		4
        /*008c*/ 	.byte	0x04, 0x0a
        /*008e*/ 	.short	(.L_63 - .L_62)
	.align		4
.L_62:
        /*0090*/ 	.word	index@(.nv.constant0._Z14genScoreKernelmPfPKiPKf)
        /*0094*/ 	.short	0x0380
        /*0096*/ 	.short	0x0020


	//----- nvinfo : EIATTR_SW_WAR
	.align		4
.L_63:
        /*0098*/ 	.byte	0x04, 0x36
        /*009a*/ 	.short	(.L_65 - .L_64)
.L_64:
        /*009c*/ 	.word	0x00000008
.L_65:


//--------------------- .nv.callgraph             --------------------------
	.section	.nv.callgraph,"",@"SHT_CUDA_CALLGRAPH"
	.align	4
	.sectionentsize	8
	.align		4
        /*0000*/ 	.word	0x00000000
	.align		4
        /*0004*/ 	.word	0xffffffff
	.align		4
        /*0008*/ 	.word	0x00000000
	.align		4
        /*000c*/ 	.word	0xfffffffe
	.align		4
        /*0010*/ 	.word	0x00000000
	.align		4
        /*0014*/ 	.word	0xfffffffd
	.align		4
        /*0018*/ 	.word	0x00000000
	.align		4
        /*001c*/ 	.word	0xfffffffc


//--------------------- .nv.constant2._Z14genScoreKernelmPfPKiPKf --------------------------
	.section	.nv.constant2._Z14genScoreKernelmPfPKiPKf,"a",@progbits
	.sectionflags	@""
	.align	4
.nv.constant2._Z14genScoreKernelmPfPKiPKf:
        /*0000*/ 	.byte	0xa0, 0xaf, 0x00, 0x00, 0xc0, 0xaf, 0x00, 0x00, 0x70, 0xaf, 0x00, 0x00


//--------------------- .text._Z13computeKernelimPKfPKbimPfPi --------------------------
	.section	.text._Z13computeKernelimPKfPKbimPfPi,"ax",@progbits
	.align	128
        .global         _Z13computeKernelimPKfPKbimPfPi
        .type           _Z13computeKernelimPKfPKbimPfPi,@function
        .size           _Z13computeKernelimPKfPKbimPfPi,(.L_x_695 - _Z13computeKernelimPKfPKbimPfPi)
        .other          _Z13computeKernelimPKfPKbimPfPi,@"STO_CUDA_ENTRY STV_DEFAULT"
_Z13computeKernelimPKfPKbimPfPi:
.text._Z13computeKernelimPKfPKbimPfPi:
[----:B------:R-:W0:Y:S08]  /*0000*/  LDC R1, c[0x0][0x37c] ;  /* 0x0000df00ff017b82 */ /* 0x000e300000000800 */
[----:B------:R-:W1:Y:S01]  /*0010*/  LDC.64 R14, c[0x0][0x398] ;  /* 0x0000e600ff0e7b82 */ /* 0x000e620000000a00 */
[----:B------:R-:W1:Y:S01]  /*0020*/  LDCU.64 UR6, c[0x0][0x358] ;  /* 0x00006b00ff0677ac */ /* 0x000e620008000a00 */
[----:B0-----:R-:W-:Y:S01]  /*0030*/  VIADD R1, R1, 0xffffff20 ;  /* 0xffffff2001017836 */ /* 0x001fe20000000000 */
[----:B------:R-:W0:Y:S01]  /*0040*/  LDCU UR8, c[0x0][0x380] ;  /* 0x00007000ff0877ac */ /* 0x000e220008000800 */
[----:B-1----:R-:W2:Y:S04]  /*0050*/  LDG.E.U8 R5, desc[UR6][R14.64] ;  /* 0x000000060e057981 */ /* 0x002ea8000c1e1100 */
[----:B------:R-:W3:Y:S04]  /*0060*/  LDG.E.U8 R0, desc[UR6][R14.64+0x1] ;  /* 0x000001060e007981 */ /* 0x000ee8000c1e1100 */
[----:B------:R-:W4:Y:S04]  /*0070*/  LDG.E.U8 R2, desc[UR6][R14.64+0x2] ;  /* 0x000002060e027981 */ /* 0x000f28000c1e1100 */
[----:B------:R-:W5:Y:S04]  /*0080*/  LDG.E.U8 R3, desc[UR6][R14.64+0x3] ;  /* 0x000003060e037981 */ /* 0x000f68000c1e1100 */
        /* <DEDUP_REMOVED lines=30> */
[----:B------:R-:W5:Y:S01]  /*0270*/  LDG.E.U8 R38, desc[UR6][R14.64+0x22] ;  /* 0x000022060e267981 */ /* 0x000f62000c1e1100 */
[----:B------:R-:W-:-:S03]  /*0280*/  MOV R6, R1 ;  /* 0x0000000100067202 */ /* 0x000fc60000000f00 */
[----:B------:R-:W5:Y:S04]  /*0290*/  LDG.E.U8 R40, desc[UR6][R14.64+0x23] ;  /* 0x000023060e287981 */ /* 0x000f68000c1e1100 */
[----:B------:R-:W5:Y:S04]  /*02a0*/  LDG.E.U8 R41, desc[UR6][R14.64+0x24] ;  /* 0x000024060e297981 */ /* 0x000f68000c1e1100 */
[----:B------:R-:W-:Y:S04]  /*02b0*/  STL.64 [R1], RZ ;  /* 0x000000ff01007387 */ /* 0x000fe80000100a00 */
[----:B------:R-:W-:Y:S04]  /*02c0*/  STL.64 [R1+0x8], RZ ;  /* 0x000008ff01007387 */ /* 0x000fe80000100a00 */
        /* <DEDUP_REMOVED lines=20> */
[----:B------:R-:W-:Y:S01]  /*0410*/  STL.64 [R1+0xb0], RZ ;  /* 0x0000b0ff01007387 */ /* 0x000fe20000100a00 */
[----:B--2---:R-:W-:-:S02]  /*0420*/  ISETP.NE.AND P6, PT, R5, 0x1, PT ;  /* 0x000000010500780c */ /* 0x004fc40003fc5270 */
[----:B---3--:R-:W-:Y:S01]  /*0430*/  ISETP.NE.AND P5, PT, R0, 0x1, PT ;  /* 0x000000010000780c */ /* 0x008fe20003fa5270 */
[----:B------:R-:W-:Y:S01]  /*0440*/  IMAD.MOV.U32 R5, RZ, RZ, 0x1 ;  /* 0x00000001ff057424 */ /* 0x000fe200078e00ff */
[----:B----4-:R-:W-:-:S09]  /*0450*/  ISETP.NE.AND P2, PT, R2, 0x1, PT ;  /* 0x000000010200780c */ /* 0x010fd20003f45270 */
[----:B------:R-:W-:-:S04]  /*0460*/  @!P6 IMAD.MOV.U32 R5, RZ, RZ, 0x2 ;  /* 0x00000002ff05e424 */ /* 0x000fc800078e00ff */
[C---:B------:R-:W-:Y:S02]  /*0470*/  @!P5 VIADD R0, R5.reuse, 0x1 ;  /* 0x000000010500d836 */ /* 0x040fe40000000000 */
[----:B------:R-:W-:Y:S01]  /*0480*/  @!P5 IMAD R46, R5, 0x4, R6 ;  /* 0x00000004052ed824 */ /* 0x000fe200078e0206 */
[----:B-----5:R-:W-:Y:S01]  /*0490*/  ISETP.NE.AND P1, PT, R3, 0x1, PT ;  /* 0x000000010300780c */ /* 0x020fe20003f25270 */
[----:B------:R-:W-:Y:S01]  /*04a0*/  @!P5 IMAD.MOV.U32 R5, RZ, RZ, R0 ;  /* 0x000000ffff05d224 */ /* 0x000fe200078e0000 */
[----:B------:R-:W-:Y:S02]  /*04b0*/  ISETP.NE.AND P0, PT, R4, 0x1, PT ;  /* 0x000000010400780c */ /* 0x000fe40003f05270 */
[----:B------:R-:W2:Y:S02]  /*04c0*/  LDG.E.U8 R4, desc[UR6][R14.64+0x25] ;  /* 0x000025060e047981 */ /* 0x000ea4000c1e1100 */
[C---:B------:R-:W-:Y:S01]  /*04d0*/  @!P2 IADD3 R0, PT, PT, R5.reuse, 0x1, RZ ;  /* 0x000000010500a810 */ /* 0x040fe20007ffe0ff */
[----:B------:R-:W-:-:S04]  /*04e0*/  @!P2 IMAD R47, R5, 0x4, R6 ;  /* 0x00000004052fa824 */ /* 0x000fc800078e0206 */
[----:B------:R-:W-:Y:S02]  /*04f0*/  @!P2 IMAD.MOV.U32 R5, RZ, RZ, R0 ;  /* 0x000000ffff05a224 */ /* 0x000fe400078e0000 */
[----:B------:R-:W-:Y:S02]  /*0500*/  IMAD.MOV.U32 R2, RZ, RZ, -0x1 ;  /* 0xffffffffff027424 */ /* 0x000fe400078e00ff */
[C---:B------:R-:W-:Y:S01]  /*0510*/  @!P1 VIADD R0, R5.reuse, 0x1 ;  /* 0x0000000105009836 */ /* 0x040fe20000000000 */
[----:B------:R-:W-:Y:S01]  /*0520*/  @!P1 LEA R48, R5, R6, 0x2 ;  /* 0x0000000605309211 */ /* 0x000fe200078e10ff */
[----:B------:R-:W-:Y:S01]  /*0530*/  IMAD.MOV.U32 R3, RZ, RZ, RZ ;  /* 0x000000ffff037224 */ /* 0x000fe200078e00ff */
[----:B------:R-:W-:Y:S01]  /*0540*/  ISETP.NE.AND P4, PT, R7, 0x1, PT ;  /* 0x000000010700780c */ /* 0x000fe20003f85270 */
[----:B------:R-:W-:-:S03]  /*0550*/  @!P1 IMAD.MOV.U32 R5, RZ, RZ, R0 ;  /* 0x000000ffff059224 */ /* 0x000fc600078e0000 */
[----:B------:R1:W-:Y:S01]  /*0560*/  STL.64 [R1+0xc8], R2 ;  /* 0x0000c80201007387 */ /* 0x0003e20000100a00 */
[----:B------:R-:W-:Y:S01]  /*0570*/  @!P0 VIADD R0, R5, 0x1 ;  /* 0x0000000105008836 */ /* 0x000fe20000000000 */
[----:B------:R-:W-:Y:S01]  /*0580*/  ISETP.NE.AND P3, PT, R9, 0x1, PT ;  /* 0x000000010900780c */ /* 0x000fe20003f65270 */
[----:B------:R-:W-:-:S03]  /*0590*/  @!P0 IMAD R44, R5, 0x4, R6 ;  /* 0x00000004052c8824 */ /* 0x000fc600078e0206 */
[----:B------:R-:W-:Y:S01]  /*05a0*/  @!P0 MOV R5, R0 ;  /* 0x0000000000058202 */ /* 0x000fe20000000f00 */
[----:B-1----:R-:W3:Y:S04]  /*05b0*/  LDG.E.U8 R3, desc[UR6][R14.64+0x26] ;  /* 0x000026060e037981 */ /* 0x002ee8000c1e1100 */
[C---:B------:R-:W-:Y:S01]  /*05c0*/  @!P4 VIADD R0, R5.reuse, 0x1 ;  /* 0x000000010500c836 */ /* 0x040fe20000000000 */
[----:B------:R-:W4:Y:S01]  /*05d0*/  LDG.E.U8 R2, desc[UR6][R14.64+0x27] ;  /* 0x000027060e027981 */ /* 0x000f22000c1e1100 */
[----:B------:R-:W-:Y:S02]  /*05e0*/  @!P4 LEA R8, R5, R6, 0x2 ;  /* 0x000000060508c211 */ /* 0x000fe400078e10ff */
[----:B------:R-:W-:Y:S01]  /*05f0*/  @!P4 IMAD.MOV.U32 R5, RZ, RZ, R0 ;  /* 0x000000ffff05c224 */ /* 0x000fe200078e0000 */
[----:B------:R-:W-:Y:S01]  /*0600*/  @!P6 STL [R1+0x4], RZ ;  /* 0x000004ff0100e387 */ /* 0x000fe20000100800 */
[----:B------:R-:W-:Y:S01]  /*0610*/  ISETP.NE.AND P6, PT, R10, 0x1, PT ;  /* 0x000000010a00780c */ /* 0x000fe20003fc5270 */
[----:B------:R-:W-:-:S02]  /*0620*/  @!P5 IMAD.MOV.U32 R11, RZ, RZ, 0x1 ;  /* 0x00000001ff0bd424 */ /* 0x000fc400078e00ff */
[----:B------:R-:W5:Y:S01]  /*0630*/  LDG.E.U8 R0, desc[UR6][R14.64+0x28] ;  /* 0x000028060e007981 */ /* 0x000f62000c1e1100 */
[C---:B------:R-:W-:Y:S01]  /*0640*/  @!P3 VIADD R7, R5.reuse, 0x1 ;  /* 0x000000010507b836 */ /* 0x040fe20000000000 */
[----:B------:R-:W-:Y:S02]  /*0650*/  @!P3 LEA R9, R5, R6, 0x2 ;  /* 0x000000060509b211 */ /* 0x000fe400078e10ff */
[----:B------:R-:W-:Y:S01]  /*0660*/  STL.64 [R1+0xb8], RZ ;  /* 0x0000b8ff01007387 */ /* 0x000fe20000100a00 */
[----:B------:R-:W-:-:S03]  /*0670*/  @!P3 IMAD.MOV.U32 R5, RZ, RZ, R7 ;  /* 0x000000ffff05b224 */ /* 0x000fc600078e0007 */
[----:B------:R-:W-:Y:S04]  /*0680*/  STL.64 [R1+0xc0], RZ ;  /* 0x0000c0ff01007387 */ /* 0x000fe80000100a00 */
[----:B------:R-:W-:Y:S04]  /*0690*/  STL.64 [R1+0xd0], RZ ;  /* 0x0000d0ff01007387 */ /* 0x000fe80000100a00 */
[----:B------:R-:W-:Y:S04]  /*06a0*/  STL [R1+0xd8], RZ ;  /* 0x0000d8ff01007387 */ /* 0x000fe80000100800 */
[----:B------:R1:W-:Y:S01]  /*06b0*/  @!P5 STL [R46], R11 ;  /* 0x0000000b2e00d387 */ /* 0x0003e20000100800 */
[----:B------:R-:W-:Y:S01]  /*06c0*/  ISETP.NE.AND P5, PT, R12, 0x1, PT ;  /* 0x000000010c00780c */ /* 0x000fe20003fa5270 */
[----:B------:R-:W-:-:S02]  /*06d0*/  @!P2 IMAD.MOV.U32 R12, RZ, RZ, 0x2 ;  /* 0x00000002ff0ca424 */ /* 0x000fc400078e00ff */
[----:B------:R-:W5:Y:S01]  /*06e0*/  LDG.E.U8 R7, desc[UR6][R14.64+0x29] ;  /* 0x000029060e077981 */ /* 0x000f62000c1e1100 */
[C---:B------:R-:W-:Y:S01]  /*06f0*/  @!P6 VIADD R13, R5.reuse, 0x1 ;  /* 0x00000001050de836 */ /* 0x040fe20000000000 */
[-C--:B------:R-:W-:Y:S02]  /*0700*/  @!P6 LEA R10, R5, R6.reuse, 0x2 ;  /* 0x00000006050ae211 */ /* 0x080fe400078e10ff */
[----:B------:R0:W-:Y:S01]  /*0710*/  @!P2 STL [R47], R12 ;  /* 0x0000000c2f00a387 */ /* 0x0001e20000100800 */
[----:B------:R-:W-:Y:S01]  /*0720*/  ISETP.NE.AND P2, PT, R43, 0x1, PT ;  /* 0x000000012b00780c */ /* 0x000fe20003f45270 */
[----:B------:R-:W-:Y:S02]  /*0730*/  @!P6 IMAD.MOV.U32 R5, RZ, RZ, R13 ;  /* 0x000000ffff05e224 */ /* 0x000fe400078e000d */
[----:B------:R-:W-:Y:S01]  /*0740*/  @!P1 IMAD.MOV.U32 R45, RZ, RZ, 0x3 ;  /* 0x00000003ff2d9424 */ /* 0x000fe200078e00ff */
[----:B-1----:R-:W5:Y:S01]  /*0750*/  LDG.E.U8 R11, desc[UR6][R14.64+0x2a] ;  /* 0x00002a060e0b7981 */ /* 0x002f62000c1e1100 */
[C---:B------:R-:W-:Y:S01]  /*0760*/  @!P5 VIADD R13, R5.reuse, 0x1 ;  /* 0x00000001050dd836 */ /* 0x040fe20000000000 */
[----:B------:R-:W-:-:S02]  /*0770*/  @!P5 LEA R43, R5, R6, 0x2 ;  /* 0x00000006052bd211 */ /* 0x000fc400078e10ff */
[----:B------:R1:W-:Y:S01]  /*0780*/  @!P1 STL [R48], R45 ;  /* 0x0000002d30009387 */ /* 0x0003e20000100800 */
[----:B------:R-:W-:Y:S01]  /*0790*/  ISETP.NE.AND P1, PT, R42, 0x1, PT ;  /* 0x000000012a00780c */ /* 0x000fe20003f25270 */
[----:B------:R-:W-:Y:S02]  /*07a0*/  @!P5 IMAD.MOV.U32 R5, RZ, RZ, R13 ;  /* 0x000000ffff05d224 */ /* 0x000fe400078e000d */
[----:B0-----:R-:W5:Y:S01]  /*07b0*/  LDG.E.U8 R12, desc[UR6][R14.64+0x2b] ;  /* 0x00002b060e0c7981 */ /* 0x001f62000c1e1100 */
[----:B------:R-:W-:Y:S02]  /*07c0*/  @!P0 IMAD.MOV.U32 R47, RZ, RZ, 0x4 ;  /* 0x00000004ff2f8424 */ /* 0x000fe400078e00ff */
[C---:B------:R-:W-:Y:S01]  /*07d0*/  @!P2 VIADD R13, R5.reuse, 0x1 ;  /* 0x00000001050da836 */ /* 0x040fe20000000000 */
[----:B------:R-:W-:-:S03]  /*07e0*/  @!P2 LEA R42, R5, R6, 0x2 ;  /* 0x00000006052aa211 */ /* 0x000fc600078e10ff */
[----:B------:R-:W-:Y:S01]  /*07f0*/  @!P2 IMAD.MOV.U32 R5, RZ, RZ, R13 ;  /* 0x000000ffff05a224 */ /* 0x000fe200078e000d */
[----:B------:R0:W-:Y:S01]  /*0800*/  @!P0 STL [R44], R47 ;  /* 0x0000002f2c008387 */ /* 0x0001e20000100800 */
[----:B------:R-:W-:-:S03]  /*0810*/  ISETP.NE.AND P0, PT, R39, 0x1, PT ;  /* 0x000000012700780c */ /* 0x000fc60003f05270 */
[----:B------:R-:W5:Y:S01]  /*0820*/  LDG.E.U8 R13, desc[UR6][R14.64+0x2c] ;  /* 0x00002c060e0d7981 */ /* 0x000f62000c1e1100 */
[C---:B------:R-:W-:Y:S01]  /*0830*/  @!P1 VIADD R39, R5.reuse, 0x1 ;  /* 0x0000000105279836 */ /* 0x040fe20000000000 */
[----:B-1----:R-:W-:Y:S01]  /*0840*/  @!P1 LEA R45, R5, R6, 0x2 ;  /* 0x00000006052d9211 */ /* 0x002fe200078e10ff */
[----:B------:R-:W-:Y:S02]  /*0850*/  @!P4 IMAD.MOV.U32 R49, RZ, RZ, 0x5 ;  /* 0x00000005ff31c424 */ /* 0x000fe400078e00ff */
[----:B------:R-:W-:Y:S02]  /*0860*/  @!P1 IMAD.MOV.U32 R5, RZ, RZ, R39 ;  /* 0x000000ffff059224 */ /* 0x000fe400078e0027 */
[----:B------:R-:W5:Y:S04]  /*0870*/  LDG.E.U8 R39, desc[UR6][R14.64+0x2d] ;  /* 0x00002d060e277981 */ /* 0x000f68000c1e1100 */
[----:B------:R1:W-:Y:S01]  /*0880*/  @!P4 STL [R8], R49 ;  /* 0x000000310800c387 */ /* 0x0003e20000100800 */
[----:B------:R-:W-:-:S03]  /*0890*/  ISETP.NE.AND P4, PT, R36, 0x1, PT ;  /* 0x000000012400780c */ /* 0x000fc60003f85270 */
[----:B------:R-:W5:Y:S01]  /*08a0*/  LDG.E.U8 R36, desc[UR6][R14.64+0x2e] ;  /* 0x00002e060e247981 */ /* 0x000f62000c1e1100 */
[----:B0-----:R-:W-:-:S03]  /*08b0*/  @!P3 IMAD.MOV.U32 R44, RZ, RZ, 0x6 ;  /* 0x00000006ff2cb424 */ /* 0x001fc600078e00ff */
[----:B-1----:R-:W5:Y:S04]  /*08c0*/  LDG.E.U8 R8, desc[UR6][R14.64+0x2f] ;  /* 0x00002f060e087981 */ /* 0x002f68000c1e1100 */
[----:B------:R0:W-:Y:S01]  /*08d0*/  @!P3 STL [R9], R44 ;  /* 0x0000002c0900b387 */ /* 0x0001e20000100800 */
[----:B------:R-:W-:-:S03]  /*08e0*/  @!P6 IMAD.MOV.U32 R47, RZ, RZ, 0x7 ;  /* 0x00000007ff2fe424 */ /* 0x000fc600078e00ff */
[----:B0-----:R-:W5:Y:S04]  /*08f0*/  LDG.E.U8 R9, desc[UR6][R14.64+0x30] ;  /* 0x000030060e097981 */ /* 0x001f68000c1e1100 */
[----:B------:R0:W-:Y:S01]  /*0900*/  @!P6 STL [R10], R47 ;  /* 0x0000002f0a00e387 */ /* 0x0001e20000100800 */
[----:B------:R-:W-:-:S03]  /*0910*/  @!P0 VIADD R46, R5, 0x1 ;  /* 0x00000001052e8836 */ /* 0x000fc60000000000 */
[----:B0-----:R0:W5:Y:S01]  /*0920*/  LDG.E.U8 R10, desc[UR6][R14.64+0x31] ;  /* 0x000031060e0a7981 */ /* 0x001162000c1e1100 */
[----:B------:R-:W-:Y:S01]  /*0930*/  @!P0 LEA R51, R5, R6, 0x2 ;  /* 0x0000000605338211 */ /* 0x000fe200078e10ff */
[----:B------:R-:W-:Y:S01]  /*0940*/  @!P0 IMAD.MOV.U32 R5, RZ, RZ, R46 ;  /* 0x000000ffff058224 */ /* 0x000fe200078e002e */
[----:B------:R-:W-:-:S03]  /*0950*/  ISETP.NE.AND P3, PT, R35, 0x1, PT ;  /* 0x000000012300780c */ /* 0x000fc60003f65270 */
[C---:B------:R-:W-:Y:S01]  /*0960*/  @!P4 VIADD R35, R5.reuse, 0x1 ;  /* 0x000000010523c836 */ /* 0x040fe20000000000 */
[----:B------:R-:W-:Y:S02]  /*0970*/  @!P4 LEA R46, R5, R6, 0x2 ;  /* 0x00000006052ec211 */ /* 0x000fe400078e10ff */
[----:B------:R-:W-:Y:S01]  /*0980*/  ISETP.NE.AND P6, PT, R33, 0x1, PT ;  /* 0x000000012100780c */ /* 0x000fe20003fc5270 */
[----:B------:R-:W-:Y:S02]  /*0990*/  @!P4 IMAD.MOV.U32 R5, RZ, RZ, R35 ;  /* 0x000000ffff05c224 */ /* 0x000fe400078e0023 */
[----:B------:R-:W-:-:S04]  /*09a0*/  @!P5 IMAD.MOV.U32 R44, RZ, RZ, 0x8 ;  /* 0x00000008ff2cd424 */ /* 0x000fc800078e00ff */
[C---:B------:R-:W-:Y:S01]  /*09b0*/  @!P3 VIADD R33, R5.reuse, 0x1 ;  /* 0x000000010521b836 */ /* 0x040fe20000000000 */
[----:B------:R1:W-:Y:S01]  /*09c0*/  @!P5 STL [R43], R44 ;  /* 0x0000002c2b00d387 */ /* 0x0003e20000100800 */
[-C--:B------:R-:W-:Y:S02]  /*09d0*/  @!P3 LEA R35, R5, R6.reuse, 0x2 ;  /* 0x000000060523b211 */ /* 0x080fe400078e10ff */
[----:B------:R-:W-:Y:S01]  /*09e0*/  ISETP.NE.AND P5, PT, R31, 0x1, PT ;  /* 0x000000011f00780c */ /* 0x000fe20003fa5270 */
[----:B------:R-:W-:Y:S02]  /*09f0*/  @!P3 IMAD.MOV.U32 R5, RZ, RZ, R33 ;  /* 0x000000ffff05b224 */ /* 0x000fe400078e0021 */
[----:B------:R-:W-:Y:S02]  /*0a00*/  @!P2 IMAD.MOV.U32 R31, RZ, RZ, 0x9 ;  /* 0x00000009ff1fa424 */ /* 0x000fe400078e00ff */
[C---:B------:R-:W-:Y:S01]  /*0a10*/  @!P6 VIADD R33, R5.reuse, 0x1 ;  /* 0x000000010521e836 */ /* 0x040fe20000000000 */
[----:B------:R-:W-:-:S02]  /*0a20*/  @!P6 LEA R47, R5, R6, 0x2 ;  /* 0x00000006052fe211 */ /* 0x000fc400078e10ff */
[----:B------:R-:W-:Y:S01]  /*0a30*/  @!P2 STL [R42], R31 ;  /* 0x0000001f2a00a387 */ /* 0x000fe20000100800 */
[----:B------:R-:W-:Y:S01]  /*0a40*/  ISETP.NE.AND P2, PT, R16, 0x1, PT ;  /* 0x000000011000780c */ /* 0x000fe20003f45270 */
[----:B------:R-:W-:Y:S02]  /*0a50*/  @!P6 IMAD.MOV.U32 R5, RZ, RZ, R33 ;  /* 0x000000ffff05e224 */ /* 0x000fe400078e0021 */
[----:B------:R-:W-:Y:S02]  /*0a60*/  @!P1 IMAD.MOV.U32 R16, RZ, RZ, 0xa ;  /* 0x0000000aff109424 */ /* 0x000fe400078e00ff */
[C---:B------:R-:W-:Y:S01]  /*0a70*/  @!P5 VIADD R33, R5.reuse, 0x1 ;  /* 0x000000010521d836 */ /* 0x040fe20000000000 */
[----:B-1----:R-:W-:Y:S02]  /*0a80*/  @!P5 LEA R44, R5, R6, 0x2 ;  /* 0x00000006052cd211 */ /* 0x002fe400078e10ff */
[----:B------:R1:W-:Y:S01]  /*0a90*/  @!P1 STL [R45], R16 ;  /* 0x000000102d009387 */ /* 0x0003e20000100800 */
[----:B------:R-:W-:Y:S01]  /*0aa0*/  ISETP.NE.AND P1, PT, R17, 0x1, PT ;  /* 0x000000011100780c */ /* 0x000fe20003f25270 */
[----:B------:R-:W-:-:S02]  /*0ab0*/  @!P5 IMAD.MOV.U32 R5, RZ, RZ, R33 ;  /* 0x000000ffff05d224 */ /* 0x000fc400078e0021 */
[----:B0-----:R-:W-:Y:S02]  /*0ac0*/  @!P0 IMAD.MOV.U32 R14, RZ, RZ, 0xb ;  /* 0x0000000bff0e8424 */ /* 0x001fe400078e00ff */
[C---:B------:R-:W-:Y:S01]  /*0ad0*/  @!P2 VIADD R15, R5.reuse, 0x1 ;  /* 0x00000001050fa836 */ /* 0x040fe20000000000 */
[-C--:B------:R-:W-:Y:S02]  /*0ae0*/  @!P2 LEA R17, R5, R6.reuse, 0x2 ;  /* 0x000000060511a211 */ /* 0x080fe400078e10ff */
[----:B------:R0:W-:Y:S01]  /*0af0*/  @!P0 STL [R51], R14 ;  /* 0x0000000e33008387 */ /* 0x0001e20000100800 */
[----:B------:R-:W-:Y:S01]  /*0b00*/  ISETP.NE.AND P0, PT, R18, 0x1, PT ;  /* 0x000000011200780c */ /* 0x000fe20003f05270 */
[----:B------:R-:W-:Y:S02]  /*0b10*/  @!P2 IMAD.MOV.U32 R5, RZ, RZ, R15 ;  /* 0x000000ffff05a224 */ /* 0x000fe400078e000f */
[----:B------:R-:W-:Y:S02]  /*0b20*/  @!P4 IMAD.MOV.U32 R15, RZ, RZ, 0xc ;  /* 0x0000000cff0fc424 */ /* 0x000fe400078e00ff */
[C---:B-1----:R-:W-:Y:S01]  /*0b30*/  @!P1 VIADD R16, R5.reuse, 0x1 ;  /* 0x0000000105109836 */ /* 0x042fe20000000000 */
[----:B------:R-:W-:-:S02]  /*0b40*/  @!P1 LEA R31, R5, R6, 0x2 ;  /* 0x00000006051f9211 */ /* 0x000fc400078e10ff */
[----:B------:R1:W-:Y:S01]  /*0b50*/  @!P4 STL [R46], R15 ;  /* 0x0000000f2e00c387 */ /* 0x0003e20000100800 */
[----:B------:R-:W-:Y:S01]  /*0b60*/  ISETP.NE.AND P4, PT, R19, 0x1, PT ;  /* 0x000000011300780c */ /* 0x000fe20003f85270 */
[----:B------:R-:W-:Y:S02]  /*0b70*/  @!P1 IMAD.MOV.U32 R5, RZ, RZ, R16 ;  /* 0x000000ffff059224 */ /* 0x000fe400078e0010 */
[----:B------:R-:W-:Y:S02]  /*0b80*/  @!P3 IMAD.MOV.U32 R16, RZ, RZ, 0xd ;  /* 0x0000000dff10b424 */ /* 0x000fe400078e00ff */
[C---:B0-----:R-:W-:Y:S01]  /*0b90*/  @!P0 VIADD R14, R5.reuse, 0x1 ;  /* 0x00000001050e8836 */ /* 0x041fe20000000000 */
[----:B------:R-:W-:Y:S02]  /*0ba0*/  @!P0 LEA R18, R5, R6, 0x2 ;  /* 0x0000000605128211 */ /* 0x000fe400078e10ff */
[----:B------:R0:W-:Y:S01]  /*0bb0*/  @!P3 STL [R35], R16 ;  /* 0x000000102300b387 */ /* 0x0001e20000100800 */
[----:B------:R-:W-:Y:S01]  /*0bc0*/  ISETP.NE.AND P3, PT, R20, 0x1, PT ;  /* 0x000000011400780c */ /* 0x000fe20003f65270 */
[----:B------:R-:W-:-:S02]  /*0bd0*/  @!P0 IMAD.MOV.U32 R5, RZ, RZ, R14 ;  /* 0x000000ffff058224 */ /* 0x000fc400078e000e */
[----:B------:R-:W-:Y:S02]  /*0be0*/  @!P6 IMAD.MOV.U32 R14, RZ, RZ, 0xe ;  /* 0x0000000eff0ee424 */ /* 0x000fe400078e00ff */
[C---:B-1----:R-:W-:Y:S01]  /*0bf0*/  @!P4 VIADD R15, R5.reuse, 0x1 ;  /* 0x00000001050fc836 */ /* 0x042fe20000000000 */
[-C--:B------:R-:W-:Y:S02]  /*0c00*/  @!P4 LEA R19, R5, R6.reuse, 0x2 ;  /* 0x000000060513c211 */ /* 0x080fe400078e10ff */
[----:B------:R1:W-:Y:S01]  /*0c10*/  @!P6 STL [R47], R14 ;  /* 0x0000000e2f00e387 */ /* 0x0003e20000100800 */
[----:B------:R-:W-:Y:S01]  /*0c20*/  ISETP.NE.AND P6, PT, R21, 0x1, PT ;  /* 0x000000011500780c */ /* 0x000fe20003fc5270 */
[----:B------:R-:W-:Y:S02]  /*0c30*/  @!P4 IMAD.MOV.U32 R5, RZ, RZ, R15 ;  /* 0x000000ffff05c224 */ /* 0x000fe400078e000f */
[----:B------:R-:W-:Y:S02]  /*0c40*/  @!P5 IMAD.MOV.U32 R15, RZ, RZ, 0xf ;  /* 0x0000000fff0fd424 */ /* 0x000fe400078e00ff */
[C---:B0-----:R-:W-:Y:S01]  /*0c50*/  @!P3 VIADD R16, R5.reuse, 0x1 ;  /* 0x000000010510b836 */ /* 0x041fe20000000000 */
[----:B------:R-:W-:-:S02]  /*0c60*/  @!P3 LEA R21, R5, R6, 0x2 ;  /* 0x000000060515b211 */ /* 0x000fc400078e10ff */
[----:B------:R0:W-:Y:S01]  /*0c70*/  @!P5 STL [R44], R15 ;  /* 0x0000000f2c00d387 */ /* 0x0001e20000100800 */
[----:B------:R-:W-:Y:S01]  /*0c80*/  ISETP.NE.AND P5, PT, R22, 0x1, PT ;  /* 0x000000011600780c */ /* 0x000fe20003fa5270 */
[----:B------:R-:W-:Y:S02]  /*0c90*/  @!P3 IMAD.MOV.U32 R5, RZ, RZ, R16 ;  /* 0x000000ffff05b224 */ /* 0x000fe400078e0010 */
[----:B------:R-:W-:Y:S02]  /*0ca0*/  @!P2 IMAD.MOV.U32 R16, RZ, RZ, 0x10 ;  /* 0x00000010ff10a424 */ /* 0x000fe400078e00ff */
[C---:B-1----:R-:W-:Y:S01]  /*0cb0*/  @!P6 VIADD R14, R5.reuse, 0x1 ;  /* 0x00000001050ee836 */ /* 0x042fe20000000000 */
[----:B------:R-:W-:Y:S02]  /*0cc0*/  @!P6 LEA R20, R5, R6, 0x2 ;  /* 0x000000060514e211 */ /* 0x000fe400078e10ff */
[----:B------:R1:W-:Y:S01]  /*0cd0*/  @!P2 STL [R17], R16 ;  /* 0x000000101100a387 */ /* 0x0003e20000100800 */
[----:B------:R-:W-:Y:S01]  /*0ce0*/  ISETP.NE.AND P2, PT, R23, 0x1, PT ;  /* 0x000000011700780c */ /* 0x000fe20003f45270 */
[----:B------:R-:W-:-:S02]  /*0cf0*/  @!P6 IMAD.MOV.U32 R5, RZ, RZ, R14 ;  /* 0x000000ffff05e224 */ /* 0x000fc400078e000e */
[----:B------:R-:W-:Y:S02]  /*0d00*/  @!P1 IMAD.MOV.U32 R14, RZ, RZ, 0x11 ;  /* 0x00000011ff0e9424 */ /* 0x000fe400078e00ff */
[C---:B0-----:R-:W-:Y:S01]  /*0d10*/  @!P5 VIADD R15, R5.reuse, 0x1 ;  /* 0x00000001050fd836 */ /* 0x041fe20000000000 */
        /* <DEDUP_REMOVED lines=80> */
[----:B--2---:R-:W-:Y:S01]  /*1220*/  ISETP.NE.AND P2, PT, R4, 0x1, PT ;  /* 0x000000010400780c */ /* 0x004fe20003f45270 */
[----:B------:R-:W-:Y:S02]  /*1230*/  @!P6 IMAD.MOV.U32 R5, RZ, RZ, R16 ;  /* 0x000000ffff05e224 */ /* 0x000fe400078e0010 */
[----:B------:R-:W-:Y:S02]  /*1240*/  @!P1 IMAD.MOV.U32 R4, RZ, RZ, 0x1f ;  /* 0x0000001fff049424 */ /* 0x000fe400078e00ff */
[C---:B0-----:R-:W-:Y:S01]  /*1250*/  @!P5 VIADD R14, R5.reuse, 0x1 ;  /* 0x00000001050ed836 */ /* 0x041fe20000000000 */
[----:B------:R-:W-:Y:S02]  /*1260*/  @!P5 LEA R21, R5, R6, 0x2 ;  /* 0x000000060515d211 */ /* 0x000fe400078e10ff */
[----:B------:R0:W-:Y:S01]  /*1270*/  @!P1 STL [R17], R4 ;  /* 0x0000000411009387 */ /* 0x0001e20000100800 */
[----:B---3--:R-:W-:Y:S01]  /*1280*/  ISETP.NE.AND P1, PT, R3, 0x1, PT ;  /* 0x000000010300780c */ /* 0x008fe20003f25270 */
[----:B------:R-:W-:-:S02]  /*1290*/  @!P5 IMAD.MOV.U32 R5, RZ, RZ, R14 ;  /* 0x000000ffff05d224 */ /* 0x000fc400078e000e */
[----:B------:R-:W-:Y:S02]  /*12a0*/  @!P0 IMAD.MOV.U32 R3, RZ, RZ, 0x20 ;  /* 0x00000020ff038424 */ /* 0x000fe400078e00ff */
[C---:B------:R-:W-:Y:S01]  /*12b0*/  @!P2 VIADD R14, R5.reuse, 0x1 ;  /* 0x00000001050ea836 */ /* 0x040fe20000000000 */
[-C--:B-1----:R-:W-:Y:S02]  /*12c0*/  @!P2 LEA R15, R5, R6.reuse, 0x2 ;  /* 0x00000006050fa211 */ /* 0x082fe400078e10ff */
[----:B------:R1:W-:Y:S01]  /*12d0*/  @!P0 STL [R22], R3 ;  /* 0x0000000316008387 */ /* 0x0003e20000100800 */
[----:B----4-:R-:W-:Y:S01]  /*12e0*/  ISETP.NE.AND P0, PT, R2, 0x1, PT ;  /* 0x000000010200780c */ /* 0x010fe20003f05270 */
[----:B------:R-:W-:Y:S02]  /*12f0*/  @!P2 IMAD.MOV.U32 R5, RZ, RZ, R14 ;  /* 0x000000ffff05a224 */ /* 0x000fe400078e000e */
[----:B------:R-:W-:Y:S02]  /*1300*/  @!P4 IMAD.MOV.U32 R2, RZ, RZ, 0x21 ;  /* 0x00000021ff02c424 */ /* 0x000fe400078e00ff */
[C---:B0-----:R-:W-:Y:S01]  /*1310*/  @!P1 VIADD R4, R5.reuse, 0x1 ;  /* 0x0000000105049836 */ /* 0x041fe20000000000 */
[----:B------:R-:W-:-:S02]  /*1320*/  @!P1 LEA R14, R5, R6, 0x2 ;  /* 0x00000006050e9211 */ /* 0x000fc400078e10ff */
[----:B------:R0:W-:Y:S01]  /*1330*/  @!P4 STL [R19], R2 ;  /* 0x000000021300c387 */ /* 0x0001e20000100800 */
[----:B-----5:R-:W-:Y:S01]  /*1340*/  ISETP.NE.AND P4, PT, R0, 0x1, PT ;  /* 0x000000010000780c */ /* 0x020fe20003f85270 */
        /* <DEDUP_REMOVED lines=47> */
[----:B------:R-:W-:Y:S01]  /*1640*/  @!P0 IMAD.MOV.U32 R5, RZ, RZ, R2 ;  /* 0x000000ffff058224 */ /* 0x000fe200078e0002 */
[----:B------:R-:W-:Y:S01]  /*1650*/  ISETP.NE.AND P3, PT, R9, 0x1, PT ;  /* 0x000000010900780c */ /* 0x000fe20003f65270 */
[----:B-1----:R-:W-:Y:S02]  /*1660*/  @!P6 IMAD.MOV.U32 R0, RZ, RZ, 0x2a ;  /* 0x0000002aff00e424 */ /* 0x002fe400078e00ff */
[C---:B------:R-:W-:Y:S01]  /*1670*/  @!P4 VIADD R2, R5.reuse, 0x1 ;  /* 0x000000010502c836 */ /* 0x040fe20000000000 */
[----:B------:R-:W-:-:S02]  /*1680*/  @!P4 LEA R17, R5, R6, 0x2 ;  /* 0x000000060511c211 */ /* 0x000fc400078e10ff */
[----:B------:R1:W-:Y:S01]  /*1690*/  @!P6 STL [R11], R0 ;  /* 0x000000000b00e387 */ /* 0x0003e20000100800 */
[----:B------:R-:W-:Y:S01]  /*16a0*/  @!P4 IMAD.MOV.U32 R5, RZ, RZ, R2 ;  /* 0x000000ffff05c224 */ /* 0x000fe200078e0002 */
[----:B------:R-:W-:Y:S01]  /*16b0*/  ISETP.NE.AND P6, PT, R10, 0x1, PT ;  /* 0x000000010a00780c */ /* 0x000fe20003fc5270 */
[----:B------:R-:W-:-:S04]  /*16c0*/  @!P5 IMAD.MOV.U32 R2, RZ, RZ, 0x2b ;  /* 0x0000002bff02d424 */ /* 0x000fc800078e00ff */
[C---:B0-----:R-:W-:Y:S01]  /*16d0*/  @!P3 IADD3 R3, PT, PT, R5.reuse, 0x1, RZ ;  /* 0x000000010503b810 */ /* 0x041fe20007ffe0ff */
[----:B------:R-:W-:Y:S02]  /*16e0*/  @!P3 IMAD R16, R5, 0x4, R6 ;  /* 0x000000040510b824 */ /* 0x000fe400078e0206 */
[----:B------:R-:W-:Y:S02]  /*16f0*/  @!P2 IMAD.MOV.U32 R4, RZ, RZ, 0x2c ;  /* 0x0000002cff04a424 */ /* 0x000fe400078e00ff */
[----:B------:R-:W-:Y:S01]  /*1700*/  @!P3 IMAD.MOV.U32 R5, RZ, RZ, R3 ;  /* 0x000000ffff05b224 */ /* 0x000fe200078e0003 */
[----:B------:R-:W-:Y:S01]  /*1710*/  @!P0 MOV R7, 0x2e ;  /* 0x0000002e00078802 */ /* 0x000fe20000000f00 */
[----:B------:R-:W-:Y:S01]  /*1720*/  @!P1 IMAD.MOV.U32 R3, RZ, RZ, 0x2d ;  /* 0x0000002dff039424 */ /* 0x000fe200078e00ff */
[----:B------:R-:W-:Y:S01]  /*1730*/  @!P5 STL [R13], R2 ;  /* 0x000000020d00d387 */ /* 0x000fe20000100800 */
[----:B------:R-:W-:Y:S01]  /*1740*/  @!P4 IMAD.MOV.U32 R8, RZ, RZ, 0x2f ;  /* 0x0000002fff08c424 */ /* 0x000fe200078e00ff */
[----:B-1----:R-:W-:Y:S01]  /*1750*/  @!P6 LEA R11, R5, R6, 0x2 ;  /* 0x00000006050be211 */ /* 0x002fe200078e10ff */
[----:B------:R-:W-:Y:S01]  /*1760*/  @!P3 IMAD.MOV.U32 R9, RZ, RZ, 0x30 ;  /* 0x00000030ff09b424 */ /* 0x000fe200078e00ff */
[----:B------:R-:W-:Y:S01]  /*1770*/  @!P2 STL [R15], R4 ;  /* 0x000000040f00a387 */ /* 0x000fe20000100800 */
[----:B------:R-:W-:-:S03]  /*1780*/  @!P6 IMAD.MOV.U32 R10, RZ, RZ, 0x31 ;  /* 0x00000031ff0ae424 */ /* 0x000fc600078e00ff */
[----:B------:R0:W-:Y:S04]  /*1790*/  @!P1 STL [R12], R3 ;  /* 0x000000030c009387 */ /* 0x0001e80000100800 */
[----:B------:R1:W-:Y:S04]  /*17a0*/  @!P0 STL [R14], R7 ;  /* 0x000000070e008387 */ /* 0x0003e80000100800 */
[----:B------:R1:W-:Y:S04]  /*17b0*/  @!P4 STL [R17], R8 ;  /* 0x000000081100c387 */ /* 0x0003e80000100800 */
[----:B------:R1:W-:Y:S01]  /*17c0*/  @!P3 STL [R16], R9 ;  /* 0x000000091000b387 */ /* 0x0003e20000100800 */
[----:B------:R-:W2:Y:S01]  /*17d0*/  S2R R22, SR_CTAID.X ;  /* 0x0000000000167919 */ /* 0x000ea20000002500 */
[----:B------:R-:W3:Y:S02]  /*17e0*/  S2R R30, SR_TID.X ;  /* 0x00000000001e7919 */ /* 0x000ee40000002100 */
[----:B------:R1:W-:Y:S01]  /*17f0*/  @!P6 STL [R11], R10 ;  /* 0x0000000a0b00e387 */ /* 0x0003e20000100800 */
[----:B------:R-:W-:Y:S01]  /*1800*/  UISETP.GT.AND UP0, UPT, UR8, URZ, UPT ;  /* 0x000000ff0800728c */ /* 0x000fe2000bf04270 */
[----:B------:R-:W-:Y:S01]  /*1810*/  @!P6 VIADD R0, R5, 0x1 ;  /* 0x000000010500e836 */ /* 0x000fe20000000000 */
[----:B0-----:R-:W-:-:S03]  /*1820*/  CS2R R2, SRZ ;  /* 0x0000000000027805 */ /* 0x001fc6000001ff00 */
[----:B------:R-:W-:Y:S02]  /*1830*/  @!P6 IMAD.MOV.U32 R5, RZ, RZ, R0 ;  /* 0x000000ffff05e224 */ /* 0x000fe400078e0000 */
[----:B------:R-:W-:Y:S02]  /*1840*/  HFMA2 R0, -RZ, RZ, 0, 0 ;  /* 0x00000000ff007431 */ /* 0x000fe400000001ff */
[----:B------:R-:W-:Y:S02]  /*1850*/  IMAD.MOV.U32 R4, RZ, RZ, -0x279ca057 ;  /* 0xd8635fa9ff047424 */ /* 0x000fe400078e00ff */
[----:B------:R-:W-:Y:S01]  /*1860*/  IMAD.MOV.U32 R21, RZ, RZ, RZ ;  /* 0x000000ffff157224 */ /* 0x000fe200078e00ff */
[----:B-1----:R-:W-:Y:S06]  /*1870*/  BRA.U !UP0, `(.L_x_0) ;  /* 0x000000ed08007547 */ /* 0x002fec000b800000 */
[----:B------:R-:W2:Y:S01]  /*1880*/  LDCU UR5, c[0x0][0x360] ;  /* 0x00006c00ff0577ac */ /* 0x000ea20008000800 */
[----:B------:R-:W-:Y:S01]  /*1890*/  IMAD.MOV.U32 R31, RZ, RZ, RZ ;  /* 0x000000ffff1f7224 */ /* 0x000fe200078e00ff */
[----:B------:R-:W-:Y:S01]  /*18a0*/  BSSY.RECONVERGENT B1, `(.L_x_0) ;  /* 0x0000ebd000017945 */ /* 0x000fe20003800200 */
[----:B------:R-:W-:Y:S01]  /*18b0*/  VIADD R20, R1, 0xc8 ;  /* 0x000000c801147836 */ /* 0x000fe20000000000 */
[----:B------:R-:W0:Y:S01]  /*18c0*/  LDCU UR4, c[0x0][0x3a0] ;  /* 0x00007400ff0477ac */ /* 0x000e220008000800 */
[----:B------:R-:W-:Y:S01]  /*18d0*/  MOV R4, 0xd8635fa9 ;  /* 0xd8635fa900047802 */ /* 0x000fe20000000f00 */
[----:B------:R-:W-:Y:S02]  /*18e0*/  IMAD.MOV.U32 R0, RZ, RZ, RZ ;  /* 0x000000ffff007224 */ /* 0x000fe400078e00ff */
[----:B------:R-:W-:Y:S02]  /*18f0*/  IMAD.MOV.U32 R21, RZ, RZ, RZ ;  /* 0x000000ffff157224 */ /* 0x000fe400078e00ff */
[----:B------:R-:W-:-:S02]  /*1900*/  IMAD.MOV.U32 R19, RZ, RZ, RZ ;  /* 0x000000ffff137224 */ /* 0x000fc400078e00ff */
[----:B--23--:R-:W-:Y:S01]  /*1910*/  IMAD.WIDE.U32 R32, R22, UR5, R30 ;  /* 0x0000000516207c25 */ /* 0x00cfe2000f8e001e */
[----:B------:R-:W-:-:S03]  /*1920*/  USHF.R.S32.HI UR5, URZ, 0x1f, UR8 ;  /* 0x0000001fff057899 */ /* 0x000fc60008011408 */
[----:B------:R-:W-:Y:S01]  /*1930*/  IMAD R3, R33, UR8, RZ ;  /* 0x0000000821037c24 */ /* 0x000fe2000f8e02ff */
[----:B0-----:R-:W-:-:S03]  /*1940*/  USHF.R.S32.HI UR4, URZ, 0x1f, UR4 ;  /* 0x0000001fff047899 */ /* 0x001fc60008011404 */
[C---:B------:R-:W-:Y:S01]  /*1950*/  IMAD R7, R32.reuse, UR5, R3 ;  /* 0x0000000520077c24 */ /* 0x040fe2000f8e0203 */
[----:B------:R-:W-:Y:S01]  /*1960*/  CS2R R2, SRZ ;  /* 0x0000000000027805 */ /* 0x000fe2000001ff00 */
[----:B------:R-:W-:-:S05]  /*1970*/  IMAD.WIDE.U32 R32, R32, UR8, RZ ;  /* 0x0000000820207c25 */ /* 0x000fca000f8e00ff */
[----:B------:R-:W-:-:S07]  /*1980*/  IADD3 R18, PT, PT, R33, R7, RZ ;  /* 0x0000000721127210 */ /* 0x000fce0007ffe0ff */
.L_x_375:
[----:B------:R-:W0:Y:S01]  /*1990*/  LDCU.64 UR8, c[0x0][0x3a8] ;  /* 0x00007500ff0877ac */ /* 0x000e220008000a00 */
[----:B------:R-:W-:-:S05]  /*19a0*/  IADD3 R15, P1, PT, R19, R32, RZ ;  /* 0x00000020130f7210 */ /* 0x000fca0007f3e0ff */
[----:B------:R-:W-:Y:S01]  /*19b0*/  IMAD.X R7, RZ, RZ, R18, P1 ;  /* 0x000000ffff077224 */ /* 0x000fe200008e0612 */
[----:B0-----:R-:W-:-:S04]  /*19c0*/  ISETP.GE.U32.AND P0, PT, R15, UR8, PT ;  /* 0x000000080f007c0c */ /* 0x001fc8000bf06070 */
[----:B------:R-:W-:-:S13]  /*19d0*/  ISETP.GE.U32.AND.EX P0, PT, R7, UR9, PT, P0 ;  /* 0x0000000907007c0c */ /* 0x000fda000bf06100 */
[----:B-12345:R-:W-:Y:S05]  /*19e0*/  @P0 BRA `(.L_x_1) ;  /* 0x000000e800a00947 */ /* 0x03efea0003800000 */
[----:B------:R-:W-:Y:S01]  /*19f0*/  ISETP.GE.U32.AND P0, PT, R15, -0x80000000, PT ;  /* 0x800000000f00780c */ /* 0x000fe20003f06070 */
[----:B------:R-:W-:Y:S03]  /*1a00*/  BSSY.RECONVERGENT B0, `(.L_x_2) ;  /* 0x0000988000007945 */ /* 0x000fe60003800200 */
[----:B------:R-:W-:-:S13]  /*1a10*/  ISETP.GE.U32.AND.EX P0, PT, R7, RZ, PT, P0 ;  /* 0x000000ff0700720c */ /* 0x000fda0003f06100 */
[----:B------:R-:W-:Y:S05]  /*1a20*/  @!P0 BRA `(.L_x_3) ;  /* 0x0000004c00548947 */ /* 0x000fea0003800000 */
[----:B------:R-:W-:Y:S01]  /*1a30*/  BSSY.RELIABLE B4, `(.L_x_4) ;  /* 0x0000128000047945 */ /* 0x000fe20003800100 */
[----:B------:R-:W-:Y:S01]  /*1a40*/  IMAD.MOV.U32 R10, RZ, RZ, 0x1 ;  /* 0x00000001ff0a7424 */ /* 0x000fe200078e00ff */
[----:B------:R-:W-:Y:S01]  /*1a50*/  MOV R8, RZ ;  /* 0x000000ff00087202 */ /* 0x000fe20000000f00 */
[----:B------:R-:W-:Y:S02]  /*1a60*/  IMAD.MOV.U32 R40, RZ, RZ, RZ ;  /* 0x000000ffff287224 */ /* 0x000fe400078e00ff */
[----:B------:R-:W-:-:S07]  /*1a70*/  IMAD.MOV.U32 R17, RZ, RZ, RZ ;  /* 0x000000ffff117224 */ /* 0x000fce00078e00ff */
.L_x_34:
[----:B------:R-:W-:Y:S01]  /*1a80*/  ISETP.GT.U32.AND P0, PT, R10, R5, PT ;  /* 0x000000050a00720c */ /* 0x000fe20003f04070 */
[----:B------:R-:W-:Y:S01]  /*1a90*/  BSSY.RELIABLE B3, `(.L_x_5) ;  /* 0x000011b000037945 */ /* 0x000fe20003800100 */
[----:B------:R-:W-:Y:S02]  /*1aa0*/  HFMA2 R41, -RZ, RZ, 0, 0 ;  /* 0x00000000ff297431 */ /* 0x000fe400000001ff */
[----:B------:R-:W-:Y:S02]  /*1ab0*/  IMAD.MOV.U32 R16, RZ, RZ, R17 ;  /* 0x000000ffff107224 */ /* 0x000fe400078e0011 */
[----:B------:R-:W-:Y:S02]  /*1ac0*/  IMAD.MOV.U32 R42, RZ, RZ, RZ ;  /* 0x000000ffff2a7224 */ /* 0x000fe400078e00ff */
[----:B------:R-:W-:-:S05]  /*1ad0*/  IMAD.MOV.U32 R17, RZ, RZ, R10 ;  /* 0x000000ffff117224 */ /* 0x000fca00078e000a */
[----:B------:R-:W-:Y:S05]  /*1ae0*/  @P0 BRA `(.L_x_6) ;  /* 0x0000001000540947 */ /* 0x000fea0003800000 */
[----:B------:R-:W-:Y:S01]  /*1af0*/  IADD3 R10, P0, PT, -R17, R5, RZ ;  /* 0x00000005110a7210 */ /* 0x000fe20007f1e1ff */
[----:B------:R-:W-:Y:S01]  /*1b00*/  BSSY.RECONVERGENT B2, `(.L_x_7) ;  /* 0x000010e000027945 */ /* 0x000fe20003800200 */
[----:B------:R-:W-:Y:S01]  /*1b10*/  IMAD.MOV.U32 R42, RZ, RZ, 0x1 ;  /* 0x00000001ff2a7424 */ /* 0x000fe200078e00ff */
[----:B------:R-:W-:Y:S02]  /*1b20*/  MOV R41, RZ ;  /* 0x000000ff00297202 */ /* 0x000fe40000000f00 */
[----:B------:R-:W-:Y:S01]  /*1b30*/  IMAD.X R38, RZ, RZ, -0x1, P0 ;  /* 0xffffffffff267424 */ /* 0x000fe200000e06ff */
[C---:B------:R-:W-:Y:S02]  /*1b40*/  ISETP.NE.U32.AND P0, PT, R10.reuse, RZ, PT ;  /* 0x000000ff0a00720c */ /* 0x040fe40003f05070 */
[----:B------:R-:W-:Y:S02]  /*1b50*/  ISETP.LT.U32.AND P1, PT, R10, R17, PT ;  /* 0x000000110a00720c */ /* 0x000fe40003f21070 */
[----:B------:R-:W-:-:S02]  /*1b60*/  ISETP.NE.AND.EX P0, PT, R38, RZ, PT, P0 ;  /* 0x000000ff2600720c */ /* 0x000fc40003f05300 */
[----:B------:R-:W-:-:S04]  /*1b70*/  ISETP.LT.U32.AND.EX P1, PT, R38, RZ, PT, P1 ;  /* 0x000000ff2600720c */ /* 0x000fc80003f21110 */
[----:B------:R-:W-:Y:S02]  /*1b80*/  SEL R39, R10, R17, P1 ;  /* 0x000000110a277207 */ /* 0x000fe40000800000 */
[----:B------:R-:W-:-:S05]  /*1b90*/  SEL R38, R38, RZ, P1 ;  /* 0x000000ff26267207 */ /* 0x000fca0000800000 */
[----:B------:R-:W-:Y:S05]  /*1ba0*/  @!P0 BRA `(.L_x_8) ;  /* 0x00000010000c8947 */ /* 0x000fea0003800000 */
[----:B------:R-:W-:Y:S01]  /*1bb0*/  IADD3 R14, P0, PT, R5, -R39, RZ ;  /* 0x80000027050e7210 */ /* 0x000fe20007f1e0ff */
[----:B------:R-:W-:Y:S01]  /*1bc0*/  IMAD.MOV.U32 R42, RZ, RZ, 0x1 ;  /* 0x00000001ff2a7424 */ /* 0x000fe200078e00ff */
[----:B------:R-:W-:Y:S01]  /*1bd0*/  MOV R43, RZ ;  /* 0x000000ff002b7202 */ /* 0x000fe20000000f00 */
[----:B------:R-:W-:Y:S02]  /*1be0*/  IMAD.MOV.U32 R41, RZ, RZ, RZ ;  /* 0x000000ffff297224 */ /* 0x000fe400078e00ff */
[----:B------:R-:W-:Y:S02]  /*1bf0*/  IMAD.MOV.U32 R44, RZ, RZ, 0x1 ;  /* 0x00000001ff2c7424 */ /* 0x000fe400078e00ff */
[----:B------:R-:W-:-:S07]  /*1c00*/  IMAD.X R13, RZ, RZ, ~R38, P0 ;  /* 0x000000ffff0d7224 */ /* 0x000fce00000e0e26 */
.L_x_32:
[----:B------:R-:W-:Y:S01]  /*1c10*/  IADD3 R12, P0, PT, R44, R14, RZ ;  /* 0x0000000e2c0c7210 */ /* 0x000fe20007f1e0ff */
[----:B------:R-:W-:Y:S01]  /*1c20*/  BSSY.RECONVERGENT B5, `(.L_x_9) ;  /* 0x000002c000057945 */ /* 0x000fe20003800200 */
[----:B------:R-:W-:Y:S01]  /*1c30*/  IMAD.MOV.U32 R28, RZ, RZ, R44 ;  /* 0x000000ffff1c7224 */ /* 0x000fe200078e002c */
[----:B------:R-:W-:Y:S02]  /*1c40*/  MOV R24, R43 ;  /* 0x0000002b00187202 */ /* 0x000fe40000000f00 */
[----:B------:R-:W-:Y:S02]  /*1c50*/  IMAD.X R11, R43, 0x1, R13, P0 ;  /* 0x000000012b0b7824 */ /* 0x000fe400000e060d */
[----:B------:R-:W-:Y:S02]  /*1c60*/  IMAD.MOV.U32 R26, RZ, RZ, R12 ;  /* 0x000000ffff1a7224 */ /* 0x000fe400078e000c */
[----:B------:R-:W-:-:S07]  /*1c70*/  IMAD.MOV.U32 R27, RZ, RZ, R11 ;  /* 0x000000ffff1b7224 */ /* 0x000fce00078e000b */
.L_x_13:
[-C--:B------:R-:W-:Y:S01]  /*1c80*/  LOP3.LUT R9, R27, R24.reuse, RZ, 0xfc, !PT ;  /* 0x000000181b097212 */ /* 0x080fe200078efcff */
[----:B------:R-:W-:Y:S01]  /*1c90*/  BSSY.RECONVERGENT B6, `(.L_x_10) ;  /* 0x000001f000067945 */ /* 0x000fe20003800200 */
[----:B------:R-:W-:Y:S02]  /*1ca0*/  IMAD.MOV.U32 R10, RZ, RZ, R28 ;  /* 0x000000ffff0a7224 */ /* 0x000fe400078e001c */
[----:B------:R-:W-:Y:S02]  /*1cb0*/  ISETP.NE.U32.AND P0, PT, R9, RZ, PT ;  /* 0x000000ff0900720c */ /* 0x000fe40003f05070 */
[----:B------:R-:W-:-:S11]  /*1cc0*/  MOV R9, R24 ;  /* 0x0000001800097202 */ /* 0x000fd60000000f00 */
[----:B------:R-:W-:Y:S05]  /*1cd0*/  @P0 BRA `(.L_x_11) ;  /* 0x00000000004c0947 */ /* 0x000fea0003800000 */
[----:B------:R-:W0:Y:S01]  /*1ce0*/  I2F.U32.RP R23, R28 ;  /* 0x0000001c00177306 */ /* 0x000e220000209000 */
[----:B------:R-:W-:-:S07]  /*1cf0*/  ISETP.NE.U32.AND P1, PT, R28, RZ, PT ;  /* 0x000000ff1c00720c */ /* 0x000fce0003f25070 */
[----:B0-----:R-:W0:Y:S02]  /*1d00*/  MUFU.RCP R23, R23 ;  /* 0x0000001700177308 */ /* 0x001e240000001000 */
[----:B0-----:R-:W-:-:S06]  /*1d10*/  VIADD R24, R23, 0xffffffe ;  /* 0x0ffffffe17187836 */ /* 0x001fcc0000000000 */
[----:B------:R0:W1:Y:S02]  /*1d20*/  F2I.FTZ.U32.TRUNC.NTZ R25, R24 ;  /* 0x0000001800197305 */ /* 0x000064000021f000 */
[----:B0-----:R-:W-:Y:S02]  /*1d30*/  IMAD.MOV.U32 R24, RZ, RZ, RZ ;  /* 0x000000ffff187224 */ /* 0x001fe400078e00ff */
[----:B-1----:R-:W-:-:S04]  /*1d40*/  IMAD.MOV R27, RZ, RZ, -R25 ;  /* 0x000000ffff1b7224 */ /* 0x002fc800078e0a19 */
[----:B------:R-:W-:-:S04]  /*1d50*/  IMAD R27, R27, R28, RZ ;  /* 0x0000001c1b1b7224 */ /* 0x000fc800078e02ff */
[----:B------:R-:W-:-:S06]  /*1d60*/  IMAD.HI.U32 R25, R25, R27, R24 ;  /* 0x0000001b19197227 */ /* 0x000fcc00078e0018 */
[----:B------:R-:W-:-:S05]  /*1d70*/  IMAD.HI.U32 R25, R25, R26, RZ ;  /* 0x0000001a19197227 */ /* 0x000fca00078e00ff */
[----:B------:R-:W-:-:S05]  /*1d80*/  IADD3 R25, PT, PT, -R25, RZ, RZ ;  /* 0x000000ff19197210 */ /* 0x000fca0007ffe1ff */
[----:B------:R-:W-:-:S05]  /*1d90*/  IMAD R25, R28, R25, R26 ;  /* 0x000000191c197224 */ /* 0x000fca00078e021a */
[----:B------:R-:W-:-:S13]  /*1da0*/  ISETP.GE.U32.AND P0, PT, R25, R28, PT ;  /* 0x0000001c1900720c */ /* 0x000fda0003f06070 */
[----:B------:R-:W-:-:S05]  /*1db0*/  @P0 IMAD.IADD R25, R25, 0x1, -R28 ;  /* 0x0000000119190824 */ /* 0x000fca00078e0a1c */
[----:B------:R-:W-:-:S13]  /*1dc0*/  ISETP.GE.U32.AND P0, PT, R25, R28, PT ;  /* 0x0000001c1900720c */ /* 0x000fda0003f06070 */
[----:B------:R-:W-:Y:S01]  /*1dd0*/  @P0 IMAD.IADD R25, R25, 0x1, -R28 ;  /* 0x0000000119190824 */ /* 0x000fe200078e0a1c */
[----:B------:R-:W-:-:S05]  /*1de0*/  @!P1 LOP3.LUT R25, RZ, R28, RZ, 0x33, !PT ;  /* 0x0000001cff199212 */ /* 0x000fca00078e33ff */
[----:B------:R-:W-:Y:S01]  /*1df0*/  IMAD.MOV.U32 R28, RZ, RZ, R25 ;  /* 0x000000ffff1c7224 */ /* 0x000fe200078e0019 */
[----:B------:R-:W-:Y:S06]  /*1e00*/  BRA `(.L_x_12) ;  /* 0x00000000001c7947 */ /* 0x000fec0003800000 */
.L_x_11:
[----:B------:R-:W-:Y:S01]  /*1e10*/  MOV R23, R26 ;  /* 0x0000001a00177202 */ /* 0x000fe20000000f00 */
[----:B------:R-:W-:Y:S01]  /*1e20*/  IMAD.MOV.U32 R25, RZ, RZ, R24 ;  /* 0x000000ffff197224 */ /* 0x000fe200078e0018 */
[----:B------:R-:W-:Y:S01]  /*1e30*/  MOV R24, 0x1e60 ;  /* 0x00001e6000187802 */ /* 0x000fe20000000f00 */
[----:B------:R-:W-:-:S07]  /*1e40*/  IMAD.MOV.U32 R26, RZ, RZ, R28 ;  /* 0x000000ffff1a7224 */ /* 0x000fce00078e001c */
[----:B------:R-:W-:Y:S05]  /*1e50*/  CALL.REL.NOINC `($__internal_1_$__cuda_sm20_rem_u64) ;  /* 0x000000f800f07944 */ /* 0x000fea0003c00000 */
[----:B------:R-:W-:Y:S01]  /*1e60*/  IMAD.MOV.U32 R28, RZ, RZ, R23 ;  /* 0x000000ffff1c7224 */ /* 0x000fe200078e0017 */
[----:B------:R-:W-:-:S07]  /*1e70*/  MOV R24, R26 ;  /* 0x0000001a00187202 */ /* 0x000fce0000000f00 */
.L_x_12:
[----:B------:R-:W-:Y:S05]  /*1e80*/  BSYNC.RECONVERGENT B6 ;  /* 0x0000000000067941 */ /* 0x000fea0003800200 */
.L_x_10:
[----:B------:R-:W-:Y:S01]  /*1e90*/  ISETP.NE.U32.AND P0, PT, R28, RZ, PT ;  /* 0x000000ff1c00720c */ /* 0x000fe20003f05070 */
[----:B------:R-:W-:Y:S02]  /*1ea0*/  IMAD.MOV.U32 R26, RZ, RZ, R10 ;  /* 0x000000ffff1a7224 */ /* 0x000fe400078e000a */
[----:B------:R-:W-:Y:S01]  /*1eb0*/  IMAD.MOV.U32 R27, RZ, RZ, R9 ;  /* 0x000000ffff1b7224 */ /* 0x000fe200078e0009 */
[----:B------:R-:W-:-:S13]  /*1ec0*/  ISETP.NE.AND.EX P0, PT, R24, RZ, PT, P0 ;  /* 0x000000ff1800720c */ /* 0x000fda0003f05300 */
[----:B------:R-:W-:Y:S05]  /*1ed0*/  @P0 BRA `(.L_x_13) ;  /* 0xfffffffc00680947 */ /* 0x000fea000383ffff */
[----:B------:R-:W-:Y:S05]  /*1ee0*/  BSYNC.RECONVERGENT B5 ;  /* 0x0000000000057941 */ /* 0x000fea0003800200 */
.L_x_9:
[----:B------:R-:W-:Y:S01]  /*1ef0*/  LOP3.LUT R23, R11, R9, RZ, 0xfc, !PT ;  /* 0x000000090b177212 */ /* 0x000fe200078efcff */
[----:B------:R-:W-:Y:S03]  /*1f00*/  BSSY.RECONVERGENT B5, `(.L_x_14) ;  /* 0x000001f000057945 */ /* 0x000fe60003800200 */
[----:B------:R-:W-:-:S13]  /*1f10*/  ISETP.NE.U32.AND P0, PT, R23, RZ, PT ;  /* 0x000000ff1700720c */ /* 0x000fda0003f05070 */
[----:B------:R-:W-:Y:S05]  /*1f20*/  @P0 BRA `(.L_x_15) ;  /* 0x0000000000500947 */ /* 0x000fea0003800000 */
[----:B------:R-:W0:Y:S01]  /*1f30*/  I2F.U32.RP R26, R10 ;  /* 0x0000000a001a7306 */ /* 0x000e220000209000 */
[----:B------:R-:W-:Y:S01]  /*1f40*/  ISETP.NE.U32.AND P2, PT, R10, RZ, PT ;  /* 0x000000ff0a00720c */ /* 0x000fe20003f45070 */
[----:B------:R-:W-:-:S06]  /*1f50*/  IMAD.MOV.U32 R49, RZ, RZ, RZ ;  /* 0x000000ffff317224 */ /* 0x000fcc00078e00ff */
[----:B0-----:R-:W0:Y:S02]  /*1f60*/  MUFU.RCP R26, R26 ;  /* 0x0000001a001a7308 */ /* 0x001e240000001000 */
[----:B0-----:R-:W-:-:S06]  /*1f70*/  VIADD R24, R26, 0xffffffe ;  /* 0x0ffffffe1a187836 */ /* 0x001fcc0000000000 */
[----:B------:R0:W1:Y:S02]  /*1f80*/  F2I.FTZ.U32.TRUNC.NTZ R25, R24 ;  /* 0x0000001800197305 */ /* 0x000064000021f000 */
[----:B0-----:R-:W-:Y:S01]  /*1f90*/  IMAD.MOV.U32 R24, RZ, RZ, RZ ;  /* 0x000000ffff187224 */ /* 0x001fe200078e00ff */
[----:B-1----:R-:W-:-:S05]  /*1fa0*/  IADD3 R23, PT, PT, RZ, -R25, RZ ;  /* 0x80000019ff177210 */ /* 0x002fca0007ffe0ff */
[----:B------:R-:W-:-:S04]  /*1fb0*/  IMAD R23, R23, R10, RZ ;  /* 0x0000000a17177224 */ /* 0x000fc800078e02ff */
[----:B------:R-:W-:-:S06]  /*1fc0*/  IMAD.HI.U32 R23, R25, R23, R24 ;  /* 0x0000001719177227 */ /* 0x000fcc00078e0018 */
[----:B------:R-:W-:-:S04]  /*1fd0*/  IMAD.HI.U32 R48, R23, R12, RZ ;  /* 0x0000000c17307227 */ /* 0x000fc800078e00ff */
[----:B------:R-:W-:-:S04]  /*1fe0*/  IMAD.MOV R23, RZ, RZ, -R48 ;  /* 0x000000ffff177224 */ /* 0x000fc800078e0a30 */
[----:B------:R-:W-:-:S05]  /*1ff0*/  IMAD R23, R10, R23, R12 ;  /* 0x000000170a177224 */ /* 0x000fca00078e020c */
[----:B------:R-:W-:-:S13]  /*2000*/  ISETP.GE.U32.AND P0, PT, R23, R10, PT ;  /* 0x0000000a1700720c */ /* 0x000fda0003f06070 */
[----:B------:R-:W-:Y:S01]  /*2010*/  @P0 IMAD.IADD R23, R23, 0x1, -R10 ;  /* 0x0000000117170824 */ /* 0x000fe200078e0a0a */
[----:B------:R-:W-:-:S04]  /*2020*/  @P0 IADD3 R48, PT, PT, R48, 0x1, RZ ;  /* 0x0000000130300810 */ /* 0x000fc80007ffe0ff */
[----:B------:R-:W-:-:S13]  /*2030*/  ISETP.GE.U32.AND P1, PT, R23, R10, PT ;  /* 0x0000000a1700720c */ /* 0x000fda0003f26070 */
[----:B------:R-:W-:Y:S01]  /*2040*/  @P1 VIADD R48, R48, 0x1 ;  /* 0x0000000130301836 */ /* 0x000fe20000000000 */
[----:B------:R-:W-:Y:S01]  /*2050*/  @!P2 LOP3.LUT R48, RZ, R10, RZ, 0x33, !PT ;  /* 0x0000000aff30a212 */ /* 0x000fe200078e33ff */
[----:B------:R-:W-:Y:S06]  /*2060*/  BRA `(.L_x_16) ;  /* 0x0000000000207947 */ /* 0x000fec0003800000 */
.L_x_15:
[----:B------:R-:W-:Y:S01]  /*2070*/  IMAD.MOV.U32 R29, RZ, RZ, R12 ;  /* 0x000000ffff1d7224 */ /* 0x000fe200078e000c */
[----:B------:R-:W-:Y:S01]  /*2080*/  MOV R28, R11 ;  /* 0x0000000b001c7202 */ /* 0x000fe20000000f00 */
[----:B------:R-:W-:Y:S01]  /*2090*/  IMAD.MOV.U32 R24, RZ, RZ, R10 ;  /* 0x000000ffff187224 */ /* 0x000fe200078e000a */
[----:B------:R-:W-:Y:S01]  /*20a0*/  MOV R25, 0x20d0 ;  /* 0x000020d000197802 */ /* 0x000fe20000000f00 */
[----:B------:R-:W-:-:S07]  /*20b0*/  IMAD.MOV.U32 R23, RZ, RZ, R9 ;  /* 0x000000ffff177224 */ /* 0x000fce00078e0009 */
[----:B------:R-:W-:Y:S05]  /*20c0*/  CALL.REL.NOINC `($__internal_0_$__cuda_sm20_div_u64) ;  /* 0x000000f4003c7944 */ /* 0x000fea0003c00000 */
[----:B------:R-:W-:Y:S01]  /*20d0*/  IMAD.MOV.U32 R48, RZ, RZ, R26 ;  /* 0x000000ffff307224 */ /* 0x000fe200078e001a */
[----:B------:R-:W-:-:S07]  /*20e0*/  MOV R49, R27 ;  /* 0x0000001b00317202 */ /* 0x000fce0000000f00 */
.L_x_16:
[----:B------:R-:W-:Y:S05]  /*20f0*/  BSYNC.RECONVERGENT B5 ;  /* 0x0000000000057941 */ /* 0x000fea0003800200 */
.L_x_14:
[----:B------:R-:W-:Y:S01]  /*2100*/  LOP3.LUT R23, R43, R9, RZ, 0xfc, !PT ;  /* 0x000000092b177212 */ /* 0x000fe200078efcff */
[----:B------:R-:W-:Y:S03]  /*2110*/  BSSY.RECONVERGENT B5, `(.L_x_17) ;  /* 0x000001f000057945 */ /* 0x000fe60003800200 */
[----:B------:R-:W-:-:S13]  /*2120*/  ISETP.NE.U32.AND P0, PT, R23, RZ, PT ;  /* 0x000000ff1700720c */ /* 0x000fda0003f05070 */
[----:B------:R-:W-:Y:S05]  /*2130*/  @P0 BRA `(.L_x_18) ;  /* 0x0000000000500947 */ /* 0x000fea0003800000 */
[----:B------:R-:W0:Y:S01]  /*2140*/  I2F.U32.RP R26, R10 ;  /* 0x0000000a001a7306 */ /* 0x000e220000209000 */
[----:B------:R-:W-:Y:S01]  /*2150*/  ISETP.NE.U32.AND P2, PT, R10, RZ, PT ;  /* 0x000000ff0a00720c */ /* 0x000fe20003f45070 */
[----:B------:R-:W-:-:S06]  /*2160*/  HFMA2 R47, -RZ, RZ, 0, 0 ;  /* 0x00000000ff2f7431 */ /* 0x000fcc00000001ff */
        /* <DEDUP_REMOVED lines=11> */
[----:B------:R-:W-:Y:S02]  /*2220*/  @P0 IMAD.IADD R23, R23, 0x1, -R10 ;  /* 0x0000000117170824 */ /* 0x000fe400078e0a0a */
[----:B------:R-:W-:-:S03]  /*2230*/  @P0 VIADD R46, R46, 0x1 ;  /* 0x000000012e2e0836 */ /* 0x000fc60000000000 */
[----:B------:R-:W-:-:S13]  /*2240*/  ISETP.GE.U32.AND P1, PT, R23, R10, PT ;  /* 0x0000000a1700720c */ /* 0x000fda0003f26070 */
[----:B------:R-:W-:Y:S01]  /*2250*/  @P1 VIADD R46, R46, 0x1 ;  /* 0x000000012e2e1836 */ /* 0x000fe20000000000 */
[----:B------:R-:W-:Y:S01]  /*2260*/  @!P2 LOP3.LUT R46, RZ, R10, RZ, 0x33, !PT ;  /* 0x0000000aff2ea212 */ /* 0x000fe200078e33ff */
[----:B------:R-:W-:Y:S06]  /*2270*/  BRA `(.L_x_19) ;  /* 0x0000000000207947 */ /* 0x000fec0003800000 */
.L_x_18:
[----:B------:R-:W-:Y:S01]  /*2280*/  IMAD.MOV.U32 R29, RZ, RZ, R44 ;  /* 0x000000ffff1d7224 */ /* 0x000fe200078e002c */
[----:B------:R-:W-:Y:S01]  /*2290*/  MOV R23, R9 ;  /* 0x0000000900177202 */ /* 0x000fe20000000f00 */
[----:B------:R-:W-:Y:S01]  /*22a0*/  IMAD.MOV.U32 R28, RZ, RZ, R43 ;  /* 0x000000ffff1c7224 */ /* 0x000fe200078e002b */
[----:B------:R-:W-:Y:S01]  /*22b0*/  MOV R25, 0x22e0 ;  /* 0x000022e000197802 */ /* 0x000fe20000000f00 */
[----:B------:R-:W-:-:S07]  /*22c0*/  IMAD.MOV.U32 R24, RZ, RZ, R10 ;  /* 0x000000ffff187224 */ /* 0x000fce00078e000a */
[----:B------:R-:W-:Y:S05]  /*22d0*/  CALL.REL.NOINC `($__internal_0_$__cuda_sm20_div_u64) ;  /* 0x000000f000b87944 */ /* 0x000fea0003c00000 */
[----:B------:R-:W-:Y:S02]  /*22e0*/  IMAD.MOV.U32 R46, RZ, RZ, R26 ;  /* 0x000000ffff2e7224 */ /* 0x000fe400078e001a */
[----:B------:R-:W-:-:S07]  /*22f0*/  IMAD.MOV.U32 R47, RZ, RZ, R27 ;  /* 0x000000ffff2f7224 */ /* 0x000fce00078e001b */
.L_x_19:
[----:B------:R-:W-:Y:S05]  /*2300*/  BSYNC.RECONVERGENT B5 ;  /* 0x0000000000057941 */ /* 0x000fea0003800200 */
.L_x_17:
[----:B------:R-:W-:Y:S01]  /*2310*/  ISETP.GT.U32.AND P0, PT, R10, R44, PT ;  /* 0x0000002c0a00720c */ /* 0x000fe20003f04070 */
[----:B------:R-:W-:Y:S01]  /*2320*/  BSSY.RECONVERGENT B5, `(.L_x_20) ;  /* 0x000002e000057945 */ /* 0x000fe20003800200 */
[----:B------:R-:W-:Y:S01]  /*2330*/  IMAD.MOV.U32 R50, RZ, RZ, R42 ;  /* 0x000000ffff327224 */ /* 0x000fe200078e002a */
[----:B------:R-:W-:Y:S02]  /*2340*/  MOV R45, R41 ;  /* 0x00000029002d7202 */ /* 0x000fe40000000f00 */
[----:B------:R-:W-:-:S13]  /*2350*/  ISETP.GT.U32.AND.EX P0, PT, R9, R43, PT, P0 ;  /* 0x0000002b0900720c */ /* 0x000fda0003f04100 */
[----:B------:R-:W-:Y:S05]  /*2360*/  @P0 BRA `(.L_x_21) ;  /* 0x0000000000a40947 */ /* 0x000fea0003800000 */
[----:B------:R-:W-:Y:S02]  /*2370*/  IMAD.MOV.U32 R26, RZ, RZ, R46 ;  /* 0x000000ffff1a7224 */ /* 0x000fe400078e002e */
[----:B------:R-:W-:-:S07]  /*2380*/  IMAD.MOV.U32 R27, RZ, RZ, R47 ;  /* 0x000000ffff1b7224 */ /* 0x000fce00078e002f */
.L_x_25:
[-C--:B------:R-:W-:Y:S01]  /*2390*/  LOP3.LUT R23, R45, R27.reuse, RZ, 0xfc, !PT ;  /* 0x0000001b2d177212 */ /* 0x080fe200078efcff */
[----:B------:R-:W-:Y:S01]  /*23a0*/  BSSY.RECONVERGENT B6, `(.L_x_22) ;  /* 0x0000020000067945 */ /* 0x000fe20003800200 */
[----:B------:R-:W-:Y:S01]  /*23b0*/  IMAD.MOV.U32 R54, RZ, RZ, R26 ;  /* 0x000000ffff367224 */ /* 0x000fe200078e001a */
[----:B------:R-:W-:Y:S02]  /*23c0*/  MOV R51, R27 ;  /* 0x0000001b00337202 */ /* 0x000fe40000000f00 */
[----:B------:R-:W-:-:S13]  /*23d0*/  ISETP.NE.U32.AND P0, PT, R23, RZ, PT ;  /* 0x000000ff1700720c */ /* 0x000fda0003f05070 */
        /* <DEDUP_REMOVED lines=9> */
[----:B------:R-:W-:-:S04]  /*2470*/  IMAD.HI.U32 R25, R25, R27, R24 ;  /* 0x0000001b19197227 */ /* 0x000fc800078e0018 */
[----:B------:R-:W-:Y:S02]  /*2480*/  HFMA2 R27, -RZ, RZ, 0, 0 ;  /* 0x00000000ff1b7431 */ /* 0x000fe400000001ff */
        /* <DEDUP_REMOVED lines=10> */
.L_x_23:
[----:B------:R-:W-:Y:S01]  /*2530*/  IMAD.MOV.U32 R25, RZ, RZ, R27 ;  /* 0x000000ffff197224 */ /* 0x000fe200078e001b */
[----:B------:R-:W-:Y:S01]  /*2540*/  MOV R24, 0x2580 ;  /* 0x0000258000187802 */ /* 0x000fe20000000f00 */
[----:B------:R-:W-:Y:S02]  /*2550*/  IMAD.MOV.U32 R23, RZ, RZ, R50 ;  /* 0x000000ffff177224 */ /* 0x000fe400078e0032 */
[----:B------:R-:W-:-:S07]  /*2560*/  IMAD.MOV.U32 R27, RZ, RZ, R45 ;  /* 0x000000ffff1b7224 */ /* 0x000fce00078e002d */
[----:B------:R-:W-:Y:S05]  /*2570*/  CALL.REL.NOINC `($__internal_1_$__cuda_sm20_rem_u64) ;  /* 0x000000f400287944 */ /* 0x000fea0003c00000 */
[----:B------:R-:W-:Y:S01]  /*2580*/  MOV R27, R26 ;  /* 0x0000001a001b7202 */ /* 0x000fe20000000f00 */
[----:B------:R-:W-:-:S07]  /*2590*/  IMAD.MOV.U32 R26, RZ, RZ, R23 ;  /* 0x000000ffff1a7224 */ /* 0x000fce00078e0017 */
.L_x_24:
[----:B------:R-:W-:Y:S05]  /*25a0*/  BSYNC.RECONVERGENT B6 ;  /* 0x0000000000067941 */ /* 0x000fea0003800200 */
.L_x_22:
[----:B------:R-:W-:Y:S01]  /*25b0*/  ISETP.NE.U32.AND P0, PT, R26, RZ, PT ;  /* 0x000000ff1a00720c */ /* 0x000fe20003f05070 */
[----:B------:R-:W-:Y:S02]  /*25c0*/  IMAD.MOV.U32 R50, RZ, RZ, R54 ;  /* 0x000000ffff327224 */ /* 0x000fe400078e0036 */
[----:B------:R-:W-:Y:S01]  /*25d0*/  IMAD.MOV.U32 R45, RZ, RZ, R51 ;  /* 0x000000ffff2d7224 */ /* 0x000fe200078e0033 */
[----:B------:R-:W-:-:S13]  /*25e0*/  ISETP.NE.AND.EX P0, PT, R27, RZ, PT, P0 ;  /* 0x000000ff1b00720c */ /* 0x000fda0003f05300 */
[----:B------:R-:W-:Y:S05]  /*25f0*/  @P0 BRA `(.L_x_25) ;  /* 0xfffffffc00640947 */ /* 0x000fea000383ffff */
.L_x_21:
[----:B------:R-:W-:Y:S05]  /*2600*/  BSYNC.RECONVERGENT B5 ;  /* 0x0000000000057941 */ /* 0x000fea0003800200 */
.L_x_20:
        /* <DEDUP_REMOVED lines=8> */
[----:B0-----:R-:W-:-:S06]  /*2690*/  IADD3 R24, PT, PT, R23, 0xffffffe, RZ ;  /* 0x0ffffffe17187810 */ /* 0x001fcc0007ffe0ff */
[----:B------:R0:W1:Y:S02]  /*26a0*/  F2I.FTZ.U32.TRUNC.NTZ R25, R24 ;  /* 0x0000001800197305 */ /* 0x000064000021f000 */
[----:B0-----:R-:W-:Y:S02]  /*26b0*/  IMAD.MOV.U32 R24, RZ, RZ, RZ ;  /* 0x000000ffff187224 */ /* 0x001fe400078e00ff */
[----:B-1----:R-:W-:-:S04]  /*26c0*/  IMAD.MOV R27, RZ, RZ, -R25 ;  /* 0x000000ffff1b7224 */ /* 0x002fc800078e0a19 */
[----:B------:R-:W-:-:S04]  /*26d0*/  IMAD R27, R27, R50, RZ ;  /* 0x000000321b1b7224 */ /* 0x000fc800078e02ff */
[----:B------:R-:W-:-:S06]  /*26e0*/  IMAD.HI.U32 R25, R25, R27, R24 ;  /* 0x0000001b19197227 */ /* 0x000fcc00078e0018 */
[----:B------:R-:W-:-:S04]  /*26f0*/  IMAD.HI.U32 R54, R25, R42, RZ ;  /* 0x0000002a19367227 */ /* 0x000fc800078e00ff */
[----:B------:R-:W-:-:S04]  /*2700*/  IMAD.MOV R25, RZ, RZ, -R54 ;  /* 0x000000ffff197224 */ /* 0x000fc800078e0a36 */
[----:B------:R-:W-:-:S05]  /*2710*/  IMAD R25, R50, R25, R42 ;  /* 0x0000001932197224 */ /* 0x000fca00078e022a */
[----:B------:R-:W-:-:S13]  /*2720*/  ISETP.GE.U32.AND P0, PT, R25, R50, PT ;  /* 0x000000321900720c */ /* 0x000fda0003f06070 */
[----:B------:R-:W-:Y:S01]  /*2730*/  @P0 IADD3 R25, PT, PT, R25, -R50, RZ ;  /* 0x8000003219190210 */ /* 0x000fe20007ffe0ff */
[----:B------:R-:W-:-:S03]  /*2740*/  @P0 VIADD R54, R54, 0x1 ;  /* 0x0000000136360836 */ /* 0x000fc60000000000 */
[----:B------:R-:W-:-:S13]  /*2750*/  ISETP.GE.U32.AND P1, PT, R25, R50, PT ;  /* 0x000000321900720c */ /* 0x000fda0003f26070 */
[----:B------:R-:W-:Y:S01]  /*2760*/  @P1 VIADD R54, R54, 0x1 ;  /* 0x0000000136361836 */ /* 0x000fe20000000000 */
[----:B------:R-:W-:Y:S01]  /*2770*/  @!P2 LOP3.LUT R54, RZ, R50, RZ, 0x33, !PT ;  /* 0x00000032ff36a212 */ /* 0x000fe200078e33ff */
[----:B------:R-:W-:Y:S06]  /*2780*/  BRA `(.L_x_28) ;  /* 0x0000000000207947 */ /* 0x000fec0003800000 */
.L_x_27:
[----:B------:R-:W-:Y:S01]  /*2790*/  MOV R29, R42 ;  /* 0x0000002a001d7202 */ /* 0x000fe20000000f00 */
[----:B------:R-:W-:Y:S01]  /*27a0*/  IMAD.MOV.U32 R28, RZ, RZ, R41 ;  /* 0x000000ffff1c7224 */ /* 0x000fe200078e0029 */
[----:B------:R-:W-:Y:S01]  /*27b0*/  MOV R25, 0x27f0 ;  /* 0x000027f000197802 */ /* 0x000fe20000000f00 */
[----:B------:R-:W-:Y:S02]  /*27c0*/  IMAD.MOV.U32 R24, RZ, RZ, R50 ;  /* 0x000000ffff187224 */ /* 0x000fe400078e0032 */
[----:B------:R-:W-:-:S07]  /*27d0*/  IMAD.MOV.U32 R23, RZ, RZ, R45 ;  /* 0x000000ffff177224 */ /* 0x000fce00078e002d */
[----:B------:R-:W-:Y:S05]  /*27e0*/  CALL.REL.NOINC `($__internal_0_$__cuda_sm20_div_u64) ;  /* 0x000000ec00747944 */ /* 0x000fea0003c00000 */
[----:B------:R-:W-:Y:S01]  /*27f0*/  MOV R54, R26 ;  /* 0x0000001a00367202 */ /* 0x000fe20000000f00 */
[----:B------:R-:W-:-:S07]  /*2800*/  IMAD.MOV.U32 R55, RZ, RZ, R27 ;  /* 0x000000ffff377224 */ /* 0x000fce00078e001b */
.L_x_28:
[----:B------:R-:W-:Y:S05]  /*2810*/  BSYNC.RECONVERGENT B5 ;  /* 0x0000000000057941 */ /* 0x000fea0003800200 */
.L_x_26:
        /* <DEDUP_REMOVED lines=10> */
[----:B0-----:R-:W-:Y:S02]  /*28c0*/  HFMA2 R24, -RZ, RZ, 0, 0 ;  /* 0x00000000ff187431 */ /* 0x001fe400000001ff */
[----:B-1----:R-:W-:-:S04]  /*28d0*/  IMAD.MOV R27, RZ, RZ, -R25 ;  /* 0x000000ffff1b7224 */ /* 0x002fc800078e0a19 */
[----:B------:R-:W-:-:S04]  /*28e0*/  IMAD R27, R27, R50, RZ ;  /* 0x000000321b1b7224 */ /* 0x000fc800078e02ff */
[----:B------:R-:W-:-:S06]  /*28f0*/  IMAD.HI.U32 R27, R25, R27, R24 ;  /* 0x0000001b191b7227 */ /* 0x000fcc00078e0018 */
[----:B------:R-:W-:-:S04]  /*2900*/  IMAD.HI.U32 R34, R27, R46, RZ ;  /* 0x0000002e1b227227 */ /* 0x000fc800078e00ff */
[----:B------:R-:W-:-:S04]  /*2910*/  IMAD.MOV R47, RZ, RZ, -R34 ;  /* 0x000000ffff2f7224 */ /* 0x000fc800078e0a22 */
[----:B------:R-:W-:-:S05]  /*2920*/  IMAD R47, R50, R47, R46 ;  /* 0x0000002f322f7224 */ /* 0x000fca00078e022e */
[----:B------:R-:W-:-:S13]  /*2930*/  ISETP.GE.U32.AND P0, PT, R47, R50, PT ;  /* 0x000000322f00720c */ /* 0x000fda0003f06070 */
[----:B------:R-:W-:Y:S02]  /*2940*/  @P0 IMAD.IADD R47, R47, 0x1, -R50 ;  /* 0x000000012f2f0824 */ /* 0x000fe400078e0a32 */
[----:B------:R-:W-:-:S03]  /*2950*/  @P0 VIADD R34, R34, 0x1 ;  /* 0x0000000122220836 */ /* 0x000fc60000000000 */
[----:B------:R-:W-:-:S13]  /*2960*/  ISETP.GE.U32.AND P1, PT, R47, R50, PT ;  /* 0x000000322f00720c */ /* 0x000fda0003f26070 */
[----:B------:R-:W-:Y:S02]  /*2970*/  @P1 IADD3 R34, PT, PT, R34, 0x1, RZ ;  /* 0x0000000122221810 */ /* 0x000fe40007ffe0ff */
[----:B------:R-:W-:Y:S01]  /*2980*/  @!P2 LOP3.LUT R34, RZ, R50, RZ, 0x33, !PT ;  /* 0x00000032ff22a212 */ /* 0x000fe200078e33ff */
[----:B------:R-:W-:Y:S06]  /*2990*/  BRA `(.L_x_31) ;  /* 0x0000000000207947 */ /* 0x000fec0003800000 */
.L_x_30:
        /* <DEDUP_REMOVED lines=8> */
.L_x_31:
[----:B------:R-:W-:Y:S05]  /*2a20*/  BSYNC.RECONVERGENT B5 ;  /* 0x0000000000057941 */ /* 0x000fea0003800200 */
.L_x_29:
[----:B------:R-:W-:Y:S01]  /*2a30*/  IMAD.WIDE.U32 R26, R49, R54, RZ ;  /* 0x00000036311a7225 */ /* 0x000fe200078e00ff */
[----:B------:R-:W-:-:S03]  /*2a40*/  ISETP.GT.U32.AND P1, PT, R10, R12, PT ;  /* 0x0000000c0a00720c */ /* 0x000fc60003f24070 */
[----:B------:R-:W-:Y:S01]  /*2a50*/  IMAD.WIDE.U32 R28, R48, R54, RZ ;  /* 0x00000036301c7225 */ /* 0x000fe200078e00ff */
[----:B------:R-:W-:-:S03]  /*2a60*/  ISETP.GT.U32.AND.EX P1, PT, R9, R11, PT, P1 ;  /* 0x0000000b0900720c */ /* 0x000fc60003f24110 */
[----:B------:R-:W-:-:S04]  /*2a70*/  IMAD.WIDE.U32 R26, P0, R48, R55, R26 ;  /* 0x00000037301a7225 */ /* 0x000fc8000780001a */
[----:B------:R-:W-:Y:S01]  /*2a80*/  IMAD.MOV.U32 R24, RZ, RZ, R27 ;  /* 0x000000ffff187224 */ /* 0x000fe200078e001b */
[----:B------:R-:W-:Y:S01]  /*2a90*/  IADD3.X R25, PT, PT, RZ, RZ, RZ, P0, !PT ;  /* 0x000000ffff197210 */ /* 0x000fe200007fe4ff */
[----:B------:R-:W-:Y:S01]  /*2aa0*/  IMAD.MOV.U32 R42, RZ, RZ, -0x1 ;  /* 0xffffffffff2a7424 */ /* 0x000fe200078e00ff */
[----:B------:R-:W-:Y:S01]  /*2ab0*/  IADD3 RZ, P0, PT, R29, R26, RZ ;  /* 0x0000001a1dff7210 */ /* 0x000fe20007f1e0ff */
[----:B------:R-:W-:-:S04]  /*2ac0*/  IMAD.MOV.U32 R41, RZ, RZ, -0x1 ;  /* 0xffffffffff297424 */ /* 0x000fc800078e00ff */
[----:B------:R-:W-:Y:S01]  /*2ad0*/  IMAD.WIDE.U32.X R24, R49, R55, R24, P0 ;  /* 0x0000003731187225 */ /* 0x000fe200000e0418 */
[----:B------:R-:W-:Y:S02]  /*2ae0*/  ISETP.NE.U32.AND P0, PT, R34, 0x1, PT ;  /* 0x000000012200780c */ /* 0x000fe40003f05070 */
[----:B------:R-:W-:Y:S02]  /*2af0*/  ISETP.NE.U32.AND P2, PT, R24, RZ, PT ;  /* 0x000000ff1800720c */ /* 0x000fe40003f45070 */
[----:B------:R-:W-:Y:S02]  /*2b00*/  ISETP.NE.AND.EX P0, PT, R35, RZ, PT, P0 ;  /* 0x000000ff2300720c */ /* 0x000fe40003f05300 */
[----:B------:R-:W-:-:S04]  /*2b10*/  ISETP.NE.AND.EX P2, PT, R25, RZ, PT, P2 ;  /* 0x000000ff1900720c */ /* 0x000fc80003f45320 */
[----:B------:R-:W-:-:S13]  /*2b20*/  PLOP3.LUT P0, PT, P0, P1, P2, 0xf2, 0x0 ;  /* 0x000000000000781c */ /* 0x000fda0000703e22 */
[----:B------:R-:W-:Y:S05]  /*2b30*/  @P0 BRA `(.L_x_8) ;  /* 0x0000000000280947 */ /* 0x000fea0003800000 */
[C---:B------:R-:W-:Y:S01]  /*2b40*/  ISETP.GE.U32.AND P0, PT, R44.reuse, R39, PT ;  /* 0x000000272c00720c */ /* 0x040fe20003f06070 */
[-C--:B------:R-:W-:Y:S01]  /*2b50*/  IMAD R9, R55, R48.reuse, RZ ;  /* 0x0000003037097224 */ /* 0x080fe200078e02ff */
[----:B------:R-:W-:Y:S01]  /*2b60*/  IADD3 R44, P1, PT, R44, 0x1, RZ ;  /* 0x000000012c2c7810 */ /* 0x000fe20007f3e0ff */
[----:B------:R-:W-:Y:S01]  /*2b70*/  IMAD.WIDE.U32 R10, R54, R48, RZ ;  /* 0x00000030360a7225 */ /* 0x000fe200078e00ff */
[----:B------:R-:W-:Y:S02]  /*2b80*/  ISETP.GE.U32.AND.EX P0, PT, R43, R38, PT, P0 ;  /* 0x000000262b00720c */ /* 0x000fe40003f06100 */
[----:B------:R-:W-:Y:S01]  /*2b90*/  IADD3.X R43, PT, PT, RZ, R43, RZ, P1, !PT ;  /* 0x0000002bff2b7210 */ /* 0x000fe20000ffe4ff */
[----:B------:R-:W-:Y:S02]  /*2ba0*/  IMAD R9, R49, R54, R9 ;  /* 0x0000003631097224 */ /* 0x000fe400078e0209 */
[----:B------:R-:W-:Y:S02]  /*2bb0*/  IMAD.MOV.U32 R42, RZ, RZ, R10 ;  /* 0x000000ffff2a7224 */ /* 0x000fe400078e000a */
[----:B------:R-:W-:-:S06]  /*2bc0*/  IMAD.IADD R41, R11, 0x1, R9 ;  /* 0x000000010b297824 */ /* 0x000fcc00078e0209 */
[----:B------:R-:W-:Y:S05]  /*2bd0*/  @!P0 BRA `(.L_x_32) ;  /* 0xfffffff0000c8947 */ /* 0x000fea000383ffff */
.L_x_8:
[----:B------:R-:W-:Y:S05]  /*2be0*/  BSYNC.RECONVERGENT B2 ;  /* 0x0000000000027941 */ /* 0x000fea0003800200 */
.L_x_7:
[----:B------:R-:W-:-:S04]  /*2bf0*/  ISETP.NE.U32.AND P0, PT, R42, -0x1, PT ;  /* 0xffffffff2a00780c */ /* 0x000fc80003f05070 */
[----:B------:R-:W-:-:S13]  /*2c00*/  ISETP.NE.AND.EX P0, PT, R41, -0x1, PT, P0 ;  /* 0xffffffff2900780c */ /* 0x000fda0003f05300 */
[----:B------:R-:W-:Y:S05]  /*2c10*/  @!P0 BREAK.RELIABLE B3 ;  /* 0x0000000000038942 */ /* 0x000fea0003800100 */
[----:B------:R-:W-:Y:S05]  /*2c20*/  @!P0 BREAK.RELIABLE B4 ;  /* 0x0000000000048942 */ /* 0x000fea0003800100 */
[----:B------:R-:W-:Y:S05]  /*2c30*/  @!P0 BRA `(.L_x_33) ;  /* 0x0000003800bc8947 */ /* 0x000fea0003800000 */
.L_x_6:
[----:B------:R-:W-:Y:S05]  /*2c40*/  BSYNC.RELIABLE B3 ;  /* 0x0000000000037941 */ /* 0x000fea0003800100 */
.L_x_5:
[----:B------:R-:W-:Y:S02]  /*2c50*/  IADD3 R40, P0, PT, R40, R42, RZ ;  /* 0x0000002a28287210 */ /* 0x000fe40007f1e0ff */
[----:B------:R-:W-:-:S03]  /*2c60*/  IADD3 R10, PT, PT, R17, 0x1, RZ ;  /* 0x00000001110a7810 */ /* 0x000fc60007ffe0ff */
[----:B------:R-:W-:Y:S01]  /*2c70*/  IMAD.X R8, R8, 0x1, R41, P0 ;  /* 0x0000000108087824 */ /* 0x000fe200000e0629 */
[----:B------:R-:W-:-:S04]  /*2c80*/  ISETP.GT.U32.AND P0, PT, R15, R40, PT ;  /* 0x000000280f00720c */ /* 0x000fc80003f04070 */
[----:B------:R-:W-:-:S13]  /*2c90*/  ISETP.GT.U32.AND.EX P0, PT, R7, R8, PT, P0 ;  /* 0x000000080700720c */ /* 0x000fda0003f04100 */
[----:B------:R-:W-:Y:S05]  /*2ca0*/  @P0 BRA `(.L_x_34) ;  /* 0xffffffec00740947 */ /* 0x000fea000383ffff */
[----:B------:R-:W-:Y:S05]  /*2cb0*/  BSYNC.RELIABLE B4 ;  /* 0x0000000000047941 */ /* 0x000fea0003800100 */
.L_x_4:
[----:B------:R-:W-:Y:S01]  /*2cc0*/  ISETP.GT.U32.AND P0, PT, R17, R5, PT ;  /* 0x000000051100720c */ /* 0x000fe20003f04070 */
[----:B------:R-:W-:Y:S01]  /*2cd0*/  BSSY.RELIABLE B2, `(.L_x_35) ;  /* 0x000011e000027945 */ /* 0x000fe20003800100 */
[----:B------:R-:W-:Y:S02]  /*2ce0*/  IMAD.MOV.U32 R42, RZ, RZ, RZ ;  /* 0x000000ffff2a7224 */ /* 0x000fe400078e00ff */
[----:B------:R-:W-:-:S09]  /*2cf0*/  IMAD.MOV.U32 R9, RZ, RZ, RZ ;  /* 0x000000ffff097224 */ /* 0x000fd200078e00ff */
[----:B------:R-:W-:Y:S05]  /*2d00*/  @P0 BRA `(.L_x_36) ;  /* 0x0000001000680947 */ /* 0x000fea0003800000 */
[----:B------:R-:W-:Y:S01]  /*2d10*/  IADD3 R10, P1, PT, -R17, R5, RZ ;  /* 0x00000005110a7210 */ /* 0x000fe20007f3e1ff */
[----:B------:R-:W-:Y:S01]  /*2d20*/  BSSY.RECONVERGENT B3, `(.L_x_37) ;  /* 0x000010e000037945 */ /* 0x000fe20003800200 */
[----:B------:R-:W-:Y:S02]  /*2d30*/  HFMA2 R42, -RZ, RZ, 0, 5.9604644775390625e-08 ;  /* 0x00000001ff2a7431 */ /* 0x000fe400000001ff */
[----:B------:R-:W-:Y:S01]  /*2d40*/  IMAD.MOV.U32 R9, RZ, RZ, RZ ;  /* 0x000000ffff097224 */ /* 0x000fe200078e00ff */
[C---:B------:R-:W-:Y:S01]  /*2d50*/  ISETP.LT.U32.AND P0, PT, R10.reuse, R17, PT ;  /* 0x000000110a00720c */ /* 0x040fe20003f01070 */
[----:B------:R-:W-:Y:S01]  /*2d60*/  IMAD.X R12, RZ, RZ, -0x1, P1 ;  /* 0xffffffffff0c7424 */ /* 0x000fe200008e06ff */
[----:B------:R-:W-:-:S04]  /*2d70*/  ISETP.NE.U32.AND P1, PT, R10, RZ, PT ;  /* 0x000000ff0a00720c */ /* 0x000fc80003f25070 */
[C---:B------:R-:W-:Y:S02]  /*2d80*/  ISETP.NE.AND.EX P1, PT, R12.reuse, RZ, PT, P1 ;  /* 0x000000ff0c00720c */ /* 0x040fe40003f25310 */
[----:B------:R-:W-:-:S04]  /*2d90*/  ISETP.LT.U32.AND.EX P0, PT, R12, RZ, PT, P0 ;  /* 0x000000ff0c00720c */ /* 0x000fc80003f01100 */
[----:B------:R-:W-:Y:S02]  /*2da0*/  SEL R11, R10, R17, P0 ;  /* 0x000000110a0b7207 */ /* 0x000fe40000000000 */
[----:B------:R-:W-:-:S05]  /*2db0*/  SEL R10, R12, RZ, P0 ;  /* 0x000000ff0c0a7207 */ /* 0x000fca0000000000 */
[----:B------:R-:W-:Y:S05]  /*2dc0*/  @!P1 BRA `(.L_x_38) ;  /* 0x00000010000c9947 */ /* 0x000fea0003800000 */
[----:B------:R-:W-:Y:S01]  /*2dd0*/  IADD3 R41, P0, PT, R5, -R11, RZ ;  /* 0x8000000b05297210 */ /* 0x000fe20007f1e0ff */
[----:B------:R-:W-:Y:S01]  /*2de0*/  IMAD.MOV.U32 R42, RZ, RZ, 0x1 ;  /* 0x00000001ff2a7424 */ /* 0x000fe200078e00ff */
[----:B------:R-:W-:Y:S01]  /*2df0*/  MOV R44, 0x1 ;  /* 0x00000001002c7802 */ /* 0x000fe20000000f00 */
[----:B------:R-:W-:Y:S02]  /*2e00*/  IMAD.MOV.U32 R9, RZ, RZ, RZ ;  /* 0x000000ffff097224 */ /* 0x000fe400078e00ff */
[----:B------:R-:W-:Y:S02]  /*2e10*/  IMAD.MOV.U32 R43, RZ, RZ, RZ ;  /* 0x000000ffff2b7224 */ /* 0x000fe400078e00ff */
[----:B------:R-:W-:-:S07]  /*2e20*/  IMAD.X R39, RZ, RZ, ~R10, P0 ;  /* 0x000000ffff277224 */ /* 0x000fce00000e0e0a */
.L_x_62:
[----:B------:R-:W-:Y:S01]  /*2e30*/  IADD3 R38, P0, PT, R44, R41, RZ ;  /* 0x000000292c267210 */ /* 0x000fe20007f1e0ff */
[----:B------:R-:W-:Y:S01]  /*2e40*/  BSSY.RECONVERGENT B4, `(.L_x_39) ;  /* 0x000002c000047945 */ /* 0x000fe20003800200 */
[----:B------:R-:W-:Y:S01]  /*2e50*/  MOV R28, R44 ;  /* 0x0000002c001c7202 */ /* 0x000fe20000000f00 */
[----:B------:R-:W-:Y:S02]  /*2e60*/  IMAD.MOV.U32 R24, RZ, RZ, R43 ;  /* 0x000000ffff187224 */ /* 0x000fe400078e002b */
[----:B------:R-:W-:Y:S02]  /*2e70*/  IMAD.X R14, R43, 0x1, R39, P0 ;  /* 0x000000012b0e7824 */ /* 0x000fe400000e0627 */
[----:B------:R-:W-:Y:S02]  /*2e80*/  IMAD.MOV.U32 R26, RZ, RZ, R38 ;  /* 0x000000ffff1a7224 */ /* 0x000fe400078e0026 */
[----:B------:R-:W-:-:S07]  /*2e90*/  IMAD.MOV.U32 R27, RZ, RZ, R14 ;  /* 0x000000ffff1b7224 */ /* 0x000fce00078e000e */
.L_x_43:
[----:B------:R-:W-:Y:S01]  /*2ea0*/  LOP3.LUT R12, R27, R24, RZ, 0xfc, !PT ;  /* 0x000000181b0c7212 */ /* 0x000fe200078efcff */
[----:B------:R-:W-:Y:S01]  /*2eb0*/  BSSY.RECONVERGENT B5, `(.L_x_40) ;  /* 0x000001f000057945 */ /* 0x000fe20003800200 */
[----:B------:R-:W-:Y:S02]  /*2ec0*/  MOV R13, R28 ;  /* 0x0000001c000d7202 */ /* 0x000fe40000000f00 */
[----:B------:R-:W-:Y:S01]  /*2ed0*/  ISETP.NE.U32.AND P0, PT, R12, RZ, PT ;  /* 0x000000ff0c00720c */ /* 0x000fe20003f05070 */
[----:B------:R-:W-:-:S12]  /*2ee0*/  IMAD.MOV.U32 R12, RZ, RZ, R24 ;  /* 0x000000ffff0c7224 */ /* 0x000fd800078e0018 */
[----:B------:R-:W-:Y:S05]  /*2ef0*/  @P0 BRA `(.L_x_41) ;  /* 0x00000000004c0947 */ /* 0x000fea0003800000 */
[----:B------:R-:W0:Y:S01]  /*2f00*/  I2F.U32.RP R23, R28 ;  /* 0x0000001c00177306 */ /* 0x000e220000209000 */
[----:B------:R-:W-:-:S07]  /*2f10*/  ISETP.NE.U32.AND P1, PT, R28, RZ, PT ;  /* 0x000000ff1c00720c */ /* 0x000fce0003f25070 */
        /* <DEDUP_REMOVED lines=11> */
[----:B------:R-:W-:-:S05]  /*2fd0*/  @P0 IMAD.IADD R25, R25, 0x1, -R28 ;  /* 0x0000000119190824 */ /* 0x000fca00078e0a1c */
[----:B------:R-:W-:-:S13]  /*2fe0*/  ISETP.GE.U32.AND P0, PT, R25, R28, PT ;  /* 0x0000001c1900720c */ /* 0x000fda0003f06070 */
[----:B------:R-:W-:Y:S01]  /*2ff0*/  @P0 IMAD.IADD R25, R25, 0x1, -R28 ;  /* 0x0000000119190824 */ /* 0x000fe200078e0a1c */
[----:B------:R-:W-:-:S04]  /*3000*/  @!P1 LOP3.LUT R25, RZ, R28, RZ, 0x33, !PT ;  /* 0x0000001cff199212 */ /* 0x000fc800078e33ff */
[----:B------:R-:W-:Y:S01]  /*3010*/  MOV R28, R25 ;  /* 0x00000019001c7202 */ /* 0x000fe20000000f00 */
[----:B------:R-:W-:Y:S06]  /*3020*/  BRA `(.L_x_42) ;  /* 0x00000000001c7947 */ /* 0x000fec0003800000 */
.L_x_41:
[----:B------:R-:W-:Y:S02]  /*3030*/  IMAD.MOV.U32 R23, RZ, RZ, R26 ;  /* 0x000000ffff177224 */ /* 0x000fe400078e001a */
[----:B------:R-:W-:Y:S01]  /*3040*/  IMAD.MOV.U32 R25, RZ, RZ, R24 ;  /* 0x000000ffff197224 */ /* 0x000fe200078e0018 */
[----:B------:R-:W-:Y:S01]  /*3050*/  MOV R24, 0x3080 ;  /* 0x0000308000187802 */ /* 0x000fe20000000f00 */
[----:B------:R-:W-:-:S07]  /*3060*/  IMAD.MOV.U32 R26, RZ, RZ, R28 ;  /* 0x000000ffff1a7224 */ /* 0x000fce00078e001c */
[----:B------:R-:W-:Y:S05]  /*3070*/  CALL.REL.NOINC `($__internal_1_$__cuda_sm20_rem_u64) ;  /* 0x000000e800687944 */ /* 0x000fea0003c00000 */
[----:B------:R-:W-:Y:S01]  /*3080*/  MOV R28, R23 ;  /* 0x00000017001c7202 */ /* 0x000fe20000000f00 */
[----:B------:R-:W-:-:S07]  /*3090*/  IMAD.MOV.U32 R24, RZ, RZ, R26 ;  /* 0x000000ffff187224 */ /* 0x000fce00078e001a */
.L_x_42:
[----:B------:R-:W-:Y:S05]  /*30a0*/  BSYNC.RECONVERGENT B5 ;  /* 0x0000000000057941 */ /* 0x000fea0003800200 */
.L_x_40:
[----:B------:R-:W-:Y:S01]  /*30b0*/  ISETP.NE.U32.AND P0, PT, R28, RZ, PT ;  /* 0x000000ff1c00720c */ /* 0x000fe20003f05070 */
[----:B------:R-:W-:Y:S02]  /*30c0*/  IMAD.MOV.U32 R26, RZ, RZ, R13 ;  /* 0x000000ffff1a7224 */ /* 0x000fe400078e000d */
[----:B------:R-:W-:Y:S01]  /*30d0*/  IMAD.MOV.U32 R27, RZ, RZ, R12 ;  /* 0x000000ffff1b7224 */ /* 0x000fe200078e000c */
[----:B------:R-:W-:-:S13]  /*30e0*/  ISETP.NE.AND.EX P0, PT, R24, RZ, PT, P0 ;  /* 0x000000ff1800720c */ /* 0x000fda0003f05300 */
[----:B------:R-:W-:Y:S05]  /*30f0*/  @P0 BRA `(.L_x_43) ;  /* 0xfffffffc00680947 */ /* 0x000fea000383ffff */
[----:B------:R-:W-:Y:S05]  /*3100*/  BSYNC.RECONVERGENT B4 ;  /* 0x0000000000047941 */ /* 0x000fea0003800200 */
.L_x_39:
        /* <DEDUP_REMOVED lines=9> */
[----:B------:R-:W0:Y:S02]  /*31a0*/  F2I.FTZ.U32.TRUNC.NTZ R25, R25 ;  /* 0x0000001900197305 */ /* 0x000e24000021f000 */
[----:B0-----:R-:W-:-:S04]  /*31b0*/  IMAD.MOV R24, RZ, RZ, -R25 ;  /* 0x000000ffff187224 */ /* 0x001fc800078e0a19 */
[----:B------:R-:W-:Y:S02]  /*31c0*/  IMAD R27, R24, R13, RZ ;  /* 0x0000000d181b7224 */ /* 0x000fe400078e02ff */
[----:B------:R-:W-:-:S04]  /*31d0*/  IMAD.MOV.U32 R24, RZ, RZ, RZ ;  /* 0x000000ffff187224 */ /* 0x000fc800078e00ff */
        /* <DEDUP_REMOVED lines=11> */
.L_x_45:
        /* <DEDUP_REMOVED lines=8> */
.L_x_46:
[----:B------:R-:W-:Y:S05]  /*3310*/  BSYNC.RECONVERGENT B4 ;  /* 0x0000000000047941 */ /* 0x000fea0003800200 */
.L_x_44:
        /* <DEDUP_REMOVED lines=9> */
[----:B------:R-:W0:Y:S02]  /*33b0*/  F2I.FTZ.U32.TRUNC.NTZ R25, R25 ;  /* 0x0000001900197305 */ /* 0x000e24000021f000 */
[----:B0-----:R-:W-:-:S04]  /*33c0*/  IMAD.MOV R24, RZ, RZ, -R25 ;  /* 0x000000ffff187224 */ /* 0x001fc800078e0a19 */
[----:B------:R-:W-:Y:S02]  /*33d0*/  IMAD R27, R24, R13, RZ ;  /* 0x0000000d181b7224 */ /* 0x000fe400078e02ff */
[----:B------:R-:W-:-:S05]  /*33e0*/  HFMA2 R24, -RZ, RZ, 0, 0 ;  /* 0x00000000ff187431 */ /* 0x000fca00000001ff */
        /* <DEDUP_REMOVED lines=11> */
.L_x_48:
        /* <DEDUP_REMOVED lines=8> */
.L_x_49:
[----:B------:R-:W-:Y:S05]  /*3520*/  BSYNC.RECONVERGENT B4 ;  /* 0x0000000000047941 */ /* 0x000fea0003800200 */
.L_x_47:
[----:B------:R-:W-:Y:S01]  /*3530*/  ISETP.GT.U32.AND P0, PT, R13, R44, PT ;  /* 0x0000002c0d00720c */ /* 0x000fe20003f04070 */
[----:B------:R-:W-:Y:S01]  /*3540*/  BSSY.RECONVERGENT B4, `(.L_x_50) ;  /* 0x000002e000047945 */ /* 0x000fe20003800200 */
[----:B------:R-:W-:Y:S01]  /*3550*/  MOV R50, R42 ;  /* 0x0000002a00327202 */ /* 0x000fe20000000f00 */
[----:B------:R-:W-:Y:S01]  /*3560*/  IMAD.MOV.U32 R45, RZ, RZ, R9 ;  /* 0x000000ffff2d7224 */ /* 0x000fe200078e0009 */
[----:B------:R-:W-:-:S13]  /*3570*/  ISETP.GT.U32.AND.EX P0, PT, R12, R43, PT, P0 ;  /* 0x0000002b0c00720c */ /* 0x000fda0003f04100 */
[----:B------:R-:W-:Y:S05]  /*3580*/  @P0 BRA `(.L_x_51) ;  /* 0x0000000000a40947 */ /* 0x000fea0003800000 */
[----:B------:R-:W-:Y:S02]  /*3590*/  IMAD.MOV.U32 R26, RZ, RZ, R46 ;  /* 0x000000ffff1a7224 */ /* 0x000fe400078e002e */
[----:B------:R-:W-:-:S07]  /*35a0*/  IMAD.MOV.U32 R27, RZ, RZ, R47 ;  /* 0x000000ffff1b7224 */ /* 0x000fce00078e002f */
.L_x_55:
[----:B------:R-:W-:Y:S01]  /*35b0*/  LOP3.LUT R23, R45, R27, RZ, 0xfc, !PT ;  /* 0x0000001b2d177212 */ /* 0x000fe200078efcff */
[----:B------:R-:W-:Y:S01]  /*35c0*/  BSSY.RECONVERGENT B5, `(.L_x_52) ;  /* 0x0000020000057945 */ /* 0x000fe20003800200 */
[----:B------:R-:W-:Y:S01]  /*35d0*/  MOV R54, R26 ;  /* 0x0000001a00367202 */ /* 0x000fe20000000f00 */
[----:B------:R-:W-:Y:S01]  /*35e0*/  IMAD.MOV.U32 R51, RZ, RZ, R27 ;  /* 0x000000ffff337224 */ /* 0x000fe200078e001b */
[----:B------:R-:W-:-:S13]  /*35f0*/  ISETP.NE.U32.AND P0, PT, R23, RZ, PT ;  /* 0x000000ff1700720c */ /* 0x000fda0003f05070 */
        /* <DEDUP_REMOVED lines=9> */
[----:B------:R-:W-:-:S04]  /*3690*/  IMAD.HI.U32 R25, R25, R27, R24 ;  /* 0x0000001b19197227 */ /* 0x000fc800078e0018 */
[----:B------:R-:W-:Y:S02]  /*36a0*/  IMAD.MOV.U32 R27, RZ, RZ, RZ ;  /* 0x000000ffff1b7224 */ /* 0x000fe400078e00ff */
        /* <DEDUP_REMOVED lines=10> */
.L_x_53:
[----:B------:R-:W-:Y:S01]  /*3750*/  IMAD.MOV.U32 R25, RZ, RZ, R27 ;  /* 0x000000ffff197224 */ /* 0x000fe200078e001b */
[----:B------:R-:W-:Y:S01]  /*3760*/  MOV R27, R45 ;  /* 0x0000002d001b7202 */ /* 0x000fe20000000f00 */
[----:B------:R-:W-:Y:S01]  /*3770*/  IMAD.MOV.U32 R23, RZ, RZ, R50 ;  /* 0x000000ffff177224 */ /* 0x000fe200078e0032 */
[----:B------:R-:W-:-:S07]  /*3780*/  MOV R24, 0x37a0 ;  /* 0x000037a000187802 */ /* 0x000fce0000000f00 */
[----:B------:R-:W-:Y:S05]  /*3790*/  CALL.REL.NOINC `($__internal_1_$__cuda_sm20_rem_u64) ;  /* 0x000000e000a07944 */ /* 0x000fea0003c00000 */
[----:B------:R-:W-:Y:S02]  /*37a0*/  IMAD.MOV.U32 R27, RZ, RZ, R26 ;  /* 0x000000ffff1b7224 */ /* 0x000fe400078e001a */
[----:B------:R-:W-:-:S07]  /*37b0*/  IMAD.MOV.U32 R26, RZ, RZ, R23 ;  /* 0x000000ffff1a7224 */ /* 0x000fce00078e0017 */
.L_x_54:
[----:B------:R-:W-:Y:S05]  /*37c0*/  BSYNC.RECONVERGENT B5 ;  /* 0x0000000000057941 */ /* 0x000fea0003800200 */
.L_x_52:
[----:B------:R-:W-:Y:S01]  /*37d0*/  ISETP.NE.U32.AND P0, PT, R26, RZ, PT ;  /* 0x000000ff1a00720c */ /* 0x000fe20003f05070 */
[----:B------:R-:W-:Y:S01]  /*37e0*/  IMAD.MOV.U32 R50, RZ, RZ, R54 ;  /* 0x000000ffff327224 */ /* 0x000fe200078e0036 */
[----:B------:R-:W-:Y:S02]  /*37f0*/  MOV R45, R51 ;  /* 0x00000033002d7202 */ /* 0x000fe40000000f00 */
[----:B------:R-:W-:-:S13]  /*3800*/  ISETP.NE.AND.EX P0, PT, R27, RZ, PT, P0 ;  /* 0x000000ff1b00720c */ /* 0x000fda0003f05300 */
[----:B------:R-:W-:Y:S05]  /*3810*/  @P0 BRA `(.L_x_55) ;  /* 0xfffffffc00640947 */ /* 0x000fea000383ffff */
.L_x_51:
[----:B------:R-:W-:Y:S05]  /*3820*/  BSYNC.RECONVERGENT B4 ;  /* 0x0000000000047941 */ /* 0x000fea0003800200 */
.L_x_50:
        /* <DEDUP_REMOVED lines=24> */
.L_x_57:
        /* <DEDUP_REMOVED lines=8> */
.L_x_58:
[----:B------:R-:W-:Y:S05]  /*3a30*/  BSYNC.RECONVERGENT B4 ;  /* 0x0000000000047941 */ /* 0x000fea0003800200 */
.L_x_56:
        /* <DEDUP_REMOVED lines=24> */
.L_x_60:
        /* <DEDUP_REMOVED lines=8> */
.L_x_61:
[----:B------:R-:W-:Y:S05]  /*3c40*/  BSYNC.RECONVERGENT B4 ;  /* 0x0000000000047941 */ /* 0x000fea0003800200 */
.L_x_59:
[----:B------:R-:W-:Y:S01]  /*3c50*/  IMAD.WIDE.U32 R26, R49, R54, RZ ;  /* 0x00000036311a7225 */ /* 0x000fe200078e00ff */
[----:B------:R-:W-:Y:S02]  /*3c60*/  ISETP.GT.U32.AND P1, PT, R13, R38, PT ;  /* 0x000000260d00720c */ /* 0x000fe40003f24070 */
[----:B------:R-:W-:Y:S01]  /*3c70*/  MOV R9, 0xffffffff ;  /* 0xffffffff00097802 */ /* 0x000fe20000000f00 */
[----:B------:R-:W-:Y:S01]  /*3c80*/  IMAD.WIDE.U32 R28, R48, R54, RZ ;  /* 0x00000036301c7225 */ /* 0x000fe200078e00ff */
[----:B------:R-:W-:-:S03]  /*3c90*/  ISETP.GT.U32.AND.EX P1, PT, R12, R14, PT, P1 ;  /* 0x0000000e0c00720c */ /* 0x000fc60003f24110 */
[----:B------:R-:W-:-:S04]  /*3ca0*/  IMAD.WIDE.U32 R26, P0, R48, R55, R26 ;  /* 0x00000037301a7225 */ /* 0x000fc8000780001a */
[----:B------:R-:W-:Y:S01]  /*3cb0*/  IMAD.X R25, RZ, RZ, RZ, P0 ;  /* 0x000000ffff197224 */ /* 0x000fe200000e06ff */
[----:B------:R-:W-:Y:S01]  /*3cc0*/  IADD3 RZ, P0, PT, R29, R26, RZ ;  /* 0x0000001a1dff7210 */ /* 0x000fe20007f1e0ff */
[----:B------:R-:W-:Y:S02]  /*3cd0*/  IMAD.MOV.U32 R24, RZ, RZ, R27 ;  /* 0x000000ffff187224 */ /* 0x000fe400078e001b */
[----:B------:R-:W-:Y:S02]  /*3ce0*/  IMAD.MOV.U32 R42, RZ, RZ, -0x1 ;  /* 0xffffffffff2a7424 */ /* 0x000fe400078e00ff */
[----:B------:R-:W-:Y:S01]  /*3cf0*/  IMAD.WIDE.U32.X R24, R49, R55, R24, P0 ;  /* 0x0000003731187225 */ /* 0x000fe200000e0418 */
[----:B------:R-:W-:Y:S02]  /*3d00*/  ISETP.NE.U32.AND P0, PT, R34, 0x1, PT ;  /* 0x000000012200780c */ /* 0x000fe40003f05070 */
[----:B------:R-:W-:Y:S02]  /*3d10*/  ISETP.NE.U32.AND P2, PT, R24, RZ, PT ;  /* 0x000000ff1800720c */ /* 0x000fe40003f45070 */
[----:B------:R-:W-:-:S02]  /*3d20*/  ISETP.NE.AND.EX P0, PT, R35, RZ, PT, P0 ;  /* 0x000000ff2300720c */ /* 0x000fc40003f05300 */
[----:B------:R-:W-:-:S04]  /*3d30*/  ISETP.NE.AND.EX P2, PT, R25, RZ, PT, P2 ;  /* 0x000000ff1900720c */ /* 0x000fc80003f45320 */
[----:B------:R-:W-:-:S13]  /*3d40*/  PLOP3.LUT P0, PT, P0, P1, P2, 0xf2, 0x0 ;  /* 0x000000000000781c */ /* 0x000fda0000703e22 */
[----:B------:R-:W-:Y:S05]  /*3d50*/  @P0 BRA `(.L_x_38) ;  /* 0x0000000000280947 */ /* 0x000fea0003800000 */
[C---:B------:R-:W-:Y:S01]  /*3d60*/  ISETP.GE.U32.AND P0, PT, R44.reuse, R11, PT ;  /* 0x0000000b2c00720c */ /* 0x040fe20003f06070 */
[-C--:B------:R-:W-:Y:S01]  /*3d70*/  IMAD R9, R55, R48.reuse, RZ ;  /* 0x0000003037097224 */ /* 0x080fe200078e02ff */
[----:B------:R-:W-:Y:S01]  /*3d80*/  IADD3 R44, P1, PT, R44, 0x1, RZ ;  /* 0x000000012c2c7810 */ /* 0x000fe20007f3e0ff */
[----:B------:R-:W-:Y:S01]  /*3d90*/  IMAD.WIDE.U32 R12, R54, R48, RZ ;  /* 0x00000030360c7225 */ /* 0x000fe200078e00ff */
[----:B------:R-:W-:-:S03]  /*3da0*/  ISETP.GE.U32.AND.EX P0, PT, R43, R10, PT, P0 ;  /* 0x0000000a2b00720c */ /* 0x000fc60003f06100 */
[----:B------:R-:W-:Y:S02]  /*3db0*/  IMAD R9, R49, R54, R9 ;  /* 0x0000003631097224 */ /* 0x000fe400078e0209 */
[----:B------:R-:W-:Y:S02]  /*3dc0*/  IMAD.X R43, RZ, RZ, R43, P1 ;  /* 0x000000ffff2b7224 */ /* 0x000fe400008e062b */
[----:B------:R-:W-:Y:S02]  /*3dd0*/  IMAD.MOV.U32 R42, RZ, RZ, R12 ;  /* 0x000000ffff2a7224 */ /* 0x000fe400078e000c */
[----:B------:R-:W-:-:S04]  /*3de0*/  IMAD.IADD R9, R13, 0x1, R9 ;  /* 0x000000010d097824 */ /* 0x000fc800078e0209 */
[----:B------:R-:W-:Y:S05]  /*3df0*/  @!P0 BRA `(.L_x_62) ;  /* 0xfffffff0000c8947 */ /* 0x000fea000383ffff */
.L_x_38:
[----:B------:R-:W-:Y:S05]  /*3e00*/  BSYNC.RECONVERGENT B3 ;  /* 0x0000000000037941 */ /* 0x000fea0003800200 */
.L_x_37:
[----:B------:R-:W-:-:S04]  /*3e10*/  ISETP.NE.U32.AND P0, PT, R42, -0x1, PT ;  /* 0xffffffff2a00780c */ /* 0x000fc80003f05070 */
[----:B------:R-:W-:-:S13]  /*3e20*/  ISETP.NE.AND.EX P0, PT, R9, -0x1, PT, P0 ;  /* 0xffffffff0900780c */ /* 0x000fda0003f05300 */
[----:B------:R-:W-:Y:S01]  /*3e30*/  @!P0 MOV R10, 0xffffffff ;  /* 0xffffffff000a8802 */ /* 0x000fe20000000f00 */
[----:B------:R-:W-:Y:S05]  /*3e40*/  @!P0 BREAK.RELIABLE B2 ;  /* 0x0000000000028942 */ /* 0x000fea0003800100 */
[--C-:B------:R-:W-:Y:S02]  /*3e50*/  IMAD.MOV.U32 R11, RZ, RZ, R10.reuse ;  /* 0x000000ffff0b7224 */ /* 0x100fe400078e000a */
[--C-:B------:R-:W-:Y:S02]  /*3e60*/  IMAD.MOV.U32 R12, RZ, RZ, R10.reuse ;  /* 0x000000ffff0c7224 */ /* 0x100fe400078e000a */
[----:B------:R-:W-:Y:S01]  /*3e70*/  IMAD.MOV.U32 R13, RZ, RZ, R10 ;  /* 0x000000ffff0d7224 */ /* 0x000fe200078e000a */
[----:B------:R4:W-:Y:S04]  /*3e80*/  @!P0 STL.64 [R1+0xc8], R10 ;  /* 0x0000c80a01008387 */ /* 0x0009e80000100a00 */
[----:B------:R4:W-:Y:S01]  /*3e90*/  @!P0 STL.64 [R1+0xd0], R12 ;  /* 0x0000d00c01008387 */ /* 0x0009e20000100a00 */
[----:B------:R-:W-:Y:S05]  /*3ea0*/  @!P0 BRA `(.L_x_63) ;  /* 0x0000007000f48947 */ /* 0x000fea0003800000 */
.L_x_36:
[----:B------:R-:W-:Y:S05]  /*3eb0*/  BSYNC.RELIABLE B2 ;  /* 0x0000000000027941 */ /* 0x000fea0003800100 */
.L_x_35:
[----:B------:R-:W-:Y:S01]  /*3ec0*/  ISETP.GE.U32.AND P0, PT, R17, 0x2, PT ;  /* 0x000000021100780c */ /* 0x000fe20003f06070 */
[----:B------:R-:W-:Y:S01]  /*3ed0*/  BSSY.RELIABLE B3, `(.L_x_64) ;  /* 0x000026c000037945 */ /* 0x000fe20003800100 */
[----:B------:R-:W-:Y:S01]  /*3ee0*/  IADD3 R15, P1, P2, R42, R15, -R40 ;  /* 0x0000000f2a0f7210 */ /* 0x000fe20007a3e828 */
[----:B----4-:R-:W-:Y:S02]  /*3ef0*/  HFMA2 R11, -RZ, RZ, 0, 0 ;  /* 0x00000000ff0b7431 */ /* 0x010fe400000001ff */
[----:B------:R-:W-:Y:S01]  /*3f00*/  IMAD.MOV.U32 R14, RZ, RZ, RZ ;  /* 0x000000ffff0e7224 */ /* 0x000fe200078e00ff */
[----:B------:R-:W-:-:S07]  /*3f10*/  IADD3.X R13, PT, PT, R9, R7, ~R8, P1, P2 ;  /* 0x00000007090d7210 */ /* 0x000fce0000fe4c08 */
[----:B------:R-:W-:Y:S05]  /*3f20*/  @!P0 BRA `(.L_x_65) ;  /* 0x0000002400988947 */ /* 0x000fea0003800000 */
[----:B------:R-:W-:Y:S01]  /*3f30*/  BSSY.RELIABLE B2, `(.L_x_66) ;  /* 0x0000264000027945 */ /* 0x000fe20003800100 */
[----:B------:R-:W-:Y:S01]  /*3f40*/  IMAD.MOV.U32 R14, RZ, RZ, RZ ;  /* 0x000000ffff0e7224 */ /* 0x000fe200078e00ff */
[----:B------:R-:W-:Y:S01]  /*3f50*/  MOV R11, R17 ;  /* 0x00000011000b7202 */ /* 0x000fe20000000f00 */
[----:B------:R-:W-:Y:S02]  /*3f60*/  IMAD.MOV.U32 R12, RZ, RZ, R5 ;  /* 0x000000ffff0c7224 */ /* 0x000fe400078e0005 */
[----:B------:R-:W-:-:S07]  /*3f70*/  IMAD.MOV.U32 R10, RZ, RZ, RZ ;  /* 0x000000ffff0a7224 */ /* 0x000fce00078e00ff */
.L_x_130:
[----:B------:R-:W-:Y:S01]  /*3f80*/  ISETP.NE.U32.AND P0, PT, R15, RZ, PT ;  /* 0x000000ff0f00720c */ /* 0x000fe20003f05070 */
[----:B------:R-:W-:Y:S01]  /*3f90*/  BSSY.RELIABLE B6, `(.L_x_67) ;  /* 0x0000132000067945 */ /* 0x000fe20003800100 */
[----:B------:R-:W-:Y:S01]  /*3fa0*/  CS2R R8, SRZ ;  /* 0x0000000000087805 */ /* 0x000fe2000001ff00 */
[----:B------:R-:W-:Y:S01]  /*3fb0*/  IMAD.MOV.U32 R7, RZ, RZ, RZ ;  /* 0x000000ffff077224 */ /* 0x000fe200078e00ff */
[----:B------:R-:W-:-:S13]  /*3fc0*/  ISETP.NE.AND.EX P0, PT, R13, RZ, PT, P0 ;  /* 0x000000ff0d00720c */ /* 0x000fda0003f05300 */
[----:B------:R-:W-:Y:S05]  /*3fd0*/  @!P0 BRA `(.L_x_68) ;  /* 0x0000001000b48947 */ /* 0x000fea0003800000 */
[----:B------:R-:W-:Y:S01]  /*3fe0*/  VIADD R38, R11, 0xffffffff ;  /* 0xffffffff0b267836 */ /* 0x000fe20000000000 */
[----:B------:R-:W-:Y:S02]  /*3ff0*/  MOV R23, 0x1 ;  /* 0x0000000100177802 */ /* 0x000fe40000000f00 */
[----:B------:R-:W-:Y:S02]  /*4000*/  CS2R R8, SRZ ;  /* 0x0000000000087805 */ /* 0x000fe4000001ff00 */
[----:B------:R-:W-:-:S07]  /*4010*/  SHF.R.S32.HI R39, RZ, 0x1f, R38 ;  /* 0x0000001fff277819 */ /* 0x000fce0000011426 */
.L_x_99:
[--C-:B------:R-:W-:Y:S01]  /*4020*/  IMAD.IADD R25, R12, 0x1, -R23.reuse ;  /* 0x000000010c197824 */ /* 0x100fe200078e0a17 */
[----:B------:R-:W-:Y:S01]  /*4030*/  BSSY.RELIABLE B5, `(.L_x_69) ;  /* 0x0000121000057945 */ /* 0x000fe20003800100 */
[----:B------:R-:W-:Y:S01]  /*4040*/  IMAD.MOV.U32 R7, RZ, RZ, R23 ;  /* 0x000000ffff077224 */ /* 0x000fe200078e0017 */
[----:B------:R-:W-:Y:S02]  /*4050*/  CS2R R40, SRZ ;  /* 0x0000000000287805 */ /* 0x000fe4000001ff00 */
[----:B------:R-:W-:-:S13]  /*4060*/  ISETP.GT.U32.AND P0, PT, R38, R25, PT ;  /* 0x000000192600720c */ /* 0x000fda0003f04070 */
[----:B------:R-:W-:Y:S05]  /*4070*/  @P0 BRA `(.L_x_70) ;  /* 0x0000001000700947 */ /* 0x000fea0003800000 */
[----:B------:R-:W-:Y:S01]  /*4080*/  IADD3 R23, P0, PT, -R38, R25, RZ ;  /* 0x0000001926177210 */ /* 0x000fe20007f1e1ff */
[----:B------:R-:W-:Y:S01]  /*4090*/  BSSY.RECONVERGENT B4, `(.L_x_71) ;  /* 0x0000113000047945 */ /* 0x000fe20003800200 */
[----:B------:R-:W-:Y:S01]  /*40a0*/  SHF.R.S32.HI R26, RZ, 0x1f, R25 ;  /* 0x0000001fff1a7819 */ /* 0x000fe20000011419 */
[----:B------:R-:W-:Y:S01]  /*40b0*/  HFMA2 R40, -RZ, RZ, 0, 5.9604644775390625e-08 ;  /* 0x00000001ff287431 */ /* 0x000fe200000001ff */
[C---:B------:R-:W-:Y:S01]  /*40c0*/  ISETP.LT.U32.AND P1, PT, R23.reuse, R38, PT ;  /* 0x000000261700720c */ /* 0x040fe20003f21070 */
[----:B------:R-:W-:Y:S02]  /*40d0*/  IMAD.MOV.U32 R41, RZ, RZ, RZ ;  /* 0x000000ffff297224 */ /* 0x000fe400078e00ff */
[----:B------:R-:W-:Y:S01]  /*40e0*/  IMAD.X R24, R26, 0x1, ~R39, P0 ;  /* 0x000000011a187824 */ /* 0x000fe200000e0e27 */
[----:B------:R-:W-:-:S04]  /*40f0*/  ISETP.NE.U32.AND P0, PT, R23, RZ, PT ;  /* 0x000000ff1700720c */ /* 0x000fc80003f05070 */
[C---:B------:R-:W-:Y:S02]  /*4100*/  ISETP.NE.AND.EX P0, PT, R24.reuse, RZ, PT, P0 ;  /* 0x000000ff1800720c */ /* 0x040fe40003f05300 */
[----:B------:R-:W-:-:S04]  /*4110*/  ISETP.LT.U32.AND.EX P1, PT, R24, R39, PT, P1 ;  /* 0x000000271800720c */ /* 0x000fc80003f21110 */
[----:B------:R-:W-:Y:S02]  /*4120*/  SEL R42, R23, R38, P1 ;  /* 0x00000026172a7207 */ /* 0x000fe40000800000 */
[----:B------:R-:W-:-:S05]  /*4130*/  SEL R43, R24, R39, P1 ;  /* 0x00000027182b7207 */ /* 0x000fca0000800000 */
[----:B------:R-:W-:Y:S05]  /*4140*/  @!P0 BRA `(.L_x_72) ;  /* 0x00000010001c8947 */ /* 0x000fea0003800000 */
[----:B------:R-:W-:Y:S01]  /*4150*/  IADD3 R44, P0, PT, R25, -R42, RZ ;  /* 0x8000002a192c7210 */ /* 0x000fe20007f1e0ff */
[----:B------:R-:W-:Y:S01]  /*4160*/  IMAD.MOV.U32 R40, RZ, RZ, 0x1 ;  /* 0x00000001ff287424 */ /* 0x000fe200078e00ff */
[----:B------:R-:W-:Y:S01]  /*4170*/  MOV R45, 0x1 ;  /* 0x00000001002d7802 */ /* 0x000fe20000000f00 */
[----:B------:R-:W-:Y:S02]  /*4180*/  IMAD.MOV.U32 R41, RZ, RZ, RZ ;  /* 0x000000ffff297224 */ /* 0x000fe400078e00ff */
[----:B------:R-:W-:Y:S02]  /*4190*/  IMAD.MOV.U32 R46, RZ, RZ, RZ ;  /* 0x000000ffff2e7224 */ /* 0x000fe400078e00ff */
[----:B------:R-:W-:-:S07]  /*41a0*/  IMAD.X R47, R26, 0x1, ~R43, P0 ;  /* 0x000000011a2f7824 */ /* 0x000fce00000e0e2b */
.L_x_97:
[C---:B------:R-:W-:Y:S01]  /*41b0*/  ISETP.NE.U32.AND P0, PT, R45.reuse, RZ, PT ;  /* 0x000000ff2d00720c */ /* 0x040fe20003f05070 */
[----:B------:R-:W-:Y:S01]  /*41c0*/  BSSY.RECONVERGENT B7, `(.L_x_73) ;  /* 0x0000030000077945 */ /* 0x000fe20003800200 */
[----:B------:R-:W-:Y:S02]  /*41d0*/  IADD3 R48, P1, PT, R45, R44, RZ ;  /* 0x0000002c2d307210 */ /* 0x000fe40007f3e0ff */
[C---:B------:R-:W-:Y:S02]  /*41e0*/  ISETP.NE.AND.EX P0, PT, R46.reuse, RZ, PT, P0 ;  /* 0x000000ff2e00720c */ /* 0x040fe40003f05300 */
[----:B------:R-:W-:Y:S01]  /*41f0*/  MOV R50, R48 ;  /* 0x0000003000327202 */ /* 0x000fe20000000f00 */
[----:B------:R-:W-:-:S04]  /*4200*/  IMAD.X R49, R46, 0x1, R47, P1 ;  /* 0x000000012e317824 */ /* 0x000fc800008e062f */
[----:B------:R-:W-:-:S06]  /*4210*/  IMAD.MOV.U32 R51, RZ, RZ, R49 ;  /* 0x000000ffff337224 */ /* 0x000fcc00078e0031 */
[----:B------:R-:W-:Y:S05]  /*4220*/  @!P0 BRA `(.L_x_74) ;  /* 0x0000000000a48947 */ /* 0x000fea0003800000 */
[----:B------:R-:W-:Y:S02]  /*4230*/  IMAD.MOV.U32 R28, RZ, RZ, R45 ;  /* 0x000000ffff1c7224 */ /* 0x000fe400078e002d */
[----:B------:R-:W-:-:S07]  /*4240*/  IMAD.MOV.U32 R24, RZ, RZ, R46 ;  /* 0x000000ffff187224 */ /* 0x000fce00078e002e */
.L_x_78:
        /* <DEDUP_REMOVED lines=25> */
.L_x_76:
[----:B------:R-:W-:Y:S01]  /*43e0*/  MOV R25, R24 ;  /* 0x0000001800197202 */ /* 0x000fe20000000f00 */
[----:B------:R-:W-:Y:S01]  /*43f0*/  IMAD.MOV.U32 R23, RZ, RZ, R50 ;  /* 0x000000ffff177224 */ /* 0x000fe200078e0032 */
[----:B------:R-:W-:Y:S01]  /*4400*/  MOV R24, 0x4440 ;  /* 0x0000444000187802 */ /* 0x000fe20000000f00 */
[----:B------:R-:W-:Y:S02]  /*4410*/  IMAD.MOV.U32 R27, RZ, RZ, R51 ;  /* 0x000000ffff1b7224 */ /* 0x000fe400078e0033 */
[----:B------:R-:W-:-:S07]  /*4420*/  IMAD.MOV.U32 R26, RZ, RZ, R28 ;  /* 0x000000ffff1a7224 */ /* 0x000fce00078e001c */
[----:B------:R-:W-:Y:S05]  /*4430*/  CALL.REL.NOINC `($__internal_1_$__cuda_sm20_rem_u64) ;  /* 0x000000d400787944 */ /* 0x000fea0003c00000 */
[----:B------:R-:W-:Y:S02]  /*4440*/  IMAD.MOV.U32 R28, RZ, RZ, R23 ;  /* 0x000000ffff1c7224 */ /* 0x000fe400078e0017 */
[----:B------:R-:W-:-:S07]  /*4450*/  IMAD.MOV.U32 R24, RZ, RZ, R26 ;  /* 0x000000ffff187224 */ /* 0x000fce00078e001a */
.L_x_77:
[----:B------:R-:W-:Y:S05]  /*4460*/  BSYNC.RECONVERGENT B8 ;  /* 0x0000000000087941 */ /* 0x000fea0003800200 */
.L_x_75:
[----:B------:R-:W-:Y:S01]  /*4470*/  ISETP.NE.U32.AND P0, PT, R28, RZ, PT ;  /* 0x000000ff1c00720c */ /* 0x000fe20003f05070 */
[----:B------:R-:W-:Y:S01]  /*4480*/  IMAD.MOV.U32 R50, RZ, RZ, R55 ;  /* 0x000000ffff327224 */ /* 0x000fe200078e0037 */
[----:B------:R-:W-:Y:S02]  /*4490*/  MOV R51, R54 ;  /* 0x0000003600337202 */ /* 0x000fe40000000f00 */
[----:B------:R-:W-:-:S13]  /*44a0*/  ISETP.NE.AND.EX P0, PT, R24, RZ, PT, P0 ;  /* 0x000000ff1800720c */ /* 0x000fda0003f05300 */
[----:B------:R-:W-:Y:S05]  /*44b0*/  @P0 BRA `(.L_x_78) ;  /* 0xfffffffc00640947 */ /* 0x000fea000383ffff */
.L_x_74:
[----:B------:R-:W-:Y:S05]  /*44c0*/  BSYNC.RECONVERGENT B7 ;  /* 0x0000000000077941 */ /* 0x000fea0003800200 */
.L_x_73:
        /* <DEDUP_REMOVED lines=24> */
.L_x_80:
        /* <DEDUP_REMOVED lines=8> */
.L_x_81:
[----:B------:R-:W-:Y:S05]  /*46d0*/  BSYNC.RECONVERGENT B7 ;  /* 0x0000000000077941 */ /* 0x000fea0003800200 */
.L_x_79:
        /* <DEDUP_REMOVED lines=24> */
.L_x_83:
        /* <DEDUP_REMOVED lines=8> */
.L_x_84:
[----:B------:R-:W-:Y:S05]  /*48e0*/  BSYNC.RECONVERGENT B7 ;  /* 0x0000000000077941 */ /* 0x000fea0003800200 */
.L_x_82:
[----:B------:R-:W-:Y:S01]  /*48f0*/  ISETP.GT.U32.AND P0, PT, R50, R45, PT ;  /* 0x0000002d3200720c */ /* 0x000fe20003f04070 */
[----:B------:R-:W-:Y:S01]  /*4900*/  BSSY.RECONVERGENT B7, `(.L_x_85) ;  /* 0x000002e000077945 */ /* 0x000fe20003800200 */
[----:B------:R-:W-:Y:S02]  /*4910*/  IMAD.MOV.U32 R59, RZ, RZ, R40 ;  /* 0x000000ffff3b7224 */ /* 0x000fe400078e0028 */
[----:B------:R-:W-:Y:S01]  /*4920*/  ISETP.GT.U32.AND.EX P0, PT, R51, R46, PT, P0 ;  /* 0x0000002e3300720c */ /* 0x000fe20003f04100 */
[----:B------:R-:W-:-:S12]  /*4930*/  IMAD.MOV.U32 R58, RZ, RZ, R41 ;  /* 0x000000ffff3a7224 */ /* 0x000fd800078e0029 */
[----:B------:R-:W-:Y:S05]  /*4940*/  @P0 BRA `(.L_x_86) ;  /* 0x0000000000a40947 */ /* 0x000fea0003800000 */
[----:B------:R-:W-:Y:S01]  /*4950*/  IMAD.MOV.U32 R26, RZ, RZ, R54 ;  /* 0x000000ffff1a7224 */ /* 0x000fe200078e0036 */
[----:B------:R-:W-:-:S07]  /*4960*/  MOV R27, R55 ;  /* 0x00000037001b7202 */ /* 0x000fce0000000f00 */
.L_x_90:
[----:B------:R-:W-:Y:S01]  /*4970*/  LOP3.LUT R23, R58, R27, RZ, 0xfc, !PT ;  /* 0x0000001b3a177212 */ /* 0x000fe200078efcff */
[----:B------:R-:W-:Y:S01]  /*4980*/  BSSY.RECONVERGENT B8, `(.L_x_87) ;  /* 0x0000020000087945 */ /* 0x000fe20003800200 */
[----:B------:R-:W-:Y:S02]  /*4990*/  IMAD.MOV.U32 R61, RZ, RZ, R26 ;  /* 0x000000ffff3d7224 */ /* 0x000fe400078e001a */
        /* <DEDUP_REMOVED lines=8> */
[----:B0-----:R-:W-:Y:S01]  /*4a20*/  IMAD.MOV.U32 R24, RZ, RZ, RZ ;  /* 0x000000ffff187224 */ /* 0x001fe200078e00ff */
[----:B-1----:R-:W-:-:S05]  /*4a30*/  IADD3 R27, PT, PT, RZ, -R25, RZ ;  /* 0x80000019ff1b7210 */ /* 0x002fca0007ffe0ff */
        /* <DEDUP_REMOVED lines=9> */
[-C--:B------:R-:W-:Y:S02]  /*4ad0*/  @P0 IADD3 R25, PT, PT, R25, -R26.reuse, RZ ;  /* 0x8000001a19190210 */ /* 0x080fe40007ffe0ff */
[----:B------:R-:W-:-:S05]  /*4ae0*/  @!P1 LOP3.LUT R25, RZ, R26, RZ, 0x33, !PT ;  /* 0x0000001aff199212 */ /* 0x000fca00078e33ff */
[----:B------:R-:W-:Y:S01]  /*4af0*/  IMAD.MOV.U32 R26, RZ, RZ, R25 ;  /* 0x000000ffff1a7224 */ /* 0x000fe200078e0019 */
[----:B------:R-:W-:Y:S06]  /*4b00*/  BRA `(.L_x_89) ;  /* 0x00000000001c7947 */ /* 0x000fec0003800000 */
.L_x_88:
[----:B------:R-:W-:Y:S01]  /*4b10*/  IMAD.MOV.U32 R25, RZ, RZ, R27 ;  /* 0x000000ffff197224 */ /* 0x000fe200078e001b */
[----:B------:R-:W-:Y:S01]  /*4b20*/  MOV R23, R59 ;  /* 0x0000003b00177202 */ /* 0x000fe20000000f00 */
[----:B------:R-:W-:Y:S01]  /*4b30*/  IMAD.MOV.U32 R27, RZ, RZ, R58 ;  /* 0x000000ffff1b7224 */ /* 0x000fe200078e003a */
[----:B------:R-:W-:-:S07]  /*4b40*/  MOV R24, 0x4b60 ;  /* 0x00004b6000187802 */ /* 0x000fce0000000f00 */
[----:B------:R-:W-:Y:S05]  /*4b50*/  CALL.REL.NOINC `($__internal_1_$__cuda_sm20_rem_u64) ;  /* 0x000000cc00b07944 */ /* 0x000fea0003c00000 */
[----:B------:R-:W-:Y:S02]  /*4b60*/  IMAD.MOV.U32 R27, RZ, RZ, R26 ;  /* 0x000000ffff1b7224 */ /* 0x000fe400078e001a */
[----:B------:R-:W-:-:S07]  /*4b70*/  IMAD.MOV.U32 R26, RZ, RZ, R23 ;  /* 0x000000ffff1a7224 */ /* 0x000fce00078e0017 */
.L_x_89:
[----:B------:R-:W-:Y:S05]  /*4b80*/  BSYNC.RECONVERGENT B8 ;  /* 0x0000000000087941 */ /* 0x000fea0003800200 */
.L_x_87:
[----:B------:R-:W-:Y:S01]  /*4b90*/  ISETP.NE.U32.AND P0, PT, R26, RZ, PT ;  /* 0x000000ff1a00720c */ /* 0x000fe20003f05070 */
[----:B------:R-:W-:Y:S01]  /*4ba0*/  IMAD.MOV.U32 R58, RZ, RZ, R60 ;  /* 0x000000ffff3a7224 */ /* 0x000fe200078e003c */
[----:B------:R-:W-:Y:S02]  /*4bb0*/  MOV R59, R61 ;  /* 0x0000003d003b7202 */ /* 0x000fe40000000f00 */
[----:B------:R-:W-:-:S13]  /*4bc0*/  ISETP.NE.AND.EX P0, PT, R27, RZ, PT, P0 ;  /* 0x000000ff1b00720c */ /* 0x000fda0003f05300 */
[----:B------:R-:W-:Y:S05]  /*4bd0*/  @P0 BRA `(.L_x_90) ;  /* 0xfffffffc00640947 */ /* 0x000fea000383ffff */
.L_x_86:
[----:B------:R-:W-:Y:S05]  /*4be0*/  BSYNC.RECONVERGENT B7 ;  /* 0x0000000000077941 */ /* 0x000fea0003800200 */
.L_x_85:
        /* <DEDUP_REMOVED lines=24> */
.L_x_92:
        /* <DEDUP_REMOVED lines=8> */
.L_x_93:
[----:B------:R-:W-:Y:S05]  /*4df0*/  BSYNC.RECONVERGENT B7 ;  /* 0x0000000000077941 */ /* 0x000fea0003800200 */
.L_x_91:
        /* <DEDUP_REMOVED lines=24> */
.L_x_95:
        /* <DEDUP_REMOVED lines=8> */
.L_x_96:
[----:B------:R-:W-:Y:S05]  /*5000*/  BSYNC.RECONVERGENT B7 ;  /* 0x0000000000077941 */ /* 0x000fea0003800200 */
.L_x_94:
        /* <DEDUP_REMOVED lines=17> */
[----:B------:R-:W-:Y:S01]  /*5120*/  IADD3 R45, P0, PT, R45, 0x1, RZ ;  /* 0x000000012d2d7810 */ /* 0x000fe20007f1e0ff */
[-C--:B------:R-:W-:Y:S02]  /*5130*/  IMAD R23, R61, R56.reuse, RZ ;  /* 0x000000383d177224 */ /* 0x080fe400078e02ff */
[----:B------:R-:W-:-:S04]  /*5140*/  IMAD.WIDE.U32 R24, R60, R56, RZ ;  /* 0x000000383c187225 */ /* 0x000fc800078e00ff */
[----:B------:R-:W-:Y:S01]  /*5150*/  IMAD.X R46, RZ, RZ, R46, P0 ;  /* 0x000000ffff2e7224 */ /* 0x000fe200000e062e */
[----:B------:R-:W-:Y:S01]  /*5160*/  ISETP.GT.U32.AND P0, PT, R45, R42, PT ;  /* 0x0000002a2d00720c */ /* 0x000fe20003f04070 */
[----:B------:R-:W-:Y:S02]  /*5170*/  IMAD R23, R57, R60, R23 ;  /* 0x0000003c39177224 */ /* 0x000fe400078e0217 */
[----:B------:R-:W-:Y:S01]  /*5180*/  IMAD.MOV.U32 R40, RZ, RZ, R24 ;  /* 0x000000ffff287224 */ /* 0x000fe200078e0018 */
[----:B------:R-:W-:Y:S02]  /*5190*/  ISETP.GT.U32.AND.EX P0, PT, R46, R43, PT, P0 ;  /* 0x0000002b2e00720c */ /* 0x000fe40003f04100 */
[----:B------:R-:W-:-:S11]  /*51a0*/  IADD3 R41, PT, PT, R25, R23, RZ ;  /* 0x0000001719297210 */ /* 0x000fd60007ffe0ff */
[----:B------:R-:W-:Y:S05]  /*51b0*/  @!P0 BRA `(.L_x_97) ;  /* 0xffffffec00fc8947 */ /* 0x000fea000383ffff */
.L_x_72:
[----:B------:R-:W-:Y:S05]  /*51c0*/  BSYNC.RECONVERGENT B4 ;  /* 0x0000000000047941 */ /* 0x000fea0003800200 */
.L_x_71:
[----:B------:R-:W-:-:S04]  /*51d0*/  ISETP.NE.U32.AND P0, PT, R40, -0x1, PT ;  /* 0xffffffff2800780c */ /* 0x000fc80003f05070 */
[----:B------:R-:W-:-:S13]  /*51e0*/  ISETP.NE.AND.EX P0, PT, R41, -0x1, PT, P0 ;  /* 0xffffffff2900780c */ /* 0x000fda0003f05300 */
[----:B------:R-:W-:Y:S05]  /*51f0*/  @!P0 BREAK.RELIABLE B5 ;  /* 0x0000000000058942 */ /* 0x000fea0003800100 */
[----:B------:R-:W-:Y:S05]  /*5200*/  @!P0 BREAK.RELIABLE B6 ;  /* 0x0000000000068942 */ /* 0x000fea0003800100 */
[----:B------:R-:W-:Y:S05]  /*5210*/  @!P0 BREAK.RELIABLE B2 ;  /* 0x0000000000028942 */ /* 0x000fea0003800100 */
[----:B------:R-:W-:Y:S05]  /*5220*/  @!P0 BREAK.RELIABLE B3 ;  /* 0x0000000000038942 */ /* 0x000fea0003800100 */
[----:B------:R-:W-:Y:S05]  /*5230*/  @!P0 BRA `(.L_x_98) ;  /* 0x0000001400288947 */ /* 0x000fea0003800000 */
.L_x_70:
[----:B------:R-:W-:Y:S05]  /*5240*/  BSYNC.RELIABLE B5 ;  /* 0x0000000000057941 */ /* 0x000fea0003800100 */
.L_x_69:
[----:B------:R-:W-:Y:S01]  /*5250*/  IADD3 R9, P0, PT, R9, R40, RZ ;  /* 0x0000002809097210 */ /* 0x000fe20007f1e0ff */
[----:B------:R-:W-:-:S04]  /*5260*/  VIADD R23, R7, 0x1 ;  /* 0x0000000107177836 */ /* 0x000fc80000000000 */
[----:B------:R-:W-:Y:S01]  /*5270*/  IMAD.X R8, R8, 0x1, R41, P0 ;  /* 0x0000000108087824 */ /* 0x000fe200000e0629 */
[----:B------:R-:W-:-:S04]  /*5280*/  ISETP.GE.U32.AND P0, PT, R9, R15, PT ;  /* 0x0000000f0900720c */ /* 0x000fc80003f06070 */
[----:B------:R-:W-:-:S13]  /*5290*/  ISETP.GE.U32.AND.EX P0, PT, R8, R13, PT, P0 ;  /* 0x0000000d0800720c */ /* 0x000fda0003f06100 */
[----:B------:R-:W-:Y:S05]  /*52a0*/  @!P0 BRA `(.L_x_99) ;  /* 0xffffffec005c8947 */ /* 0x000fea000383ffff */
.L_x_68:
[----:B------:R-:W-:Y:S05]  /*52b0*/  BSYNC.RELIABLE B6 ;  /* 0x0000000000067941 */ /* 0x000fea0003800100 */
.L_x_67:
[----:B------:R-:W-:Y:S01]  /*52c0*/  IMAD.IADD R12, R12, 0x1, -R7 ;  /* 0x000000010c0c7824 */ /* 0x000fe200078e0a07 */
[----:B------:R-:W-:Y:S01]  /*52d0*/  IADD3 R11, PT, PT, R11, -0x1, RZ ;  /* 0xffffffff0b0b7810 */ /* 0x000fe20007ffe0ff */
[----:B------:R-:W-:Y:S01]  /*52e0*/  BSSY.RELIABLE B5, `(.L_x_100) ;  /* 0x0000120000057945 */ /* 0x000fe20003800100 */
[----:B------:R-:W-:Y:S02]  /*52f0*/  CS2R R38, SRZ ;  /* 0x0000000000267805 */ /* 0x000fe4000001ff00 */
[----:B------:R-:W-:-:S13]  /*5300*/  ISETP.GT.U32.AND P0, PT, R11, R12, PT ;  /* 0x0000000c0b00720c */ /* 0x000fda0003f04070 */
[----:B------:R-:W-:Y:S05]  /*5310*/  @P0 BRA `(.L_x_101) ;  /* 0x0000001000700947 */ /* 0x000fea0003800000 */
[----:B------:R-:W-:Y:S01]  /*5320*/  IADD3 R24, P0, PT, -R11, R12, RZ ;  /* 0x0000000c0b187210 */ /* 0x000fe20007f1e1ff */
[----:B------:R-:W-:Y:S01]  /*5330*/  BSSY.RECONVERGENT B4, `(.L_x_102) ;  /* 0x0000114000047945 */ /* 0x000fe20003800200 */
[----:B------:R-:W-:Y:S01]  /*5340*/  SHF.R.S32.HI R45, RZ, 0x1f, R12 ;  /* 0x0000001fff2d7819 */ /* 0x000fe2000001140c */
[----:B------:R-:W-:Y:S01]  /*5350*/  IMAD.MOV.U32 R38, RZ, RZ, 0x1 ;  /* 0x00000001ff267424 */ /* 0x000fe200078e00ff */
[----:B------:R-:W-:Y:S01]  /*5360*/  SHF.R.S32.HI R40, RZ, 0x1f, R11 ;  /* 0x0000001fff287819 */ /* 0x000fe2000001140b */
[----:B------:R-:W-:Y:S01]  /*5370*/  IMAD.MOV.U32 R39, RZ, RZ, RZ ;  /* 0x000000ffff277224 */ /* 0x000fe200078e00ff */
[----:B------:R-:W-:-:S03]  /*5380*/  ISETP.LT.U32.AND P1, PT, R24, R11, PT ;  /* 0x0000000b1800720c */ /* 0x000fc60003f21070 */
        /* <DEDUP_REMOVED lines=8> */
[----:B------:R-:W-:Y:S02]  /*5410*/  HFMA2 R38, -RZ, RZ, 0, 5.9604644775390625e-08 ;  /* 0x00000001ff267431 */ /* 0x000fe400000001ff */
[----:B------:R-:W-:Y:S02]  /*5420*/  IMAD.MOV.U32 R39, RZ, RZ, RZ ;  /* 0x000000ffff277224 */ /* 0x000fe400078e00ff */
[----:B------:R-:W-:Y:S01]  /*5430*/  IMAD.MOV.U32 R43, RZ, RZ, 0x1 ;  /* 0x00000001ff2b7424 */ /* 0x000fe200078e00ff */
[----:B------:R-:W-:Y:S01]  /*5440*/  IADD3.X R45, PT, PT, R45, ~R40, RZ, P0, !PT ;  /* 0x800000282d2d7210 */ /* 0x000fe200007fe4ff */
[----:B------:R-:W-:-:S07]  /*5450*/  IMAD.MOV.U32 R44, RZ, RZ, RZ ;  /* 0x000000ffff2c7224 */ /* 0x000fce00078e00ff */
.L_x_128:
[C---:B------:R-:W-:Y:S01]  /*5460*/  ISETP.NE.U32.AND P0, PT, R43.reuse, RZ, PT ;  /* 0x000000ff2b00720c */ /* 0x040fe20003f05070 */
[----:B------:R-:W-:Y:S01]  /*5470*/  BSSY.RECONVERGENT B6, `(.L_x_104) ;  /* 0x0000030000067945 */ /* 0x000fe20003800200 */
[----:B------:R-:W-:Y:S02]  /*5480*/  IADD3 R46, P1, PT, R43, R42, RZ ;  /* 0x0000002a2b2e7210 */ /* 0x000fe40007f3e0ff */
[----:B------:R-:W-:-:S03]  /*5490*/  ISETP.NE.AND.EX P0, PT, R44, RZ, PT, P0 ;  /* 0x000000ff2c00720c */ /* 0x000fc60003f05300 */
[----:B------:R-:W-:Y:S02]  /*54a0*/  IMAD.X R47, R44, 0x1, R45, P1 ;  /* 0x000000012c2f7824 */ /* 0x000fe400008e062d */
[----:B------:R-:W-:Y:S02]  /*54b0*/  IMAD.MOV.U32 R48, RZ, RZ, R46 ;  /* 0x000000ffff307224 */ /* 0x000fe400078e002e */
[----:B------:R-:W-:-:S06]  /*54c0*/  IMAD.MOV.U32 R49, RZ, RZ, R47 ;  /* 0x000000ffff317224 */ /* 0x000fcc00078e002f */
[----:B------:R-:W-:Y:S05]  /*54d0*/  @!P0 BRA `(.L_x_105) ;  /* 0x0000000000a48947 */ /* 0x000fea0003800000 */
[----:B------:R-:W-:Y:S01]  /*54e0*/  MOV R28, R43 ;  /* 0x0000002b001c7202 */ /* 0x000fe20000000f00 */
[----:B------:R-:W-:-:S07]  /*54f0*/  IMAD.MOV.U32 R24, RZ, RZ, R44 ;  /* 0x000000ffff187224 */ /* 0x000fce00078e002c */
.L_x_109:
        /* <DEDUP_REMOVED lines=19> */
[----:B------:R-:W-:-:S04]  /*5630*/  @P0 IADD3 R25, PT, PT, R25, -R28, RZ ;  /* 0x8000001c19190210 */ /* 0x000fc80007ffe0ff */
[----:B------:R-:W-:-:S13]  /*5640*/  ISETP.GE.U32.AND P0, PT, R25, R28, PT ;  /* 0x0000001c1900720c */ /* 0x000fda0003f06070 */
[----:B------:R-:W-:Y:S01]  /*5650*/  @P0 IMAD.IADD R25, R25, 0x1, -R28 ;  /* 0x0000000119190824 */ /* 0x000fe200078e0a1c */
[----:B------:R-:W-:-:S05]  /*5660*/  @!P1 LOP3.LUT R25, RZ, R28, RZ, 0x33, !PT ;  /* 0x0000001cff199212 */ /* 0x000fca00078e33ff */
[----:B------:R-:W-:Y:S01]  /*5670*/  IMAD.MOV.U32 R28, RZ, RZ, R25 ;  /* 0x000000ffff1c7224 */ /* 0x000fe200078e0019 */
[----:B------:R-:W-:Y:S06]  /*5680*/  BRA `(.L_x_108) ;  /* 0x0000000000207947 */ /* 0x000fec0003800000 */
.L_x_107:
[----:B------:R-:W-:Y:S01]  /*5690*/  IMAD.MOV.U32 R25, RZ, RZ, R24 ;  /* 0x000000ffff197224 */ /* 0x000fe200078e0018 */
[----:B------:R-:W-:Y:S01]  /*56a0*/  MOV R27, R49 ;  /* 0x00000031001b7202 */ /* 0x000fe20000000f00 */
[----:B------:R-:W-:Y:S01]  /*56b0*/  IMAD.MOV.U32 R23, RZ, RZ, R48 ;  /* 0x000000ffff177224 */ /* 0x000fe200078e0030 */
[----:B------:R-:W-:Y:S01]  /*56c0*/  MOV R24, 0x56f0 ;  /* 0x000056f000187802 */ /* 0x000fe20000000f00 */
[----:B------:R-:W-:-:S07]  /*56d0*/  IMAD.MOV.U32 R26, RZ, RZ, R28 ;  /* 0x000000ffff1a7224 */ /* 0x000fce00078e001c */
[----:B------:R-:W-:Y:S05]  /*56e0*/  CALL.REL.NOINC `($__internal_1_$__cuda_sm20_rem_u64) ;  /* 0x000000c000cc7944 */ /* 0x000fea0003c00000 */
[----:B------:R-:W-:Y:S01]  /*56f0*/  IMAD.MOV.U32 R28, RZ, RZ, R23 ;  /* 0x000000ffff1c7224 */ /* 0x000fe200078e0017 */
[----:B------:R-:W-:-:S07]  /*5700*/  MOV R24, R26 ;  /* 0x0000001a00187202 */ /* 0x000fce0000000f00 */
.L_x_108:
[----:B------:R-:W-:Y:S05]  /*5710*/  BSYNC.RECONVERGENT B7 ;  /* 0x0000000000077941 */ /* 0x000fea0003800200 */
.L_x_106:
[----:B------:R-:W-:Y:S01]  /*5720*/  ISETP.NE.U32.AND P0, PT, R28, RZ, PT ;  /* 0x000000ff1c00720c */ /* 0x000fe20003f05070 */
[----:B------:R-:W-:Y:S02]  /*5730*/  IMAD.MOV.U32 R48, RZ, RZ, R51 ;  /* 0x000000ffff307224 */ /* 0x000fe400078e0033 */
[----:B------:R-:W-:Y:S01]  /*5740*/  IMAD.MOV.U32 R49, RZ, RZ, R50 ;  /* 0x000000ffff317224 */ /* 0x000fe200078e0032 */
[----:B------:R-:W-:-:S13]  /*5750*/  ISETP.NE.AND.EX P0, PT, R24, RZ, PT, P0 ;  /* 0x000000ff1800720c */ /* 0x000fda0003f05300 */
[----:B------:R-:W-:Y:S05]  /*5760*/  @P0 BRA `(.L_x_109) ;  /* 0xfffffffc00640947 */ /* 0x000fea000383ffff */
.L_x_105:
[----:B------:R-:W-:Y:S05]  /*5770*/  BSYNC.RECONVERGENT B6 ;  /* 0x0000000000067941 */ /* 0x000fea0003800200 */
.L_x_104:
        /* <DEDUP_REMOVED lines=24> */
.L_x_111:
        /* <DEDUP_REMOVED lines=8> */
.L_x_112:
[----:B------:R-:W-:Y:S05]  /*5980*/  BSYNC.RECONVERGENT B6 ;  /* 0x0000000000067941 */ /* 0x000fea0003800200 */
.L_x_110:
        /* <DEDUP_REMOVED lines=24> */
.L_x_114:
        /* <DEDUP_REMOVED lines=8> */
.L_x_115:
[----:B------:R-:W-:Y:S05]  /*5b90*/  BSYNC.RECONVERGENT B6 ;  /* 0x0000000000067941 */ /* 0x000fea0003800200 */
.L_x_113:
        /* <DEDUP_REMOVED lines=8> */
.L_x_121:
        /* <DEDUP_REMOVED lines=26> */
.L_x_119:
[----:B------:R-:W-:Y:S01]  /*5dc0*/  IMAD.MOV.U32 R25, RZ, RZ, R27 ;  /* 0x000000ffff197224 */ /* 0x000fe200078e001b */
[----:B------:R-:W-:Y:S01]  /*5dd0*/  MOV R24, 0x5e10 ;  /* 0x00005e1000187802 */ /* 0x000fe20000000f00 */
[----:B------:R-:W-:Y:S02]  /*5de0*/  IMAD.MOV.U32 R23, RZ, RZ, R57 ;  /* 0x000000ffff177224 */ /* 0x000fe400078e0039 */
[----:B------:R-:W-:-:S07]  /*5df0*/  IMAD.MOV.U32 R27, RZ, RZ, R56 ;  /* 0x000000ffff1b7224 */ /* 0x000fce00078e0038 */
[----:B------:R-:W-:Y:S05]  /*5e00*/  CALL.REL.NOINC `($__internal_1_$__cuda_sm20_rem_u64) ;  /* 0x000000bc00047944 */ /* 0x000fea0003c00000 */
[----:B------:R-:W-:Y:S01]  /*5e10*/  MOV R27, R26 ;  /* 0x0000001a001b7202 */ /* 0x000fe20000000f00 */
[----:B------:R-:W-:-:S07]  /*5e20*/  IMAD.MOV.U32 R26, RZ, RZ, R23 ;  /* 0x000000ffff1a7224 */ /* 0x000fce00078e0017 */
.L_x_120:
[----:B------:R-:W-:Y:S05]  /*5e30*/  BSYNC.RECONVERGENT B7 ;  /* 0x0000000000077941 */ /* 0x000fea0003800200 */
.L_x_118:
[----:B------:R-:W-:Y:S01]  /*5e40*/  ISETP.NE.U32.AND P0, PT, R26, RZ, PT ;  /* 0x000000ff1a00720c */ /* 0x000fe20003f05070 */
[----:B------:R-:W-:Y:S02]  /*5e50*/  IMAD.MOV.U32 R57, RZ, RZ, R59 ;  /* 0x000000ffff397224 */ /* 0x000fe400078e003b */
[----:B------:R-:W-:Y:S01]  /*5e60*/  IMAD.MOV.U32 R56, RZ, RZ, R58 ;  /* 0x000000ffff387224 */ /* 0x000fe200078e003a */
[----:B------:R-:W-:-:S13]  /*5e70*/  ISETP.NE.AND.EX P0, PT, R27, RZ, PT, P0 ;  /* 0x000000ff1b00720c */ /* 0x000fda0003f05300 */
[----:B------:R-:W-:Y:S05]  /*5e80*/  @P0 BRA `(.L_x_121) ;  /* 0xfffffffc00640947 */ /* 0x000fea000383ffff */
.L_x_117:
[----:B------:R-:W-:Y:S05]  /*5e90*/  BSYNC.RECONVERGENT B6 ;  /* 0x0000000000067941 */ /* 0x000fea0003800200 */
.L_x_116:
        /* <DEDUP_REMOVED lines=24> */
.L_x_123:
        /* <DEDUP_REMOVED lines=8> */
.L_x_124:
[----:B------:R-:W-:Y:S05]  /*60a0*/  BSYNC.RECONVERGENT B6 ;  /* 0x0000000000067941 */ /* 0x000fea0003800200 */
.L_x_122:
        /* <DEDUP_REMOVED lines=24> */
.L_x_126:
        /* <DEDUP_REMOVED lines=8> */
.L_x_127:
[----:B------:R-:W-:Y:S05]  /*62b0*/  BSYNC.RECONVERGENT B6 ;  /* 0x0000000000067941 */ /* 0x000fea0003800200 */
.L_x_125:
        /* <DEDUP_REMOVED lines=17> */
[----:B------:R-:W-:Y:S01]  /*63d0*/  IADD3 R43, P0, PT, R43, 0x1, RZ ;  /* 0x000000012b2b7810 */ /* 0x000fe20007f1e0ff */
[-C--:B------:R-:W-:Y:S02]  /*63e0*/  IMAD R23, R59, R54.reuse, RZ ;  /* 0x000000363b177224 */ /* 0x080fe400078e02ff */
[----:B------:R-:W-:Y:S01]  /*63f0*/  IMAD.WIDE.U32 R24, R58, R54, RZ ;  /* 0x000000363a187225 */ /* 0x000fe200078e00ff */
[----:B------:R-:W-:Y:S02]  /*6400*/  IADD3.X R44, PT, PT, RZ, R44, RZ, P0, !PT ;  /* 0x0000002cff2c7210 */ /* 0x000fe400007fe4ff */
[----:B------:R-:W-:Y:S01]  /*6410*/  ISETP.GT.U32.AND P0, PT, R43, R41, PT ;  /* 0x000000292b00720c */ /* 0x000fe20003f04070 */
[----:B------:R-:W-:Y:S02]  /*6420*/  IMAD R23, R55, R58, R23 ;  /* 0x0000003a37177224 */ /* 0x000fe400078e0217 */
[----:B------:R-:W-:Y:S01]  /*6430*/  IMAD.MOV.U32 R38, RZ, RZ, R24 ;  /* 0x000000ffff267224 */ /* 0x000fe200078e0018 */
[----:B------:R-:W-:Y:S01]  /*6440*/  ISETP.GT.U32.AND.EX P0, PT, R44, R40, PT, P0 ;  /* 0x000000282c00720c */ /* 0x000fe20003f04100 */
[----:B------:R-:W-:-:S12]  /*6450*/  IMAD.IADD R39, R25, 0x1, R23 ;  /* 0x0000000119277824 */ /* 0x000fd800078e0217 */
[----:B------:R-:W-:Y:S05]  /*6460*/  @!P0 BRA `(.L_x_128) ;  /* 0xffffffec00fc8947 */ /* 0x000fea000383ffff */
.L_x_103:
[----:B------:R-:W-:Y:S05]  /*6470*/  BSYNC.RECONVERGENT B4 ;  /* 0x0000000000047941 */ /* 0x000fea0003800200 */
.L_x_102:
[----:B------:R-:W-:-:S04]  /*6480*/  ISETP.NE.U32.AND P0, PT, R38, -0x1, PT ;  /* 0xffffffff2600780c */ /* 0x000fc80003f05070 */
[----:B------:R-:W-:-:S13]  /*6490*/  ISETP.NE.AND.EX P0, PT, R39, -0x1, PT, P0 ;  /* 0xffffffff2700780c */ /* 0x000fda0003f05300 */
[----:B------:R-:W-:Y:S05]  /*64a0*/  @!P0 BREAK.RELIABLE B5 ;  /* 0x0000000000058942 */ /* 0x000fea0003800100 */
[----:B------:R-:W-:Y:S05]  /*64b0*/  @!P0 BREAK.RELIABLE B2 ;  /* 0x0000000000028942 */ /* 0x000fea0003800100 */
[----:B------:R-:W-:Y:S05]  /*64c0*/  @!P0 BREAK.RELIABLE B3 ;  /* 0x0000000000038942 */ /* 0x000fea0003800100 */
[----:B------:R-:W-:Y:S05]  /*64d0*/  @!P0 BRA `(.L_x_129) ;  /* 0x00000000006c8947 */ /* 0x000fea0003800000 */
.L_x_101:
[----:B------:R-:W-:Y:S05]  /*64e0*/  BSYNC.RELIABLE B5 ;  /* 0x0000000000057941 */ /* 0x000fea0003800100 */
.L_x_100:
[----:B------:R-:W-:Y:S01]  /*64f0*/  IMAD.IADD R14, R7, 0x1, R14 ;  /* 0x00000001070e7824 */ /* 0x000fe200078e020e */
[C---:B------:R-:W-:Y:S01]  /*6500*/  LEA R7, R10.reuse, R20, 0x2 ;  /* 0x000000140a077211 */ /* 0x040fe200078e10ff */
[----:B------:R-:W-:Y:S01]  /*6510*/  VIADD R10, R10, 0x1 ;  /* 0x000000010a0a7836 */ /* 0x000fe20000000000 */
[----:B------:R-:W-:-:S03]  /*6520*/  IADD3 R15, P1, P2, R38, R15, -R9 ;  /* 0x0000000f260f7210 */ /* 0x000fc60007a3e809 */
[----:B------:R0:W-:Y:S01]  /*6530*/  STL [R7], R14 ;  /* 0x0000000e07007387 */ /* 0x0001e20000100800 */
[----:B------:R-:W-:Y:S02]  /*6540*/  ISETP.NE.AND P0, PT, R10, R16, PT ;  /* 0x000000100a00720c */ /* 0x000fe40003f05270 */
[----:B------:R-:W-:-:S11]  /*6550*/  IADD3.X R13, PT, PT, R39, R13, ~R8, P1, P2 ;  /* 0x0000000d270d7210 */ /* 0x000fd60000fe4c08 */
[----:B0-----:R-:W-:Y:S05]  /*6560*/  @P0 BRA `(.L_x_130) ;  /* 0xffffffd800840947 */ /* 0x001fea000383ffff */
[----:B------:R-:W-:Y:S05]  /*6570*/  BSYNC.RELIABLE B2 ;  /* 0x0000000000027941 */ /* 0x000fea0003800100 */
.L_x_66:
[----:B------:R-:W-:-:S07]  /*6580*/  IMAD.MOV.U32 R11, RZ, RZ, R16 ;  /* 0x000000ffff0b7224 */ /* 0x000fce00078e0010 */
.L_x_65:
[----:B------:R-:W-:Y:S05]  /*6590*/  BSYNC.RELIABLE B3 ;  /* 0x0000000000037941 */ /* 0x000fea0003800100 */
.L_x_64:
[C---:B------:R-:W-:Y:S01]  /*65a0*/  ISETP.GT.U32.AND P0, PT, R11.reuse, 0x3, PT ;  /* 0x000000030b00780c */ /* 0x040fe20003f04070 */
[----:B------:R-:W-:-:S12]  /*65b0*/  IMAD R7, R11, 0x4, R20 ;  /* 0x000000040b077824 */ /* 0x000fd800078e0214 */
[----:B------:R-:W-:-:S05]  /*65c0*/  @!P0 IADD3 R14, PT, PT, R14, R15, RZ ;  /* 0x0000000f0e0e8210 */ /* 0x000fca0007ffe0ff */
[----:B------:R0:W-:Y:S01]  /*65d0*/  @!P0 STL [R7], R14 ;  /* 0x0000000e07008387 */ /* 0x0001e20000100800 */
[----:B------:R-:W-:-:S13]  /*65e0*/  ISETP.GT.U32.AND P0, PT, R11, 0x2, PT ;  /* 0x000000020b00780c */ /* 0x000fda0003f04070 */
[----:B0-----:R-:W-:Y:S05]  /*65f0*/  @P0 BRA `(.L_x_63) ;  /* 0x0000004c00200947 */ /* 0x001fea0003800000 */
[----:B------:R-:W-:Y:S01]  /*6600*/  IMAD.MOV.U32 R8, RZ, RZ, -0x1 ;  /* 0xffffffffff087424 */ /* 0x000fe200078e00ff */
[----:B------:R-:W-:-:S04]  /*6610*/  ISETP.NE.AND P0, PT, R17, 0x3, PT ;  /* 0x000000031100780c */ /* 0x000fc80003f05270 */
[----:B------:R0:W-:Y:S09]  /*6620*/  STL [R7+0x4], R8 ;  /* 0x0000040807007387 */ /* 0x0001f20000100800 */
[----:B------:R-:W-:Y:S05]  /*6630*/  @!P0 BRA `(.L_x_63) ;  /* 0x0000004c00108947 */ /* 0x000fea0003800000 */
[----:B------:R1:W-:Y:S01]  /*6640*/  STL [R7+0x8], R8 ;  /* 0x0000080807007387 */ /* 0x0003e20000100800 */
[----:B------:R-:W-:-:S13]  /*6650*/  ISETP.NE.AND P0, PT, R17, 0x2, PT ;  /* 0x000000021100780c */ /* 0x000fda0003f05270 */
[----:B-1----:R-:W-:Y:S05]  /*6660*/  @!P0 BRA `(.L_x_63) ;  /* 0x0000004c00048947 */ /* 0x002fea0003800000 */
[----:B------:R1:W-:Y:S01]  /*6670*/  STL [R7+0xc], R8 ;  /* 0x00000c0807007387 */ /* 0x0003e20000100800 */
[----:B------:R-:W-:Y:S05]  /*6680*/  BRA `(.L_x_63) ;  /* 0x0000004800fc7947 */ /* 0x000fea0003800000 */
.L_x_129:
[----:B------:R-:W-:Y:S02]  /*6690*/  IMAD.MOV.U32 R8, RZ, RZ, -0x1 ;  /* 0xffffffffff087424 */ /* 0x000fe400078e00ff */
[----:B------:R-:W-:-:S05]  /*66a0*/  IMAD.MOV.U32 R9, RZ, RZ, -0x1 ;  /* 0xffffffffff097424 */ /* 0x000fca00078e00ff */
[----:B------:R0:W-:Y:S04]  /*66b0*/  STL.64 [R1+0xc8], R8 ;  /* 0x0000c80801007387 */ /* 0x0001e80000100a00 */
[----:B------:R0:W-:Y:S01]  /*66c0*/  STL.64 [R1+0xd0], R8 ;  /* 0x0000d00801007387 */ /* 0x0001e20000100a00 */
[----:B------:R-:W-:Y:S05]  /*66d0*/  BRA `(.L_x_63) ;  /* 0x0000004800e87947 */ /* 0x000fea0003800000 */
.L_x_98:
[----:B------:R-:W-:Y:S01]  /*66e0*/  MOV R8, 0xffffffff ;  /* 0xffffffff00087802 */ /* 0x000fe20000000f00 */
[----:B------:R-:W-:-:S05]  /*66f0*/  IMAD.MOV.U32 R9, RZ, RZ, -0x1 ;  /* 0xffffffffff097424 */ /* 0x000fca00078e00ff */
[----:B------:R0:W-:Y:S04]  /*6700*/  STL.64 [R1+0xc8], R8 ;  /* 0x0000c80801007387 */ /* 0x0001e80000100a00 */
[----:B------:R0:W-:Y:S01]  /*6710*/  STL.64 [R1+0xd0], R8 ;  /* 0x0000d00801007387 */ /* 0x0001e20000100a00 */
[----:B------:R-:W-:Y:S05]  /*6720*/  BRA `(.L_x_63) ;  /* 0x0000004800d47947 */ /* 0x000fea0003800000 */
.L_x_33:
[----:B------:R-:W-:Y:S02]  /*6730*/  IMAD.MOV.U32 R8, RZ, RZ, -0x1 ;  /* 0xffffffffff087424 */ /* 0x000fe400078e00ff */
[----:B------:R-:W-:-:S05]  /*6740*/  IMAD.MOV.U32 R9, RZ, RZ, -0x1 ;  /* 0xffffffffff097424 */ /* 0x000fca00078e00ff */
[----:B------:R3:W-:Y:S04]  /*6750*/  STL.64 [R1+0xc8], R8 ;  /* 0x0000c80801007387 */ /* 0x0007e80000100a00 */
[----:B------:R3:W-:Y:S01]  /*6760*/  STL.64 [R1+0xd0], R8 ;  /* 0x0000d00801007387 */ /* 0x0007e20000100a00 */
[----:B------:R-:W-:Y:S05]  /*6770*/  BRA `(.L_x_63) ;  /* 0x0000004800c07947 */ /* 0x000fea0003800000 */
.L_x_3:
[----:B------:R-:W-:-:S04]  /*6780*/  ISETP.NE.U32.AND P0, PT, R15, RZ, PT ;  /* 0x000000ff0f00720c */ /* 0x000fc80003f05070 */
[----:B------:R-:W-:-:S13]  /*6790*/  ISETP.NE.AND.EX P0, PT, R7, RZ, PT, P0 ;  /* 0x000000ff0700720c */ /* 0x000fda0003f05300 */
[----:B------:R-:W-:-:S05]  /*67a0*/  @!P0 MOV R8, 0xffffffff ;  /* 0xffffffff00088802 */ /* 0x000fca0000000f00 */
[--C-:B------:R-:W-:Y:S02]  /*67b0*/  IMAD.MOV.U32 R9, RZ, RZ, R8.reuse ;  /* 0x000000ffff097224 */ /* 0x100fe400078e0008 */
[--C-:B------:R-:W-:Y:S02]  /*67c0*/  IMAD.MOV.U32 R10, RZ, RZ, R8.reuse ;  /* 0x000000ffff0a7224 */ /* 0x100fe400078e0008 */
[----:B------:R-:W-:Y:S01]  /*67d0*/  IMAD.MOV.U32 R11, RZ, RZ, R8 ;  /* 0x000000ffff0b7224 */ /* 0x000fe200078e0008 */
[----:B------:R0:W-:Y:S04]  /*67e0*/  @!P0 STL.64 [R1+0xc8], R8 ;  /* 0x0000c80801008387 */ /* 0x0001e80000100a00 */
[----:B------:R0:W-:Y:S01]  /*67f0*/  @!P0 STL.64 [R1+0xd0], R10 ;  /* 0x0000d00a01008387 */ /* 0x0001e20000100a00 */
[----:B------:R-:W-:Y:S05]  /*6800*/  @!P0 BRA `(.L_x_63) ;  /* 0x00000048009c8947 */ /* 0x000fea0003800000 */
[----:B------:R-:W-:Y:S01]  /*6810*/  HFMA2 R46, -RZ, RZ, 0, 0 ;  /* 0x00000000ff2e7431 */ /* 0x000fe200000001ff */
[----:B------:R-:W-:Y:S01]  /*6820*/  BSSY.RECONVERGENT B2, `(.L_x_131) ;  /* 0x000011d000027945 */ /* 0x000fe20003800200 */
[----:B0-----:R-:W-:-:S07]  /*6830*/  IMAD.MOV.U32 R8, RZ, RZ, 0x1 ;  /* 0x00000001ff087424 */ /* 0x001fce00078e00ff */
.L_x_158:
[----:B------:R-:W-:Y:S01]  /*6840*/  ISETP.GT.U32.AND P0, PT, R8, R5, PT ;  /* 0x000000050800720c */ /* 0x000fe20003f04070 */
[----:B------:R-:W-:Y:S01]  /*6850*/  BSSY.RECONVERGENT B3, `(.L_x_132) ;  /* 0x0000112000037945 */ /* 0x000fe20003800200 */
[----:B------:R-:W-:Y:S01]  /*6860*/  IMAD.MOV.U32 R47, RZ, RZ, R8 ;  /* 0x000000ffff2f7224 */ /* 0x000fe200078e0008 */
[----:B------:R-:W-:-:S10]  /*6870*/  CS2R R16, SRZ ;  /* 0x0000000000107805 */ /* 0x000fd4000001ff00 */
[----:B------:R-:W-:Y:S05]  /*6880*/  @P0 BRA `(.L_x_133) ;  /* 0x0000001000380947 */ /* 0x000fea0003800000 */
[----:B------:R-:W-:Y:S01]  /*6890*/  IADD3 R14, P0, PT, -R47, R5, RZ ;  /* 0x000000052f0e7210 */ /* 0x000fe20007f1e1ff */
[----:B------:R-:W-:Y:S01]  /*68a0*/  IMAD.MOV.U32 R16, RZ, RZ, RZ ;  /* 0x000000ffff107224 */ /* 0x000fe200078e00ff */
[----:B------:R-:W-:Y:S02]  /*68b0*/  MOV R17, 0x1 ;  /* 0x0000000100117802 */ /* 0x000fe40000000f00 */
        /* <DEDUP_REMOVED lines=9> */
[----:B------:R-:W-:Y:S02]  /*6950*/  HFMA2 R39, -RZ, RZ, 0, 5.9604644775390625e-08 ;  /* 0x00000001ff277431 */ /* 0x000fe400000001ff */
[----:B------:R-:W-:Y:S02]  /*6960*/  IMAD.MOV.U32 R17, RZ, RZ, 0x1 ;  /* 0x00000001ff117424 */ /* 0x000fe400078e00ff */
[----:B------:R-:W-:Y:S02]  /*6970*/  IMAD.MOV.U32 R16, RZ, RZ, RZ ;  /* 0x000000ffff107224 */ /* 0x000fe400078e00ff */
[----:B------:R-:W-:Y:S02]  /*6980*/  IMAD.MOV.U32 R38, RZ, RZ, RZ ;  /* 0x000000ffff267224 */ /* 0x000fe400078e00ff */
[----:B------:R-:W-:-:S07]  /*6990*/  IMAD.X R11, RZ, RZ, ~R13, P0 ;  /* 0x000000ffff0b7224 */ /* 0x000fce00000e0e0d */
.L_x_157:
[----:B------:R-:W-:Y:S01]  /*69a0*/  IADD3 R10, P0, PT, R39, R12, RZ ;  /* 0x0000000c270a7210 */ /* 0x000fe20007f1e0ff */
[----:B------:R-:W-:Y:S01]  /*69b0*/  BSSY.RECONVERGENT B4, `(.L_x_134) ;  /* 0x000002c000047945 */ /* 0x000fe20003800200 */
[----:B------:R-:W-:Y:S01]  /*69c0*/  MOV R28, R39 ;  /* 0x00000027001c7202 */ /* 0x000fe20000000f00 */
[----:B------:R-:W-:Y:S02]  /*69d0*/  IMAD.MOV.U32 R24, RZ, RZ, R38 ;  /* 0x000000ffff187224 */ /* 0x000fe400078e0026 */
[----:B------:R-:W-:Y:S02]  /*69e0*/  IMAD.X R9, R38, 0x1, R11, P0 ;  /* 0x0000000126097824 */ /* 0x000fe400000e060b */
[----:B------:R-:W-:Y:S02]  /*69f0*/  IMAD.MOV.U32 R26, RZ, RZ, R10 ;  /* 0x000000ffff1a7224 */ /* 0x000fe400078e000a */
[----:B------:R-:W-:-:S07]  /*6a00*/  IMAD.MOV.U32 R27, RZ, RZ, R9 ;  /* 0x000000ffff1b7224 */ /* 0x000fce00078e0009 */
.L_x_138:
        /* <DEDUP_REMOVED lines=25> */
.L_x_136:
[----:B------:R-:W-:Y:S02]  /*6ba0*/  IMAD.MOV.U32 R23, RZ, RZ, R26 ;  /* 0x000000ffff177224 */ /* 0x000fe400078e001a */
[----:B------:R-:W-:Y:S01]  /*6bb0*/  IMAD.MOV.U32 R25, RZ, RZ, R24 ;  /* 0x000000ffff197224 */ /* 0x000fe200078e0018 */
[----:B------:R-:W-:Y:S01]  /*6bc0*/  MOV R24, 0x6bf0 ;  /* 0x00006bf000187802 */ /* 0x000fe20000000f00 */
[----:B------:R-:W-:-:S07]  /*6bd0*/  IMAD.MOV.U32 R26, RZ, RZ, R28 ;  /* 0x000000ffff1a7224 */ /* 0x000fce00078e001c */
[----:B------:R-:W-:Y:S05]  /*6be0*/  CALL.REL.NOINC `($__internal_1_$__cuda_sm20_rem_u64) ;  /* 0x000000ac008c7944 */ /* 0x000fea0003c00000 */
[----:B------:R-:W-:Y:S01]  /*6bf0*/  MOV R28, R23 ;  /* 0x00000017001c7202 */ /* 0x000fe20000000f00 */
[----:B------:R-:W-:-:S07]  /*6c00*/  IMAD.MOV.U32 R24, RZ, RZ, R26 ;  /* 0x000000ffff187224 */ /* 0x000fce00078e001a */
.L_x_137:
[----:B------:R-:W-:Y:S05]  /*6c10*/  BSYNC.RECONVERGENT B5 ;  /* 0x0000000000057941 */ /* 0x000fea0003800200 */
.L_x_135:
[----:B------:R-:W-:Y:S01]  /*6c20*/  ISETP.NE.U32.AND P0, PT, R28, RZ, PT ;  /* 0x000000ff1c00720c */ /* 0x000fe20003f05070 */
[----:B------:R-:W-:Y:S02]  /*6c30*/  IMAD.MOV.U32 R26, RZ, RZ, R8 ;  /* 0x000000ffff1a7224 */ /* 0x000fe400078e0008 */
[----:B------:R-:W-:Y:S01]  /*6c40*/  IMAD.MOV.U32 R27, RZ, RZ, R7 ;  /* 0x000000ffff1b7224 */ /* 0x000fe200078e0007 */
[----:B------:R-:W-:-:S13]  /*6c50*/  ISETP.NE.AND.EX P0, PT, R24, RZ, PT, P0 ;  /* 0x000000ff1800720c */ /* 0x000fda0003f05300 */
[----:B------:R-:W-:Y:S05]  /*6c60*/  @P0 BRA `(.L_x_138) ;  /* 0xfffffffc00680947 */ /* 0x000fea000383ffff */
[----:B------:R-:W-:Y:S05]  /*6c70*/  BSYNC.RECONVERGENT B4 ;  /* 0x0000000000047941 */ /* 0x000fea0003800200 */
.L_x_134:
        /* <DEDUP_REMOVED lines=24> */
.L_x_140:
        /* <DEDUP_REMOVED lines=8> */
.L_x_141:
[----:B------:R-:W-:Y:S05]  /*6e80*/  BSYNC.RECONVERGENT B4 ;  /* 0x0000000000047941 */ /* 0x000fea0003800200 */
.L_x_139:
        /* <DEDUP_REMOVED lines=24> */
.L_x_143:
        /* <DEDUP_REMOVED lines=8> */
.L_x_144:
[----:B------:R-:W-:Y:S05]  /*7090*/  BSYNC.RECONVERGENT B4 ;  /* 0x0000000000047941 */ /* 0x000fea0003800200 */
.L_x_142:
        /* <DEDUP_REMOVED lines=8> */
.L_x_150:
        /* <DEDUP_REMOVED lines=26> */
.L_x_148:
[----:B------:R-:W-:Y:S01]  /*72c0*/  IMAD.MOV.U32 R25, RZ, RZ, R27 ;  /* 0x000000ffff197224 */ /* 0x000fe200078e001b */
[----:B------:R-:W-:Y:S01]  /*72d0*/  MOV R27, R44 ;  /* 0x0000002c001b7202 */ /* 0x000fe20000000f00 */
[----:B------:R-:W-:Y:S01]  /*72e0*/  IMAD.MOV.U32 R23, RZ, RZ, R45 ;  /* 0x000000ffff177224 */ /* 0x000fe200078e002d */
[----:B------:R-:W-:-:S07]  /*72f0*/  MOV R24, 0x7310 ;  /* 0x0000731000187802 */ /* 0x000fce0000000f00 */
[----:B------:R-:W-:Y:S05]  /*7300*/  CALL.REL.NOINC `($__internal_1_$__cuda_sm20_rem_u64) ;  /* 0x000000a400c47944 */ /* 0x000fea0003c00000 */
[----:B------:R-:W-:Y:S02]  /*7310*/  IMAD.MOV.U32 R27, RZ, RZ, R26 ;  /* 0x000000ffff1b7224 */ /* 0x000fe400078e001a */
[----:B------:R-:W-:-:S07]  /*7320*/  IMAD.MOV.U32 R26, RZ, RZ, R23 ;  /* 0x000000ffff1a7224 */ /* 0x000fce00078e0017 */
.L_x_149:
[----:B------:R-:W-:Y:S05]  /*7330*/  BSYNC.RECONVERGENT B5 ;  /* 0x0000000000057941 */ /* 0x000fea0003800200 */
.L_x_147:
[----:B------:R-:W-:Y:S01]  /*7340*/  ISETP.NE.U32.AND P0, PT, R26, RZ, PT ;  /* 0x000000ff1a00720c */ /* 0x000fe20003f05070 */
[----:B------:R-:W-:Y:S01]  /*7350*/  IMAD.MOV.U32 R45, RZ, RZ, R49 ;  /* 0x000000ffff2d7224 */ /* 0x000fe200078e0031 */
[----:B------:R-:W-:Y:S02]  /*7360*/  MOV R44, R48 ;  /* 0x00000030002c7202 */ /* 0x000fe40000000f00 */
[----:B------:R-:W-:-:S13]  /*7370*/  ISETP.NE.AND.EX P0, PT, R27, RZ, PT, P0 ;  /* 0x000000ff1b00720c */ /* 0x000fda0003f05300 */
[----:B------:R-:W-:Y:S05]  /*7380*/  @P0 BRA `(.L_x_150) ;  /* 0xfffffffc00640947 */ /* 0x000fea000383ffff */
.L_x_146:
[----:B------:R-:W-:Y:S05]  /*7390*/  BSYNC.RECONVERGENT B4 ;  /* 0x0000000000047941 */ /* 0x000fea0003800200 */
.L_x_145:
        /* <DEDUP_REMOVED lines=24> */
.L_x_152:
        /* <DEDUP_REMOVED lines=8> */
.L_x_153:
[----:B------:R-:W-:Y:S05]  /*75a0*/  BSYNC.RECONVERGENT B4 ;  /* 0x0000000000047941 */ /* 0x000fea0003800200 */
.L_x_151:
        /* <DEDUP_REMOVED lines=10> */
[----:B0-----:R-:W-:-:S05]  /*7650*/  IADD3 R16, PT, PT, RZ, -R17, RZ ;  /* 0x80000011ff107210 */ /* 0x001fca0007ffe0ff */
[----:B------:R-:W-:Y:S02]  /*7660*/  IMAD R25, R16, R45, RZ ;  /* 0x0000002d10197224 */ /* 0x000fe400078e02ff */
[----:B------:R-:W-:-:S04]  /*7670*/  IMAD.MOV.U32 R16, RZ, RZ, RZ ;  /* 0x000000ffff107224 */ /* 0x000fc800078e00ff */
        /* <DEDUP_REMOVED lines=11> */
.L_x_155:
        /* <DEDUP_REMOVED lines=8> */
.L_x_156:
[----:B------:R-:W-:Y:S05]  /*77b0*/  BSYNC.RECONVERGENT B4 ;  /* 0x0000000000047941 */ /* 0x000fea0003800200 */
.L_x_154:
[----:B------:R-:W-:Y:S01]  /*77c0*/  IMAD.WIDE.U32 R16, R43, R48, RZ ;  /* 0x000000302b107225 */ /* 0x000fe200078e00ff */
[----:B------:R-:W-:-:S03]  /*77d0*/  ISETP.GT.U32.AND P1, PT, R8, R10, PT ;  /* 0x0000000a0800720c */ /* 0x000fc60003f24070 */
[----:B------:R-:W-:Y:S01]  /*77e0*/  IMAD.WIDE.U32 R24, R42, R48, RZ ;  /* 0x000000302a187225 */ /* 0x000fe200078e00ff */
[----:B------:R-:W-:-:S03]  /*77f0*/  ISETP.GT.U32.AND.EX P1, PT, R7, R9, PT, P1 ;  /* 0x000000090700720c */ /* 0x000fc60003f24110 */
[----:B------:R-:W-:-:S04]  /*7800*/  IMAD.WIDE.U32 R16, P0, R42, R49, R16 ;  /* 0x000000312a107225 */ /* 0x000fc80007800010 */
[----:B------:R-:W-:Y:S01]  /*7810*/  IMAD.X R27, RZ, RZ, RZ, P0 ;  /* 0x000000ffff1b7224 */ /* 0x000fe200000e06ff */
[----:B------:R-:W-:Y:S01]  /*7820*/  IADD3 RZ, P0, PT, R25, R16, RZ ;  /* 0x0000001019ff7210 */ /* 0x000fe20007f1e0ff */
[----:B------:R-:W-:Y:S01]  /*7830*/  IMAD.MOV.U32 R26, RZ, RZ, R17 ;  /* 0x000000ffff1a7224 */ /* 0x000fe200078e0011 */
[----:B------:R-:W-:Y:S01]  /*7840*/  MOV R16, 0xffffffff ;  /* 0xffffffff00107802 */ /* 0x000fe20000000f00 */
        /* <DEDUP_REMOVED lines=8> */
[----:B------:R-:W-:Y:S01]  /*78d0*/  ISETP.GE.U32.AND P0, PT, R39, R14, PT ;  /* 0x0000000e2700720c */ /* 0x000fe20003f06070 */
        /* <DEDUP_REMOVED lines=9> */
.L_x_133:
[----:B------:R-:W-:Y:S05]  /*7970*/  BSYNC.RECONVERGENT B3 ;  /* 0x0000000000037941 */ /* 0x000fea0003800200 */
.L_x_132:
[----:B------:R-:W-:Y:S01]  /*7980*/  ISETP.LT.U32.AND P0, PT, R17, 0x7fffffff, PT ;  /* 0x7fffffff1100780c */ /* 0x000fe20003f01070 */
[----:B------:R-:W-:-:S03]  /*7990*/  VIADD R8, R47, 0x1 ;  /* 0x000000012f087836 */ /* 0x000fc60000000000 */
[----:B------:R-:W-:-:S04]  /*79a0*/  ISETP.LT.U32.AND.EX P0, PT, R16, RZ, PT, P0 ;  /* 0x000000ff1000720c */ /* 0x000fc80003f01100 */
[----:B------:R-:W-:-:S04]  /*79b0*/  SEL R17, R17, 0x7fffffff, P0 ;  /* 0x7fffffff11117807 */ /* 0x000fc80000000000 */
[----:B------:R-:W-:-:S04]  /*79c0*/  IADD3 R46, PT, PT, R46, R17, RZ ;  /* 0x000000112e2e7210 */ /* 0x000fc80007ffe0ff */
[----:B------:R-:W-:-:S13]  /*79d0*/  ISETP.GT.AND P0, PT, R15, R46, PT ;  /* 0x0000002e0f00720c */ /* 0x000fda0003f04270 */
[----:B------:R-:W-:Y:S05]  /*79e0*/  @P0 BRA `(.L_x_158) ;  /* 0xffffffec00940947 */ /* 0x000fea000383ffff */
[----:B------:R-:W-:Y:S05]  /*79f0*/  BSYNC.RECONVERGENT B2 ;  /* 0x0000000000027941 */ /* 0x000fea0003800200 */
.L_x_131:
[----:B------:R-:W-:Y:S01]  /*7a00*/  ISETP.GT.U32.AND P0, PT, R47, R5, PT ;  /* 0x000000052f00720c */ /* 0x000fe20003f04070 */
[----:B------:R-:W-:Y:S01]  /*7a10*/  BSSY.RECONVERGENT B2, `(.L_x_159) ;  /* 0x0000111000027945 */ /* 0x000fe20003800200 */
[----:B------:R-:W-:-:S11]  /*7a20*/  CS2R R16, SRZ ;  /* 0x0000000000107805 */ /* 0x000fd6000001ff00 */
[----:B------:R-:W-:Y:S05]  /*7a30*/  @P0 BRA `(.L_x_160) ;  /* 0x0000001000380947 */ /* 0x000fea0003800000 */
[----:B------:R-:W-:Y:S01]  /*7a40*/  IADD3 R8, P1, PT, -R47, R5, RZ ;  /* 0x000000052f087210 */ /* 0x000fe20007f3e1ff */
[----:B------:R-:W-:Y:S02]  /*7a50*/  HFMA2 R16, -RZ, RZ, 0, 0 ;  /* 0x00000000ff107431 */ /* 0x000fe400000001ff */
[----:B------:R-:W-:Y:S01]  /*7a60*/  IMAD.MOV.U32 R17, RZ, RZ, 0x1 ;  /* 0x00000001ff117424 */ /* 0x000fe200078e00ff */
        /* <DEDUP_REMOVED lines=14> */
.L_x_184:
[----:B------:R-:W-:Y:S01]  /*7b50*/  IADD3 R12, P0, PT, R39, R14, RZ ;  /* 0x0000000e270c7210 */ /* 0x000fe20007f1e0ff */
[----:B------:R-:W-:Y:S01]  /*7b60*/  BSSY.RECONVERGENT B3, `(.L_x_161) ;  /* 0x000002c000037945 */ /* 0x000fe20003800200 */
[----:B------:R-:W-:Y:S01]  /*7b70*/  IMAD.MOV.U32 R28, RZ, RZ, R39 ;  /* 0x000000ffff1c7224 */ /* 0x000fe200078e0027 */
[----:B------:R-:W-:Y:S02]  /*7b80*/  MOV R24, R38 ;  /* 0x0000002600187202 */ /* 0x000fe40000000f00 */
[----:B------:R-:W-:Y:S02]  /*7b90*/  IMAD.X R11, R38, 0x1, R13, P0 ;  /* 0x00000001260b7824 */ /* 0x000fe400000e060d */
[----:B------:R-:W-:Y:S02]  /*7ba0*/  IMAD.MOV.U32 R26, RZ, RZ, R12 ;  /* 0x000000ffff1a7224 */ /* 0x000fe400078e000c */
[----:B------:R-:W-:-:S07]  /*7bb0*/  IMAD.MOV.U32 R27, RZ, RZ, R11 ;  /* 0x000000ffff1b7224 */ /* 0x000fce00078e000b */
.L_x_165:
        /* <DEDUP_REMOVED lines=25> */
.L_x_163:
[----:B------:R-:W-:Y:S01]  /*7d50*/  MOV R23, R26 ;  /* 0x0000001a00177202 */ /* 0x000fe20000000f00 */
[----:B------:R-:W-:Y:S01]  /*7d60*/  IMAD.MOV.U32 R25, RZ, RZ, R24 ;  /* 0x000000ffff197224 */ /* 0x000fe200078e0018 */
[----:B------:R-:W-:Y:S01]  /*7d70*/  MOV R24, 0x7da0 ;  /* 0x00007da000187802 */ /* 0x000fe20000000f00 */
[----:B------:R-:W-:-:S07]  /*7d80*/  IMAD.MOV.U32 R26, RZ, RZ, R28 ;  /* 0x000000ffff1a7224 */ /* 0x000fce00078e001c */
[----:B------:R-:W-:Y:S05]  /*7d90*/  CALL.REL.NOINC `($__internal_1_$__cuda_sm20_rem_u64) ;  /* 0x0000009c00207944 */ /* 0x000fea0003c00000 */
[----:B------:R-:W-:Y:S01]  /*7da0*/  IMAD.MOV.U32 R28, RZ, RZ, R23 ;  /* 0x000000ffff1c7224 */ /* 0x000fe200078e0017 */
[----:B------:R-:W-:-:S07]  /*7db0*/  MOV R24, R26 ;  /* 0x0000001a00187202 */ /* 0x000fce0000000f00 */
.L_x_164:
[----:B------:R-:W-:Y:S05]  /*7dc0*/  BSYNC.RECONVERGENT B4 ;  /* 0x0000000000047941 */ /* 0x000fea0003800200 */
.L_x_162:
[----:B------:R-:W-:Y:S01]  /*7dd0*/  ISETP.NE.U32.AND P0, PT, R28, RZ, PT ;  /* 0x000000ff1c00720c */ /* 0x000fe20003f05070 */
[----:B------:R-:W-:Y:S02]  /*7de0*/  IMAD.MOV.U32 R26, RZ, RZ, R10 ;  /* 0x000000ffff1a7224 */ /* 0x000fe400078e000a */
[----:B------:R-:W-:Y:S01]  /*7df0*/  IMAD.MOV.U32 R27, RZ, RZ, R9 ;  /* 0x000000ffff1b7224 */ /* 0x000fe200078e0009 */
[----:B------:R-:W-:-:S13]  /*7e00*/  ISETP.NE.AND.EX P0, PT, R24, RZ, PT, P0 ;  /* 0x000000ff1800720c */ /* 0x000fda0003f05300 */
[----:B------:R-:W-:Y:S05]  /*7e10*/  @P0 BRA `(.L_x_165) ;  /* 0xfffffffc00680947 */ /* 0x000fea000383ffff */
[----:B------:R-:W-:Y:S05]  /*7e20*/  BSYNC.RECONVERGENT B3 ;  /* 0x0000000000037941 */ /* 0x000fea0003800200 */
.L_x_161:
        /* <DEDUP_REMOVED lines=24> */
.L_x_167:
        /* <DEDUP_REMOVED lines=8> */
.L_x_168:
[----:B------:R-:W-:Y:S05]  /*8030*/  BSYNC.RECONVERGENT B3 ;  /* 0x0000000000037941 */ /* 0x000fea0003800200 */
.L_x_166:
        /* <DEDUP_REMOVED lines=24> */
.L_x_170:
        /* <DEDUP_REMOVED lines=8> */
.L_x_171:
[----:B------:R-:W-:Y:S05]  /*8240*/  BSYNC.RECONVERGENT B3 ;  /* 0x0000000000037941 */ /* 0x000fea0003800200 */
.L_x_169:
        /* <DEDUP_REMOVED lines=8> */
.L_x_177:
        /* <DEDUP_REMOVED lines=26> */
.L_x_175:
[----:B------:R-:W-:Y:S01]  /*8470*/  IMAD.MOV.U32 R25, RZ, RZ, R27 ;  /* 0x000000ffff197224 */ /* 0x000fe200078e001b */
[----:B------:R-:W-:Y:S01]  /*8480*/  MOV R24, 0x84c0 ;  /* 0x000084c000187802 */ /* 0x000fe20000000f00 */
[----:B------:R-:W-:Y:S02]  /*8490*/  IMAD.MOV.U32 R23, RZ, RZ, R45 ;  /* 0x000000ffff177224 */ /* 0x000fe400078e002d */
[----:B------:R-:W-:-:S07]  /*84a0*/  IMAD.MOV.U32 R27, RZ, RZ, R44 ;  /* 0x000000ffff1b7224 */ /* 0x000fce00078e002c */
[----:B------:R-:W-:Y:S05]  /*84b0*/  CALL.REL.NOINC `($__internal_1_$__cuda_sm20_rem_u64) ;  /* 0x0000009400587944 */ /* 0x000fea0003c00000 */
[----:B------:R-:W-:Y:S01]  /*84c0*/  MOV R27, R26 ;  /* 0x0000001a001b7202 */ /* 0x000fe20000000f00 */
[----:B------:R-:W-:-:S07]  /*84d0*/  IMAD.MOV.U32 R26, RZ, RZ, R23 ;  /* 0x000000ffff1a7224 */ /* 0x000fce00078e0017 */
.L_x_176:
[----:B------:R-:W-:Y:S05]  /*84e0*/  BSYNC.RECONVERGENT B4 ;  /* 0x0000000000047941 */ /* 0x000fea0003800200 */
.L_x_174:
[----:B------:R-:W-:Y:S01]  /*84f0*/  ISETP.NE.U32.AND P0, PT, R26, RZ, PT ;  /* 0x000000ff1a00720c */ /* 0x000fe20003f05070 */
[----:B------:R-:W-:Y:S02]  /*8500*/  IMAD.MOV.U32 R45, RZ, RZ, R49 ;  /* 0x000000ffff2d7224 */ /* 0x000fe400078e0031 */
[----:B------:R-:W-:Y:S01]  /*8510*/  IMAD.MOV.U32 R44, RZ, RZ, R48 ;  /* 0x000000ffff2c7224 */ /* 0x000fe200078e0030 */
[----:B------:R-:W-:-:S13]  /*8520*/  ISETP.NE.AND.EX P0, PT, R27, RZ, PT, P0 ;  /* 0x000000ff1b00720c */ /* 0x000fda0003f05300 */
[----:B------:R-:W-:Y:S05]  /*8530*/  @P0 BRA `(.L_x_177) ;  /* 0xfffffffc00640947 */ /* 0x000fea000383ffff */
.L_x_173:
[----:B------:R-:W-:Y:S05]  /*8540*/  BSYNC.RECONVERGENT B3 ;  /* 0x0000000000037941 */ /* 0x000fea0003800200 */
.L_x_172:
        /* <DEDUP_REMOVED lines=24> */
.L_x_179:
        /* <DEDUP_REMOVED lines=8> */
.L_x_180:
[----:B------:R-:W-:Y:S05]  /*8750*/  BSYNC.RECONVERGENT B3 ;  /* 0x0000000000037941 */ /* 0x000fea0003800200 */
.L_x_178:
        /* <DEDUP_REMOVED lines=24> */
.L_x_182:
[----:B------:R-:W-:Y:S01]  /*88e0*/  IMAD.MOV.U32 R29, RZ, RZ, R40 ;  /* 0x000000ffff1d7224 */ /* 0x000fe200078e0028 */
[----:B------:R-:W-:Y:S01]  /*88f0*/  MOV R28, R41 ;  /* 0x00000029001c7202 */ /* 0x000fe20000000f00 */
[----:B------:R-:W-:Y:S01]  /*8900*/  IMAD.MOV.U32 R24, RZ, RZ, R45 ;  /* 0x000000ffff187224 */ /* 0x000fe200078e002d */
[----:B------:R-:W-:Y:S01]  /*8910*/  MOV R25, 0x8940 ;  /* 0x0000894000197802 */ /* 0x000fe20000000f00 */
[----:B------:R-:W-:-:S07]  /*8920*/  IMAD.MOV.U32 R23, RZ, RZ, R44 ;  /* 0x000000ffff177224 */ /* 0x000fce00078e002c */
[----:B------:R-:W-:Y:S05]  /*8930*/  CALL.REL.NOINC `($__internal_0_$__cuda_sm20_div_u64) ;  /* 0x0000008c00207944 */ /* 0x000fea0003c00000 */
[----:B------:R-:W-:Y:S01]  /*8940*/  MOV R28, R26 ;  /* 0x0000001a001c7202 */ /* 0x000fe20000000f00 */
[----:B------:R-:W-:-:S07]  /*8950*/  IMAD.MOV.U32 R29, RZ, RZ, R27 ;  /* 0x000000ffff1d7224 */ /* 0x000fce00078e001b */
.L_x_183:
[----:B------:R-:W-:Y:S05]  /*8960*/  BSYNC.RECONVERGENT B3 ;  /* 0x0000000000037941 */ /* 0x000fea0003800200 */
.L_x_181:
[----:B------:R-:W-:Y:S01]  /*8970*/  IMAD.WIDE.U32 R16, R43, R48, RZ ;  /* 0x000000302b107225 */ /* 0x000fe200078e00ff */
[----:B------:R-:W-:-:S03]  /*8980*/  ISETP.GT.U32.AND P1, PT, R10, R12, PT ;  /* 0x0000000c0a00720c */ /* 0x000fc60003f24070 */
[----:B------:R-:W-:Y:S01]  /*8990*/  IMAD.WIDE.U32 R24, R42, R48, RZ ;  /* 0x000000302a187225 */ /* 0x000fe200078e00ff */
[----:B------:R-:W-:-:S03]  /*89a0*/  ISETP.GT.U32.AND.EX P1, PT, R9, R11, PT, P1 ;  /* 0x0000000b0900720c */ /* 0x000fc60003f24110 */
[----:B------:R-:W-:-:S04]  /*89b0*/  IMAD.WIDE.U32 R16, P0, R42, R49, R16 ;  /* 0x000000312a107225 */ /* 0x000fc80007800010 */
[----:B------:R-:W-:Y:S01]  /*89c0*/  IMAD.X R27, RZ, RZ, RZ, P0 ;  /* 0x000000ffff1b7224 */ /* 0x000fe200000e06ff */
[----:B------:R-:W-:Y:S01]  /*89d0*/  IADD3 RZ, P0, PT, R25, R16, RZ ;  /* 0x0000001019ff7210 */ /* 0x000fe20007f1e0ff */
[----:B------:R-:W-:Y:S01]  /*89e0*/  IMAD.MOV.U32 R16, RZ, RZ, -0x1 ;  /* 0xffffffffff107424 */ /* 0x000fe200078e00ff */
[----:B------:R-:W-:Y:S01]  /*89f0*/  MOV R26, R17 ;  /* 0x00000011001a7202 */ /* 0x000fe20000000f00 */
        /* <DEDUP_REMOVED lines=8> */
[----:B------:R-:W-:Y:S01]  /*8a80*/  ISETP.GE.U32.AND P0, PT, R39, R8, PT ;  /* 0x000000082700720c */ /* 0x000fe20003f06070 */
        /* <DEDUP_REMOVED lines=9> */
.L_x_160:
[----:B------:R-:W-:Y:S05]  /*8b20*/  BSYNC.RECONVERGENT B2 ;  /* 0x0000000000027941 */ /* 0x000fea0003800200 */
.L_x_159:
[----:B------:R-:W-:Y:S01]  /*8b30*/  ISETP.GE.U32.AND P1, PT, R47, 0x2, PT ;  /* 0x000000022f00780c */ /* 0x000fe20003f26070 */
[----:B------:R-:W-:Y:S01]  /*8b40*/  BSSY.RECONVERGENT B3, `(.L_x_185) ;  /* 0x0000267000037945 */ /* 0x000fe20003800200 */
[----:B------:R-:W-:Y:S01]  /*8b50*/  ISETP.LT.U32.AND P0, PT, R17, 0x7fffffff, PT ;  /* 0x7fffffff1100780c */ /* 0x000fe20003f01070 */
[----:B------:R-:W-:Y:S02]  /*8b60*/  HFMA2 R45, -RZ, RZ, 0, 0 ;  /* 0x00000000ff2d7431 */ /* 0x000fe400000001ff */
[----:B------:R-:W-:Y:S01]  /*8b70*/  IMAD.MOV.U32 R7, RZ, RZ, RZ ;  /* 0x000000ffff077224 */ /* 0x000fe200078e00ff */
[----:B------:R-:W-:-:S04]  /*8b80*/  ISETP.LT.U32.AND.EX P0, PT, R16, RZ, PT, P0 ;  /* 0x000000ff1000720c */ /* 0x000fc80003f01100 */
[----:B------:R-:W-:-:S04]  /*8b90*/  SEL R17, R17, 0x7fffffff, P0 ;  /* 0x7fffffff11117807 */ /* 0x000fc80000000000 */
[----:B------:R-:W-:Y:S01]  /*8ba0*/  IADD3 R46, PT, PT, R17, R15, -R46 ;  /* 0x0000000f112e7210 */ /* 0x000fe20007ffe82e */
[----:B------:R-:W-:Y:S06]  /*8bb0*/  @!P1 BRA `(.L_x_186) ;  /* 0x00000024007c9947 */ /* 0x000fec0003800000 */
[----:B------:R-:W-:Y:S01]  /*8bc0*/  BSSY.RECONVERGENT B2, `(.L_x_186) ;  /* 0x000025e000027945 */ /* 0x000fe20003800200 */
[----:B------:R-:W-:Y:S01]  /*8bd0*/  VIADD R14, R47, 0xfffffffe ;  /* 0xfffffffe2f0e7836 */ /* 0x000fe20000000000 */
[----:B------:R-:W-:Y:S02]  /*8be0*/  CS2R R44, SRZ ;  /* 0x00000000002c7805 */ /* 0x000fe4000001ff00 */
[----:B------:R-:W-:-:S07]  /*8bf0*/  MOV R43, R5 ;  /* 0x00000005002b7202 */ /* 0x000fce0000000f00 */
.L_x_248:
[----:B------:R-:W-:Y:S01]  /*8c00*/  ISETP.GE.AND P0, PT, R46, 0x1, PT ;  /* 0x000000012e00780c */ /* 0x000fe20003f06270 */
[----:B------:R-:W-:Y:S01]  /*8c10*/  BSSY.RECONVERGENT B6, `(.L_x_187) ;  /* 0x000012d000067945 */ /* 0x000fe20003800200 */
[----:B------:R-:W-:Y:S02]  /*8c20*/  IMAD.MOV.U32 R42, RZ, RZ, RZ ;  /* 0x000000ffff2a7224 */ /* 0x000fe400078e00ff */
[----:B------:R-:W-:-:S09]  /*8c30*/  IMAD.MOV.U32 R41, RZ, RZ, RZ ;  /* 0x000000ffff297224 */ /* 0x000fd200078e00ff */
[----:B0-----:R-:W-:Y:S05]  /*8c40*/  @!P0 BRA `(.L_x_188) ;  /* 0x0000001000a48947 */ /* 0x001fea0003800000 */
[----:B------:R-:W-:Y:S01]  /*8c50*/  IADD3 R13, PT, PT, R47, -0x1, RZ ;  /* 0xffffffff2f0d7810 */ /* 0x000fe20007ffe0ff */
[----:B------:R-:W-:Y:S02]  /*8c60*/  IMAD.MOV.U32 R42, RZ, RZ, RZ ;  /* 0x000000ffff2a7224 */ /* 0x000fe400078e00ff */
[----:B------:R-:W-:-:S07]  /*8c70*/  IMAD.MOV.U32 R8, RZ, RZ, 0x1 ;  /* 0x00000001ff087424 */ /* 0x000fce00078e00ff */
.L_x_218:
[----:B------:R-:W-:Y:S01]  /*8c80*/  IADD3 R10, PT, PT, -R8, R43, RZ ;  /* 0x0000002b080a7210 */ /* 0x000fe20007ffe1ff */
[----:B------:R-:W-:Y:S01]  /*8c90*/  BSSY.RECONVERGENT B5, `(.L_x_189) ;  /* 0x0000120000057945 */ /* 0x000fe20003800200 */
[----:B------:R-:W-:Y:S02]  /*8ca0*/  IMAD.MOV.U32 R41, RZ, RZ, R8 ;  /* 0x000000ffff297224 */ /* 0x000fe400078e0008 */
[----:B------:R-:W-:Y:S01]  /*8cb0*/  ISETP.GE.AND P0, PT, R10, RZ, PT ;  /* 0x000000ff0a00720c */ /* 0x000fe20003f06270 */
[----:B------:R-:W-:-:S12]  /*8cc0*/  IMAD.MOV.U32 R7, RZ, RZ, RZ ;  /* 0x000000ffff077224 */ /* 0x000fd800078e00ff */
[----:B------:R-:W-:Y:S05]  /*8cd0*/  @!P0 BRA `(.L_x_190) ;  /* 0x00000010006c8947 */ /* 0x000fea0003800000 */
[----:B------:R-:W-:Y:S01]  /*8ce0*/  ISETP.GT.U32.AND P0, PT, R13, R10, PT ;  /* 0x0000000a0d00720c */ /* 0x000fe20003f04070 */
[----:B------:R-:W-:Y:S01]  /*8cf0*/  BSSY.RECONVERGENT B4, `(.L_x_191) ;  /* 0x0000116000047945 */ /* 0x000fe20003800200 */
[----:B------:R-:W-:Y:S01]  /*8d00*/  MOV R16, RZ ;  /* 0x000000ff00107202 */ /* 0x000fe20000000f00 */
[----:B------:R-:W-:-:S10]  /*8d10*/  IMAD.MOV.U32 R15, RZ, RZ, RZ ;  /* 0x000000ffff0f7224 */ /* 0x000fd400078e00ff */
[----:B------:R-:W-:Y:S05]  /*8d20*/  @P0 BRA `(.L_x_192) ;  /* 0x0000001000480947 */ /* 0x000fea0003800000 */
[----:B------:R-:W-:Y:S01]  /*8d30*/  IADD3 R12, P0, PT, -R13, R10, RZ ;  /* 0x0000000a0d0c7210 */ /* 0x000fe20007f1e1ff */
        /* <DEDUP_REMOVED lines=13> */
[----:B------:R-:W-:Y:S01]  /*8e10*/  IMAD.MOV.U32 R38, RZ, RZ, 0x1 ;  /* 0x00000001ff267424 */ /* 0x000fe200078e00ff */
[----:B------:R-:W-:Y:S01]  /*8e20*/  IADD3.X R9, PT, PT, RZ, ~R11, RZ, P0, !PT ;  /* 0x8000000bff097210 */ /* 0x000fe200007fe4ff */
[----:B------:R-:W-:-:S08]  /*8e30*/  IMAD.MOV.U32 R17, RZ, RZ, RZ ;  /* 0x000000ffff117224 */ /* 0x000fd000078e00ff */
.L_x_217:
[C---:B------:R-:W-:Y:S01]  /*8e40*/  ISETP.NE.U32.AND P0, PT, R38.reuse, RZ, PT ;  /* 0x000000ff2600720c */ /* 0x040fe20003f05070 */
[----:B------:R-:W-:Y:S01]  /*8e50*/  BSSY.RECONVERGENT B7, `(.L_x_193) ;  /* 0x0000030000077945 */ /* 0x000fe20003800200 */
[----:B------:R-:W-:Y:S02]  /*8e60*/  IADD3 R8, P1, PT, R38, R10, RZ ;  /* 0x0000000a26087210 */ /* 0x000fe40007f3e0ff */
[----:B------:R-:W-:-:S03]  /*8e70*/  ISETP.NE.AND.EX P0, PT, R17, RZ, PT, P0 ;  /* 0x000000ff1100720c */ /* 0x000fc60003f05300 */
[----:B------:R-:W-:Y:S02]  /*8e80*/  IMAD.X R7, R17, 0x1, R9, P1 ;  /* 0x0000000111077824 */ /* 0x000fe400008e0609 */
[----:B------:R-:W-:-:S03]  /*8e90*/  IMAD.MOV.U32 R40, RZ, RZ, R8 ;  /* 0x000000ffff287224 */ /* 0x000fc600078e0008 */
[----:B------:R-:W-:-:S05]  /*8ea0*/  MOV R39, R7 ;  /* 0x0000000700277202 */ /* 0x000fca0000000f00 */
[----:B------:R-:W-:Y:S05]  /*8eb0*/  @!P0 BRA `(.L_x_194) ;  /* 0x0000000000a48947 */ /* 0x000fea0003800000 */
[----:B------:R-:W-:Y:S02]  /*8ec0*/  IMAD.MOV.U32 R28, RZ, RZ, R38 ;  /* 0x000000ffff1c7224 */ /* 0x000fe400078e0026 */
[----:B------:R-:W-:-:S07]  /*8ed0*/  IMAD.MOV.U32 R24, RZ, RZ, R17 ;  /* 0x000000ffff187224 */ /* 0x000fce00078e0011 */
.L_x_198:
        /* <DEDUP_REMOVED lines=25> */
.L_x_196:
[----:B------:R-:W-:Y:S01]  /*9070*/  MOV R25, R24 ;  /* 0x0000001800197202 */ /* 0x000fe20000000f00 */
[----:B------:R-:W-:Y:S01]  /*9080*/  IMAD.MOV.U32 R27, RZ, RZ, R39 ;  /* 0x000000ffff1b7224 */ /* 0x000fe200078e0027 */
[----:B------:R-:W-:Y:S01]  /*9090*/  MOV R23, R40 ;  /* 0x0000002800177202 */ /* 0x000fe20000000f00 */
[----:B------:R-:W-:Y:S01]  /*90a0*/  IMAD.MOV.U32 R26, RZ, RZ, R28 ;  /* 0x000000ffff1a7224 */ /* 0x000fe200078e001c */
[----:B------:R-:W-:-:S07]  /*90b0*/  MOV R24, 0x90d0 ;  /* 0x000090d000187802 */ /* 0x000fce0000000f00 */
[----:B------:R-:W-:Y:S05]  /*90c0*/  CALL.REL.NOINC `($__internal_1_$__cuda_sm20_rem_u64) ;  /* 0x0000008800547944 */ /* 0x000fea0003c00000 */
[----:B------:R-:W-:Y:S02]  /*90d0*/  IMAD.MOV.U32 R28, RZ, RZ, R23 ;  /* 0x000000ffff1c7224 */ /* 0x000fe400078e0017 */
[----:B------:R-:W-:-:S07]  /*90e0*/  IMAD.MOV.U32 R24, RZ, RZ, R26 ;  /* 0x000000ffff187224 */ /* 0x000fce00078e001a */
.L_x_197:
[----:B------:R-:W-:Y:S05]  /*90f0*/  BSYNC.RECONVERGENT B8 ;  /* 0x0000000000087941 */ /* 0x000fea0003800200 */
.L_x_195:
[----:B------:R-:W-:Y:S01]  /*9100*/  ISETP.NE.U32.AND P0, PT, R28, RZ, PT ;  /* 0x000000ff1c00720c */ /* 0x000fe20003f05070 */
[----:B------:R-:W-:Y:S01]  /*9110*/  IMAD.MOV.U32 R39, RZ, RZ, R48 ;  /* 0x000000ffff277224 */ /* 0x000fe200078e0030 */
[----:B------:R-:W-:Y:S02]  /*9120*/  MOV R40, R49 ;  /* 0x0000003100287202 */ /* 0x000fe40000000f00 */
[----:B------:R-:W-:-:S13]  /*9130*/  ISETP.NE.AND.EX P0, PT, R24, RZ, PT, P0 ;  /* 0x000000ff1800720c */ /* 0x000fda0003f05300 */
[----:B------:R-:W-:Y:S05]  /*9140*/  @P0 BRA `(.L_x_198) ;  /* 0xfffffffc00640947 */ /* 0x000fea000383ffff */
.L_x_194:
[----:B------:R-:W-:Y:S05]  /*9150*/  BSYNC.RECONVERGENT B7 ;  /* 0x0000000000077941 */ /* 0x000fea0003800200 */
.L_x_193:
        /* <DEDUP_REMOVED lines=24> */
.L_x_200:
        /* <DEDUP_REMOVED lines=8> */
.L_x_201:
[----:B------:R-:W-:Y:S05]  /*9360*/  BSYNC.RECONVERGENT B7 ;  /* 0x0000000000077941 */ /* 0x000fea0003800200 */
.L_x_199:
        /* <DEDUP_REMOVED lines=24> */
.L_x_203:
[----:B------:R-:W-:Y:S01]  /*94f0*/  MOV R29, R38 ;  /* 0x00000026001d7202 */ /* 0x000fe20000000f00 */
[----:B------:R-:W-:Y:S01]  /*9500*/  IMAD.MOV.U32 R28, RZ, RZ, R17 ;  /* 0x000000ffff1c7224 */ /* 0x000fe200078e0011 */
[----:B------:R-:W-:Y:S01]  /*9510*/  MOV R23, R39 ;  /* 0x0000002700177202 */ /* 0x000fe20000000f00 */
[----:B------:R-:W-:Y:S01]  /*9520*/  IMAD.MOV.U32 R24, RZ, RZ, R40 ;  /* 0x000000ffff187224 */ /* 0x000fe200078e0028 */
[----:B------:R-:W-:-:S07]  /*9530*/  MOV R25, 0x9550 ;  /* 0x0000955000197802 */ /* 0x000fce0000000f00 */
[----:B------:R-:W-:Y:S05]  /*9540*/  CALL.REL.NOINC `($__internal_0_$__cuda_sm20_div_u64) ;  /* 0x00000080001c7944 */ /* 0x000fea0003c00000 */
[----:B------:R-:W-:Y:S02]  /*9550*/  IMAD.MOV.U32 R48, RZ, RZ, R26 ;  /* 0x000000ffff307224 */ /* 0x000fe400078e001a */
[----:B------:R-:W-:-:S07]  /*9560*/  IMAD.MOV.U32 R49, RZ, RZ, R27 ;  /* 0x000000ffff317224 */ /* 0x000fce00078e001b */
.L_x_204:
[----:B------:R-:W-:Y:S05]  /*9570*/  BSYNC.RECONVERGENT B7 ;  /* 0x0000000000077941 */ /* 0x000fea0003800200 */
.L_x_202:
[----:B------:R-:W-:Y:S01]  /*9580*/  ISETP.GT.U32.AND P0, PT, R40, R38, PT ;  /* 0x000000262800720c */ /* 0x000fe20003f04070 */
[----:B------:R-:W-:Y:S01]  /*9590*/  BSSY.RECONVERGENT B7, `(.L_x_205) ;  /* 0x000002e000077945 */ /* 0x000fe20003800200 */
[----:B------:R-:W-:Y:S01]  /*95a0*/  MOV R55, R16 ;  /* 0x0000001000377202 */ /* 0x000fe20000000f00 */
[----:B------:R-:W-:Y:S01]  /*95b0*/  IMAD.MOV.U32 R54, RZ, RZ, R15 ;  /* 0x000000ffff367224 */ /* 0x000fe200078e000f */
[----:B------:R-:W-:-:S13]  /*95c0*/  ISETP.GT.U32.AND.EX P0, PT, R39, R17, PT, P0 ;  /* 0x000000112700720c */ /* 0x000fda0003f04100 */
[----:B------:R-:W-:Y:S05]  /*95d0*/  @P0 BRA `(.L_x_206) ;  /* 0x0000000000a40947 */ /* 0x000fea0003800000 */
[----:B------:R-:W-:Y:S01]  /*95e0*/  IMAD.MOV.U32 R26, RZ, RZ, R48 ;  /* 0x000000ffff1a7224 */ /* 0x000fe200078e0030 */
[----:B------:R-:W-:-:S07]  /*95f0*/  MOV R27, R49 ;  /* 0x00000031001b7202 */ /* 0x000fce0000000f00 */
.L_x_210:
        /* <DEDUP_REMOVED lines=14> */
[----:B------:R-:W-:-:S04]  /*96e0*/  IMAD.HI.U32 R28, R25, R27, R24 ;  /* 0x0000001b191c7227 */ /* 0x000fc800078e0018 */
[----:B------:R-:W-:Y:S02]  /*96f0*/  IMAD.MOV.U32 R27, RZ, RZ, RZ ;  /* 0x000000ffff1b7224 */ /* 0x000fe400078e00ff */
[----:B------:R-:W-:-:S05]  /*9700*/  IMAD.HI.U32 R28, R28, R55, RZ ;  /* 0x000000371c1c7227 */ /* 0x000fca00078e00ff */
[----:B------:R-:W-:-:S05]  /*9710*/  IADD3 R28, PT, PT, -R28, RZ, RZ ;  /* 0x000000ff1c1c7210 */ /* 0x000fca0007ffe1ff */
        /* <DEDUP_REMOVED lines=8> */
.L_x_208:
[----:B------:R-:W-:Y:S01]  /*97a0*/  IMAD.MOV.U32 R25, RZ, RZ, R27 ;  /* 0x000000ffff197224 */ /* 0x000fe200078e001b */
[----:B------:R-:W-:Y:S01]  /*97b0*/  MOV R23, R55 ;  /* 0x0000003700177202 */ /* 0x000fe20000000f00 */
[----:B------:R-:W-:Y:S01]  /*97c0*/  IMAD.MOV.U32 R27, RZ, RZ, R54 ;  /* 0x000000ffff1b7224 */ /* 0x000fe200078e0036 */
[----:B------:R-:W-:-:S07]  /*97d0*/  MOV R24, 0x97f0 ;  /* 0x000097f000187802 */ /* 0x000fce0000000f00 */
[----:B------:R-:W-:Y:S05]  /*97e0*/  CALL.REL.NOINC `($__internal_1_$__cuda_sm20_rem_u64) ;  /* 0x00000080008c7944 */ /* 0x000fea0003c00000 */
[----:B------:R-:W-:Y:S01]  /*97f0*/  IMAD.MOV.U32 R27, RZ, RZ, R26 ;  /* 0x000000ffff1b7224 */ /* 0x000fe200078e001a */
[----:B------:R-:W-:-:S07]  /*9800*/  MOV R26, R23 ;  /* 0x00000017001a7202 */ /* 0x000fce0000000f00 */
.L_x_209:
[----:B------:R-:W-:Y:S05]  /*9810*/  BSYNC.RECONVERGENT B8 ;  /* 0x0000000000087941 */ /* 0x000fea0003800200 */
.L_x_207:
[----:B------:R-:W-:Y:S01]  /*9820*/  ISETP.NE.U32.AND P0, PT, R26, RZ, PT ;  /* 0x000000ff1a00720c */ /* 0x000fe20003f05070 */
[----:B------:R-:W-:Y:S02]  /*9830*/  IMAD.MOV.U32 R55, RZ, RZ, R57 ;  /* 0x000000ffff377224 */ /* 0x000fe400078e0039 */
[----:B------:R-:W-:Y:S01]  /*9840*/  IMAD.MOV.U32 R54, RZ, RZ, R56 ;  /* 0x000000ffff367224 */ /* 0x000fe200078e0038 */
[----:B------:R-:W-:-:S13]  /*9850*/  ISETP.NE.AND.EX P0, PT, R27, RZ, PT, P0 ;  /* 0x000000ff1b00720c */ /* 0x000fda0003f05300 */
[----:B------:R-:W-:Y:S05]  /*9860*/  @P0 BRA `(.L_x_210) ;  /* 0xfffffffc00640947 */ /* 0x000fea000383ffff */
.L_x_206:
[----:B------:R-:W-:Y:S05]  /*9870*/  BSYNC.RECONVERGENT B7 ;  /* 0x0000000000077941 */ /* 0x000fea0003800200 */
.L_x_205:
        /* <DEDUP_REMOVED lines=24> */
.L_x_212:
        /* <DEDUP_REMOVED lines=8> */
.L_x_213:
[----:B------:R-:W-:Y:S05]  /*9a80*/  BSYNC.RECONVERGENT B7 ;  /* 0x0000000000077941 */ /* 0x000fea0003800200 */
.L_x_211:
        /* <DEDUP_REMOVED lines=24> */
.L_x_215:
        /* <DEDUP_REMOVED lines=8> */
.L_x_216:
[----:B------:R-:W-:Y:S05]  /*9c90*/  BSYNC.RECONVERGENT B7 ;  /* 0x0000000000077941 */ /* 0x000fea0003800200 */
.L_x_214:
        /* <DEDUP_REMOVED lines=22> */
[----:B------:R-:W-:Y:S01]  /*9e00*/  IMAD R7, R51, R56, R7 ;  /* 0x0000003833077224 */ /* 0x000fe200078e0207 */
[----:B------:R-:W-:Y:S02]  /*9e10*/  MOV R16, R24 ;  /* 0x0000001800107202 */ /* 0x000fe40000000f00 */
[----:B------:R-:W-:Y:S01]  /*9e20*/  ISETP.GT.U32.AND.EX P0, PT, R17, R11, PT, P0 ;  /* 0x0000000b1100720c */ /* 0x000fe20003f04100 */
[----:B------:R-:W-:-:S12]  /*9e30*/  IMAD.IADD R15, R25, 0x1, R7 ;  /* 0x00000001190f7824 */ /* 0x000fd800078e0207 */
[----:B------:R-:W-:Y:S05]  /*9e40*/  @!P0 BRA `(.L_x_217) ;  /* 0xffffffec00fc8947 */ /* 0x000fea000383ffff */
.L_x_192:
[----:B------:R-:W-:Y:S05]  /*9e50*/  BSYNC.RECONVERGENT B4 ;  /* 0x0000000000047941 */ /* 0x000fea0003800200 */
.L_x_191:
[----:B------:R-:W-:-:S04]  /*9e60*/  ISETP.LT.U32.AND P0, PT, R16, 0x7fffffff, PT ;  /* 0x7fffffff1000780c */ /* 0x000fc80003f01070 */
[----:B------:R-:W-:-:S04]  /*9e70*/  ISETP.LT.U32.AND.EX P0, PT, R15, RZ, PT, P0 ;  /* 0x000000ff0f00720c */ /* 0x000fc80003f01100 */
[----:B------:R-:W-:-:S09]  /*9e80*/  SEL R7, R16, 0x7fffffff, P0 ;  /* 0x7fffffff10077807 */ /* 0x000fd20000000000 */
.L_x_190:
[----:B------:R-:W-:Y:S05]  /*9e90*/  BSYNC.RECONVERGENT B5 ;  /* 0x0000000000057941 */ /* 0x000fea0003800200 */
.L_x_189:
[----:B------:R-:W-:Y:S01]  /*9ea0*/  IMAD.IADD R42, R7, 0x1, R42 ;  /* 0x00000001072a7824 */ /* 0x000fe200078e022a */
[----:B------:R-:W-:-:S04]  /*9eb0*/  IADD3 R8, PT, PT, R41, 0x1, RZ ;  /* 0x0000000129087810 */ /* 0x000fc80007ffe0ff */
[----:B------:R-:W-:-:S13]  /*9ec0*/  ISETP.GE.AND P0, PT, R42, R46, PT ;  /* 0x0000002e2a00720c */ /* 0x000fda0003f06270 */
[----:B------:R-:W-:Y:S05]  /*9ed0*/  @!P0 BRA `(.L_x_218) ;  /* 0xffffffec00688947 */ /* 0x000fea000383ffff */
.L_x_188:
[----:B------:R-:W-:Y:S05]  /*9ee0*/  BSYNC.RECONVERGENT B6 ;  /* 0x0000000000067941 */ /* 0x000fea0003800200 */
.L_x_187:
[----:B------:R-:W-:Y:S01]  /*9ef0*/  IMAD.IADD R43, R43, 0x1, -R41 ;  /* 0x000000012b2b7824 */ /* 0x000fe200078e0a29 */
[----:B------:R-:W-:Y:S01]  /*9f00*/  BSSY.RECONVERGENT B5, `(.L_x_219) ;  /* 0x0000121000057945 */ /* 0x000fe20003800200 */
[----:B------:R-:W-:Y:S02]  /*9f10*/  HFMA2 R15, -RZ, RZ, 0, 0 ;  /* 0x00000000ff0f7431 */ /* 0x000fe400000001ff */
[----:B------:R-:W-:Y:S01]  /*9f20*/  VIADD R47, R47, 0xffffffff ;  /* 0xffffffff2f2f7836 */ /* 0x000fe20000000000 */
[----:B------:R-:W-:-:S13]  /*9f30*/  ISETP.GE.AND P0, PT, R43, RZ, PT ;  /* 0x000000ff2b00720c */ /* 0x000fda0003f06270 */
[----:B------:R-:W-:Y:S05]  /*9f40*/  @!P0 BRA `(.L_x_220) ;  /* 0x0000001000708947 */ /* 0x000fea0003800000 */
[----:B------:R-:W-:Y:S01]  /*9f50*/  ISETP.GT.U32.AND P0, PT, R47, R43, PT ;  /* 0x0000002b2f00720c */ /* 0x000fe20003f04070 */
[----:B------:R-:W-:Y:S01]  /*9f60*/  BSSY.RECONVERGENT B4, `(.L_x_221) ;  /* 0x0000117000047945 */ /* 0x000fe20003800200 */
[----:B------:R-:W-:Y:S02]  /*9f70*/  IMAD.MOV.U32 R15, RZ, RZ, RZ ;  /* 0x000000ffff0f7224 */ /* 0x000fe400078e00ff */
[----:B------:R-:W-:-:S09]  /*9f80*/  IMAD.MOV.U32 R13, RZ, RZ, RZ ;  /* 0x000000ffff0d7224 */ /* 0x000fd200078e00ff */
[----:B------:R-:W-:Y:S05]  /*9f90*/  @P0 BRA `(.L_x_222) ;  /* 0x00000010004c0947 */ /* 0x000fea0003800000 */
[----:B------:R-:W-:Y:S01]  /*9fa0*/  IADD3 R12, P0, PT, -R47, R43, RZ ;  /* 0x0000002b2f0c7210 */ /* 0x000fe20007f1e1ff */
[----:B------:R-:W-:Y:S02]  /*9fb0*/  IMAD.MOV.U32 R15, RZ, RZ, 0x1 ;  /* 0x00000001ff0f7424 */ /* 0x000fe400078e00ff */
[----:B------:R-:W-:Y:S01]  /*9fc0*/  IMAD.MOV.U32 R13, RZ, RZ, RZ ;  /* 0x000000ffff0d7224 */ /* 0x000fe200078e00ff */
[----:B------:R-:W-:Y:S02]  /*9fd0*/  IADD3.X R11, PT, PT, RZ, -0x1, RZ, P0, !PT ;  /* 0xffffffffff0b7810 */ /* 0x000fe400007fe4ff */
[C---:B------:R-:W-:Y:S02]  /*9fe0*/  ISETP.NE.U32.AND P0, PT, R12.reuse, RZ, PT ;  /* 0x000000ff0c00720c */ /* 0x040fe40003f05070 */
[----:B------:R-:W-:Y:S02]  /*9ff0*/  ISETP.LT.U32.AND P1, PT, R12, R47, PT ;  /* 0x0000002f0c00720c */ /* 0x000fe40003f21070 */
[----:B------:R-:W-:-:S02]  /*a000*/  ISETP.NE.AND.EX P0, PT, R11, RZ, PT, P0 ;  /* 0x000000ff0b00720c */ /* 0x000fc40003f05300 */
[----:B------:R-:W-:-:S04]  /*a010*/  ISETP.LT.U32.AND.EX P1, PT, R11, RZ, PT, P1 ;  /* 0x000000ff0b00720c */ /* 0x000fc80003f21110 */
[----:B------:R-:W-:Y:S02]  /*a020*/  SEL R12, R12, R47, P1 ;  /* 0x0000002f0c0c7207 */ /* 0x000fe40000800000 */
[----:B------:R-:W-:-:S05]  /*a030*/  SEL R11, R11, RZ, P1 ;  /* 0x000000ff0b0b7207 */ /* 0x000fca0000800000 */
[----:B------:R-:W-:Y:S05]  /*a040*/  @!P0 BRA `(.L_x_222) ;  /* 0x0000001000208947 */ /* 0x000fea0003800000 */
[----:B------:R-:W-:Y:S01]  /*a050*/  IADD3 R10, P0, PT, -R12, R43, RZ ;  /* 0x0000002b0c0a7210 */ /* 0x000fe20007f1e1ff */
[----:B------:R-:W-:Y:S01]  /*a060*/  HFMA2 R16, -RZ, RZ, 0, 0 ;  /* 0x00000000ff107431 */ /* 0x000fe200000001ff */
[----:B------:R-:W-:Y:S01]  /*a070*/  MOV R15, 0x1 ;  /* 0x00000001000f7802 */ /* 0x000fe20000000f00 */
[----:B------:R-:W-:Y:S02]  /*a080*/  IMAD.MOV.U32 R13, RZ, RZ, RZ ;  /* 0x000000ffff0d7224 */ /* 0x000fe400078e00ff */
[----:B------:R-:W-:Y:S02]  /*a090*/  IMAD.MOV.U32 R17, RZ, RZ, 0x1 ;  /* 0x00000001ff117424 */ /* 0x000fe400078e00ff */
[----:B------:R-:W-:-:S07]  /*a0a0*/  IMAD.X R9, RZ, RZ, ~R11, P0 ;  /* 0x000000ffff097224 */ /* 0x000fce00000e0e0b */
.L_x_247:
        /* <DEDUP_REMOVED lines=8> */
[----:B------:R-:W-:Y:S01]  /*a130*/  IMAD.MOV.U32 R28, RZ, RZ, R17 ;  /* 0x000000ffff1c7224 */ /* 0x000fe200078e0011 */
[----:B------:R-:W-:-:S07]  /*a140*/  MOV R29, R16 ;  /* 0x00000010001d7202 */ /* 0x000fce0000000f00 */
.L_x_228:
[----:B------:R-:W-:Y:S01]  /*a150*/  LOP3.LUT R23, R38, R29, RZ, 0xfc, !PT ;  /* 0x0000001d26177212 */ /* 0x000fe200078efcff */
[----:B------:R-:W-:Y:S01]  /*a160*/  BSSY.RECONVERGENT B7, `(.L_x_225) ;  /* 0x0000021000077945 */ /* 0x000fe20003800200 */
[----:B------:R-:W-:Y:S02]  /*a170*/  IMAD.MOV.U32 R48, RZ, RZ, R28 ;  /* 0x000000ffff307224 */ /* 0x000fe400078e001c */
[----:B------:R-:W-:Y:S01]  /*a180*/  ISETP.NE.U32.AND P0, PT, R23, RZ, PT ;  /* 0x000000ff1700720c */ /* 0x000fe20003f05070 */
[----:B------:R-:W-:-:S12]  /*a190*/  IMAD.MOV.U32 R40, RZ, RZ, R29 ;  /* 0x000000ffff287224 */ /* 0x000fd800078e001d */
[----:B------:R-:W-:Y:S05]  /*a1a0*/  @P0 BRA `(.L_x_226) ;  /* 0x0000000000500947 */ /* 0x000fea0003800000 */
[----:B------:R-:W0:Y:S01]  /*a1b0*/  I2F.U32.RP R23, R28 ;  /* 0x0000001c00177306 */ /* 0x000e220000209000 */
[----:B------:R-:W-:Y:S01]  /*a1c0*/  ISETP.NE.U32.AND P1, PT, R28, RZ, PT ;  /* 0x000000ff1c00720c */ /* 0x000fe20003f25070 */
[----:B------:R-:W-:-:S06]  /*a1d0*/  HFMA2 R29, -RZ, RZ, 0, 0 ;  /* 0x00000000ff1d7431 */ /* 0x000fcc00000001ff */
        /* <DEDUP_REMOVED lines=17> */
.L_x_226:
[----:B------:R-:W-:Y:S01]  /*a2f0*/  IMAD.MOV.U32 R23, RZ, RZ, R39 ;  /* 0x000000ffff177224 */ /* 0x000fe200078e0027 */
[----:B------:R-:W-:Y:S01]  /*a300*/  MOV R27, R38 ;  /* 0x00000026001b7202 */ /* 0x000fe20000000f00 */
[----:B------:R-:W-:Y:S01]  /*a310*/  IMAD.MOV.U32 R26, RZ, RZ, R28 ;  /* 0x000000ffff1a7224 */ /* 0x000fe200078e001c */
[----:B------:R-:W-:Y:S01]  /*a320*/  MOV R24, 0xa350 ;  /* 0x0000a35000187802 */ /* 0x000fe20000000f00 */
[----:B------:R-:W-:-:S07]  /*a330*/  IMAD.MOV.U32 R25, RZ, RZ, R29 ;  /* 0x000000ffff197224 */ /* 0x000fce00078e001d */
[----:B------:R-:W-:Y:S05]  /*a340*/  CALL.REL.NOINC `($__internal_1_$__cuda_sm20_rem_u64) ;  /* 0x0000007400b47944 */ /* 0x000fea0003c00000 */
[----:B------:R-:W-:Y:S01]  /*a350*/  MOV R28, R23 ;  /* 0x00000017001c7202 */ /* 0x000fe20000000f00 */
[----:B------:R-:W-:-:S07]  /*a360*/  IMAD.MOV.U32 R29, RZ, RZ, R26 ;  /* 0x000000ffff1d7224 */ /* 0x000fce00078e001a */
.L_x_227:
[----:B------:R-:W-:Y:S05]  /*a370*/  BSYNC.RECONVERGENT B7 ;  /* 0x0000000000077941 */ /* 0x000fea0003800200 */
.L_x_225:
[----:B------:R-:W-:Y:S01]  /*a380*/  ISETP.NE.U32.AND P0, PT, R28, RZ, PT ;  /* 0x000000ff1c00720c */ /* 0x000fe20003f05070 */
[----:B------:R-:W-:Y:S01]  /*a390*/  IMAD.MOV.U32 R39, RZ, RZ, R48 ;  /* 0x000000ffff277224 */ /* 0x000fe200078e0030 */
[----:B------:R-:W-:Y:S02]  /*a3a0*/  MOV R38, R40 ;  /* 0x0000002800267202 */ /* 0x000fe40000000f00 */
[----:B------:R-:W-:-:S13]  /*a3b0*/  ISETP.NE.AND.EX P0, PT, R29, RZ, PT, P0 ;  /* 0x000000ff1d00720c */ /* 0x000fda0003f05300 */
[----:B------:R-:W-:Y:S05]  /*a3c0*/  @P0 BRA `(.L_x_228) ;  /* 0xfffffffc00600947 */ /* 0x000fea000383ffff */
.L_x_224:
[----:B------:R-:W-:Y:S05]  /*a3d0*/  BSYNC.RECONVERGENT B6 ;  /* 0x0000000000067941 */ /* 0x000fea0003800200 */
.L_x_223:
        /* <DEDUP_REMOVED lines=24> */
.L_x_230:
        /* <DEDUP_REMOVED lines=8> */
.L_x_231:
[----:B------:R-:W-:Y:S05]  /*a5e0*/  BSYNC.RECONVERGENT B6 ;  /* 0x0000000000067941 */ /* 0x000fea0003800200 */
.L_x_229:
        /* <DEDUP_REMOVED lines=24> */
.L_x_233:
        /* <DEDUP_REMOVED lines=8> */
.L_x_234:
[----:B------:R-:W-:Y:S05]  /*a7f0*/  BSYNC.RECONVERGENT B6 ;  /* 0x0000000000067941 */ /* 0x000fea0003800200 */
.L_x_232:
        /* <DEDUP_REMOVED lines=8> */
.L_x_240:
        /* <DEDUP_REMOVED lines=15> */
[----:B------:R-:W-:Y:S02]  /*a970*/  HFMA2 R27, -RZ, RZ, 0, 0 ;  /* 0x00000000ff1b7431 */ /* 0x000fe400000001ff */
        /* <DEDUP_REMOVED lines=10> */
.L_x_238:
[----:B------:R-:W-:Y:S01]  /*aa20*/  IMAD.MOV.U32 R25, RZ, RZ, R27 ;  /* 0x000000ffff197224 */ /* 0x000fe200078e001b */
[----:B------:R-:W-:Y:S01]  /*aa30*/  MOV R27, R40 ;  /* 0x00000028001b7202 */ /* 0x000fe20000000f00 */
[----:B------:R-:W-:Y:S01]  /*aa40*/  IMAD.MOV.U32 R23, RZ, RZ, R54 ;  /* 0x000000ffff177224 */ /* 0x000fe200078e0036 */
[----:B------:R-:W-:-:S07]  /*aa50*/  MOV R24, 0xaa70 ;  /* 0x0000aa7000187802 */ /* 0x000fce0000000f00 */
[----:B------:R-:W-:Y:S05]  /*aa60*/  CALL.REL.NOINC `($__internal_1_$__cuda_sm20_rem_u64) ;  /* 0x0000006c00ec7944 */ /* 0x000fea0003c00000 */
[----:B------:R-:W-:Y:S02]  /*aa70*/  IMAD.MOV.U32 R27, RZ, RZ, R26 ;  /* 0x000000ffff1b7224 */ /* 0x000fe400078e001a */
[----:B------:R-:W-:-:S07]  /*aa80*/  IMAD.MOV.U32 R26, RZ, RZ, R23 ;  /* 0x000000ffff1a7224 */ /* 0x000fce00078e0017 */
.L_x_239:
[----:B------:R-:W-:Y:S05]  /*aa90*/  BSYNC.RECONVERGENT B7 ;  /* 0x0000000000077941 */ /* 0x000fea0003800200 */
.L_x_237:
[----:B------:R-:W-:Y:S01]  /*aaa0*/  ISETP.NE.U32.AND P0, PT, R26, RZ, PT ;  /* 0x000000ff1a00720c */ /* 0x000fe20003f05070 */
[----:B------:R-:W-:Y:S01]  /*aab0*/  IMAD.MOV.U32 R40, RZ, RZ, R55 ;  /* 0x000000ffff287224 */ /* 0x000fe200078e0037 */
[----:B------:R-:W-:Y:S02]  /*aac0*/  MOV R54, R56 ;  /* 0x0000003800367202 */ /* 0x000fe40000000f00 */
[----:B------:R-:W-:-:S13]  /*aad0*/  ISETP.NE.AND.EX P0, PT, R27, RZ, PT, P0 ;  /* 0x000000ff1b00720c */ /* 0x000fda0003f05300 */
[----:B------:R-:W-:Y:S05]  /*aae0*/  @P0 BRA `(.L_x_240) ;  /* 0xfffffffc00640947 */ /* 0x000fea000383ffff */
.L_x_236:
[----:B------:R-:W-:Y:S05]  /*aaf0*/  BSYNC.RECONVERGENT B6 ;  /* 0x0000000000067941 */ /* 0x000fea0003800200 */
.L_x_235:
        /* <DEDUP_REMOVED lines=24> */
.L_x_242:
        /* <DEDUP_REMOVED lines=8> */
.L_x_243:
[----:B------:R-:W-:Y:S05]  /*ad00*/  BSYNC.RECONVERGENT B6 ;  /* 0x0000000000067941 */ /* 0x000fea0003800200 */
.L_x_241:
        /* <DEDUP_REMOVED lines=24> */
.L_x_245:
        /* <DEDUP_REMOVED lines=8> */
.L_x_246:
[----:B------:R-:W-:Y:S05]  /*af10*/  BSYNC.RECONVERGENT B6 ;  /* 0x0000000000067941 */ /* 0x000fea0003800200 */
.L_x_244:
[----:B------:R-:W-:Y:S01]  /*af20*/  IMAD.WIDE.U32 R26, R51, R56, RZ ;  /* 0x00000038331a7225 */ /* 0x000fe200078e00ff */
[----:B------:R-:W-:Y:S02]  /*af30*/  ISETP.GT.U32.AND P1, PT, R39, R8, PT ;  /* 0x000000082700720c */ /* 0x000fe40003f24070 */
[----:B------:R-:W-:Y:S01]  /*af40*/  MOV R13, 0xffffffff ;  /* 0xffffffff000d7802 */ /* 0x000fe20000000f00 */
[----:B------:R-:W-:Y:S01]  /*af50*/  IMAD.WIDE.U32 R28, R50, R56, RZ ;  /* 0x00000038321c7225 */ /* 0x000fe200078e00ff */
[----:B------:R-:W-:-:S03]  /*af60*/  ISETP.GT.U32.AND.EX P1, PT, R38, R7, PT, P1 ;  /* 0x000000072600720c */ /* 0x000fc60003f24110 */
[----:B------:R-:W-:-:S04]  /*af70*/  IMAD.WIDE.U32 R26, P0, R50, R57, R26 ;  /* 0x00000039321a7225 */ /* 0x000fc8000780001a */
[----:B------:R-:W-:Y:S01]  /*af80*/  IMAD.MOV.U32 R24, RZ, RZ, R27 ;  /* 0x000000ffff187224 */ /* 0x000fe200078e001b */
[----:B------:R-:W-:Y:S01]  /*af90*/  IADD3.X R25, PT, PT, RZ, RZ, RZ, P0, !PT ;  /* 0x000000ffff197210 */ /* 0x000fe200007fe4ff */
[----:B------:R-:W-:Y:S01]  /*afa0*/  IMAD.MOV.U32 R15, RZ, RZ, -0x1 ;  /* 0xffffffffff0f7424 */ /* 0x000fe200078e00ff */
[----:B------:R-:W-:-:S05]  /*afb0*/  IADD3 RZ, P0, PT, R29, R26, RZ ;  /* 0x0000001a1dff7210 */ /* 0x000fca0007f1e0ff */
        /* <DEDUP_REMOVED lines=17> */
.L_x_222:
[----:B------:R-:W-:Y:S05]  /*b0d0*/  BSYNC.RECONVERGENT B4 ;  /* 0x0000000000047941 */ /* 0x000fea0003800200 */
.L_x_221:
[----:B------:R-:W-:-:S04]  /*b0e0*/  ISETP.LT.U32.AND P0, PT, R15, 0x7fffffff, PT ;  /* 0x7fffffff0f00780c */ /* 0x000fc80003f01070 */
[----:B------:R-:W-:-:S04]  /*b0f0*/  ISETP.LT.U32.AND.EX P0, PT, R13, RZ, PT, P0 ;  /* 0x000000ff0d00720c */ /* 0x000fc80003f01100 */
[----:B------:R-:W-:-:S09]  /*b100*/  SEL R15, R15, 0x7fffffff, P0 ;  /* 0x7fffffff0f0f7807 */ /* 0x000fd20000000000 */
.L_x_220:
[----:B------:R-:W-:Y:S05]  /*b110*/  BSYNC.RECONVERGENT B5 ;  /* 0x0000000000057941 */ /* 0x000fea0003800200 */
.L_x_219:
[----:B------:R-:W-:Y:S01]  /*b120*/  IMAD.IADD R45, R41, 0x1, R45 ;  /* 0x00000001292d7824 */ /* 0x000fe200078e022d */
[C---:B------:R-:W-:Y:S01]  /*b130*/  ISETP.NE.AND P0, PT, R44.reuse, R14, PT ;  /* 0x0000000e2c00720c */ /* 0x040fe20003f05270 */
[C---:B------:R-:W-:Y:S01]  /*b140*/  IMAD R8, R44.reuse, 0x4, R20 ;  /* 0x000000042c087824 */ /* 0x040fe200078e0214 */
[----:B------:R-:W-:Y:S02]  /*b150*/  IADD3 R7, PT, PT, R44, 0x1, RZ ;  /* 0x000000012c077810 */ /* 0x000fe40007ffe0ff */
[----:B------:R-:W-:Y:S02]  /*b160*/  IADD3 R46, PT, PT, R15, R46, -R42 ;  /* 0x0000002e0f2e7210 */ /* 0x000fe40007ffe82a */
[----:B------:R0:W-:Y:S01]  /*b170*/  STL [R8], R45 ;  /* 0x0000002d08007387 */ /* 0x0001e20000100800 */
[----:B------:R-:W-:-:S06]  /*b180*/  IMAD.MOV.U32 R44, RZ, RZ, R7 ;  /* 0x000000ffff2c7224 */ /* 0x000fcc00078e0007 */
[----:B------:R-:W-:Y:S05]  /*b190*/  @P0 BRA `(.L_x_248) ;  /* 0xffffffd800980947 */ /* 0x000fea000383ffff */
[----:B------:R-:W-:Y:S05]  /*b1a0*/  BSYNC.RECONVERGENT B2 ;  /* 0x0000000000027941 */ /* 0x000fea0003800200 */
.L_x_186:
[----:B------:R-:W-:Y:S05]  /*b1b0*/  BSYNC.RECONVERGENT B3 ;  /* 0x0000000000037941 */ /* 0x000fea0003800200 */
.L_x_185:
[----:B0-----:R-:W-:Y:S01]  /*b1c0*/  IMAD.IADD R45, R46, 0x1, R45 ;  /* 0x000000012e2d7824 */ /* 0x001fe200078e022d */
[C---:B------:R-:W-:Y:S02]  /*b1d0*/  LEA R8, R7.reuse, R20, 0x2 ;  /* 0x0000001407087211 */ /* 0x040fe400078e10ff */
[----:B------:R-:W-:-:S03]  /*b1e0*/  ISETP.GT.U32.AND P0, PT, R7, 0x2, PT ;  /* 0x000000020700780c */ /* 0x000fc60003f04070 */
[----:B------:R1:W-:Y:S10]  /*b1f0*/  STL [R8], R45 ;  /* 0x0000002d08007387 */ /* 0x0003f40000100800 */
[----:B-1----:R-:W-:Y:S05]  /*b200*/  @P0 BRA `(.L_x_63) ;  /* 0x00000000001c0947 */ /* 0x002fea0003800000 */
[----:B------:R-:W-:Y:S01]  /*b210*/  IMAD.MOV.U32 R9, RZ, RZ, -0x1 ;  /* 0xffffffffff097424 */ /* 0x000fe200078e00ff */
[----:B------:R-:W-:-:S04]  /*b220*/  ISETP.NE.AND P0, PT, R7, 0x2, PT ;  /* 0x000000020700780c */ /* 0x000fc80003f05270 */
[----:B------:R1:W-:Y:S09]  /*b230*/  STL [R8+0x4], R9 ;  /* 0x0000040908007387 */ /* 0x0003f20000100800 */
[----:B------:R-:W-:Y:S05]  /*b240*/  @!P0 BRA `(.L_x_63) ;  /* 0x00000000000c8947 */ /* 0x000fea0003800000 */
[----:B------:R-:W-:Y:S01]  /*b250*/  ISETP.NE.AND P0, PT, R7, 0x1, PT ;  /* 0x000000010700780c */ /* 0x000fe20003f05270 */
[----:B------:R2:W-:-:S12]  /*b260*/  STL [R8+0x8], R9 ;  /* 0x0000080908007387 */ /* 0x0005d80000100800 */
[----:B------:R2:W-:Y:S02]  /*b270*/  @P0 STL [R8+0xc], R9 ;  /* 0x00000c0908000387 */ /* 0x0005e40000100800 */
.L_x_63:
[----:B------:R-:W-:Y:S05]  /*b280*/  BSYNC.RECONVERGENT B0 ;  /* 0x0000000000007941 */ /* 0x000fea0003800200 */
.L_x_2:
[----:B01----:R-:W5:Y:S01]  /*b290*/  LDL R7, [R1+0xc8] ;  /* 0x0000c80001077983 */ /* 0x003f620000100800 */
[----:B------:R-:W-:Y:S01]  /*b2a0*/  BSSY.RECONVERGENT B0, `(.L_x_249) ;  /* 0x0000037000007945 */ /* 0x000fe20003800200 */
[----:B------:R-:W-:Y:S01]  /*b2b0*/  PLOP3.LUT P1, PT, PT, PT, PT, 0x8, 0x80 ;  /* 0x000000000080781c */ /* 0x000fe20003f2e170 */
[----:B------:R-:W-:Y:S01]  /*b2c0*/  IMAD.MOV.U32 R47, RZ, RZ, RZ ;  /* 0x000000ffff2f7224 */ /* 0x000fe200078e00ff */
[----:B------:R-:W-:Y:S02]  /*b2d0*/  PLOP3.LUT P2, PT, PT, PT, PT, 0x8, 0x80 ;  /* 0x000000000080781c */ /* 0x000fe40003f4e170 */
[----:B------:R-:W-:Y:S02]  /*b2e0*/  PLOP3.LUT P3, PT, PT, PT, PT, 0x8, 0x80 ;  /* 0x000000000080781c */ /* 0x000fe40003f6e170 */
[----:B------:R-:W-:Y:S02]  /*b2f0*/  PLOP3.LUT P0, PT, PT, PT, PT, 0x8, 0x80 ;  /* 0x000000000080781c */ /* 0x000fe40003f0e170 */
[----:B------:R-:W-:-:S02]  /*b300*/  PLOP3.LUT P4, PT, PT, PT, PT, 0x8, 0x80 ;  /* 0x000000000080781c */ /* 0x000fc40003f8e170 */
[----:B-----5:R-:W-:-:S13]  /*b310*/  ISETP.GE.AND P5, PT, R7, RZ, PT ;  /* 0x000000ff0700720c */ /* 0x020fda0003fa6270 */
[----:B------:R-:W-:Y:S05]  /*b320*/  @!P5 BRA `(.L_x_250) ;  /* 0x0000000000b8d947 */ /* 0x000fea0003800000 */
[----:B------:R-:W-:Y:S01]  /*b330*/  LEA R7, R7, R6, 0x2 ;  /* 0x0000000607077211 */ /* 0x000fe200078e10ff */
[----:B--23--:R-:W2:Y:S01]  /*b340*/  LDL R9, [R1+0xcc] ;  /* 0x0000cc0001097983 */ /* 0x00cea20000100800 */
[----:B----4-:R-:W0:Y:S04]  /*b350*/  LDC R10, c[0x0][0x3a0] ;  /* 0x0000e800ff0a7b82 */ /* 0x010e280000000800 */
[----:B------:R-:W0:Y:S01]  /*b360*/  LDL R7, [R7] ;  /* 0x0000000007077983 */ /* 0x000e220000100800 */
[----:B------:R-:W-:Y:S01]  /*b370*/  HFMA2 R47, -RZ, RZ, 0, 5.9604644775390625e-08 ;  /* 0x00000001ff2f7431 */ /* 0x000fe200000001ff */
[C---:B0-----:R-:W-:Y:S01]  /*b380*/  ISETP.GT.AND P6, PT, R7.reuse, R10, PT ;  /* 0x0000000a0700720c */ /* 0x041fe20003fc4270 */
[----:B------:R-:W-:-:S12]  /*b390*/  VIADD R8, R7, 0x1 ;  /* 0x0000000107087836 */ /* 0x000fd80000000000 */
[----:B------:R-:W-:-:S05]  /*b3a0*/  @P6 IMAD.MOV R8, RZ, RZ, R7 ;  /* 0x000000ffff086224 */ /* 0x000fca00078e0207 */
[----:B------:R0:W-:Y:S01]  /*b3b0*/  STL [R1+0xc8], R8 ;  /* 0x0000c80801007387 */ /* 0x0001e20000100800 */
[----:B--2---:R-:W-:-:S13]  /*b3c0*/  ISETP.GE.AND P6, PT, R9, RZ, PT ;  /* 0x000000ff0900720c */ /* 0x004fda0003fc6270 */
[----:B0-----:R-:W-:Y:S05]  /*b3d0*/  @!P6 BRA `(.L_x_250) ;  /* 0x00000000008ce947 */ /* 0x001fea0003800000 */
[----:B------:R-:W-:Y:S02]  /*b3e0*/  IMAD R7, R9, 0x4, R6 ;  /* 0x0000000409077824 */ /* 0x000fe400078e0206 */
[----:B------:R-:W2:Y:S04]  /*b3f0*/  LDL R9, [R1+0xd0] ;  /* 0x0000d00001097983 */ /* 0x000ea80000100800 */
[----:B------:R-:W3:Y:S01]  /*b400*/  LDL R7, [R7] ;  /* 0x0000000007077983 */ /* 0x000ee20000100800 */
[----:B------:R-:W-:Y:S01]  /*b410*/  PLOP3.LUT P1, PT, PT, PT, PT, 0x80, 0x8 ;  /* 0x000000000008781c */ /* 0x000fe20003f2f070 */
[----:B------:R-:W-:Y:S01]  /*b420*/  IMAD.MOV.U32 R47, RZ, RZ, 0x2 ;  /* 0x00000002ff2f7424 */ /* 0x000fe200078e00ff */
[----:B------:R-:W-:Y:S02]  /*b430*/  PLOP3.LUT P2, PT, PT, PT, PT, 0x8, 0x80 ;  /* 0x000000000080781c */ /* 0x000fe40003f4e170 */
[----:B------:R-:W-:-:S02]  /*b440*/  PLOP3.LUT P3, PT, PT, PT, PT, 0x8, 0x80 ;  /* 0x000000000080781c */ /* 0x000fc40003f6e170 */
[----:B------:R-:W-:Y:S02]  /*b450*/  PLOP3.LUT P4, PT, PT, PT, PT, 0x8, 0x80 ;  /* 0x000000000080781c */ /* 0x000fe40003f8e170 */
[C---:B---3--:R-:W-:Y:S01]  /*b460*/  ISETP.GT.AND P0, PT, R7.reuse, R10, PT ;  /* 0x0000000a0700720c */ /* 0x048fe20003f04270 */
[----:B------:R-:W-:Y:S01]  /*b470*/  VIADD R8, R7, 0x1 ;  /* 0x0000000107087836 */ /* 0x000fe20000000000 */
[----:B--2---:R-:W-:-:S11]  /*b480*/  ISETP.GE.AND P6, PT, R9, RZ, PT ;  /* 0x000000ff0900720c */ /* 0x004fd60003fc6270 */
[----:B------:R-:W-:-:S05]  /*b490*/  @P0 IADD3 R8, PT, PT, R7, RZ, RZ ;  /* 0x000000ff07080210 */ /* 0x000fca0007ffe0ff */
[----:B------:R0:W-:Y:S01]  /*b4a0*/  STL [R1+0xcc], R8 ;  /* 0x0000cc0801007387 */ /* 0x0001e20000100800 */
[----:B------:R-:W-:Y:S01]  /*b4b0*/  PLOP3.LUT P0, PT, PT, PT, PT, 0x80, 0x8 ;  /* 0x000000000008781c */ /* 0x000fe20003f0f070 */
[----:B------:R-:W-:-:S12]  /*b4c0*/  @!P6 BRA `(.L_x_250) ;  /* 0x000000000050e947 */ /* 0x000fd80003800000 */
[----:B------:R-:W-:Y:S01]  /*b4d0*/  IMAD R11, R9, 0x4, R6 ;  /* 0x00000004090b7824 */ /* 0x000fe200078e0206 */
[----:B------:R-:W2:Y:S05]  /*b4e0*/  LDL R7, [R1+0xd4] ;  /* 0x0000d40001077983 */ /* 0x000eaa0000100800 */
[----:B------:R-:W3:Y:S01]  /*b4f0*/  LDL R11, [R11] ;  /* 0x000000000b0b7983 */ /* 0x000ee20000100800 */
[----:B--2---:R-:W-:Y:S02]  /*b500*/  ISETP.GE.AND P3, PT, R7, RZ, PT ;  /* 0x000000ff0700720c */ /* 0x004fe40003f66270 */
[C---:B---3--:R-:W-:Y:S02]  /*b510*/  ISETP.GT.AND P0, PT, R11.reuse, R10, PT ;  /* 0x0000000a0b00720c */ /* 0x048fe40003f04270 */
[----:B0-----:R-:W-:-:S09]  /*b520*/  IADD3 R8, PT, PT, R11, 0x1, RZ ;  /* 0x000000010b087810 */ /* 0x001fd20007ffe0ff */
[----:B------:R-:W-:Y:S02]  /*b530*/  @P3 IMAD R7, R7, 0x4, R6 ;  /* 0x0000000407073824 */ /* 0x000fe400078e0206 */
[----:B------:R-:W-:-:S05]  /*b540*/  @P0 IMAD.MOV R8, RZ, RZ, R11 ;  /* 0x000000ffff080224 */ /* 0x000fca00078e020b */
[----:B------:R1:W-:Y:S04]  /*b550*/  STL [R1+0xd0], R8 ;  /* 0x0000d00801007387 */ /* 0x0003e80000100800 */
[----:B------:R-:W2:Y:S01]  /*b560*/  @P3 LDL R7, [R7] ;  /* 0x0000000007073983 */ /* 0x000ea20000100800 */
[----:B------:R-:W-:Y:S01]  /*b570*/  IMAD.MOV.U32 R47, RZ, RZ, 0x3 ;  /* 0x00000003ff2f7424 */ /* 0x000fe200078e00ff */
[----:B------:R-:W-:Y:S02]  /*b580*/  PLOP3.LUT P2, PT, PT, PT, PT, 0x80, 0x8 ;  /* 0x000000000008781c */ /* 0x000fe40003f4f070 */
[----:B------:R-:W-:Y:S02]  /*b590*/  PLOP3.LUT P1, PT, PT, PT, PT, 0x80, 0x8 ;  /* 0x000000000008781c */ /* 0x000fe40003f2f070 */
[----:B------:R-:W-:-:S02]  /*b5a0*/  PLOP3.LUT P4, PT, P3, PT, PT, 0x8, 0x80 ;  /* 0x000000000080781c */ /* 0x000fc40001f8e170 */
[----:B------:R-:W-:Y:S02]  /*b5b0*/  @P3 MOV R47, 0x4 ;  /* 0x00000004002f3802 */ /* 0x000fe40000000f00 */
[C---:B--2---:R-:W-:Y:S02]  /*b5c0*/  ISETP.GT.AND P0, PT, R7.reuse, R10, P3 ;  /* 0x0000000a0700720c */ /* 0x044fe40001f04270 */
[----:B------:R-:W-:-:S11]  /*b5d0*/  @P3 IADD3 R9, PT, PT, R7, 0x1, RZ ;  /* 0x0000000107093810 */ /* 0x000fd60007ffe0ff */
[----:B------:R-:W-:-:S05]  /*b5e0*/  @P0 IMAD.MOV R9, RZ, RZ, R7 ;  /* 0x000000ffff090224 */ /* 0x000fca00078e0207 */
[----:B------:R1:W-:Y:S01]  /*b5f0*/  @P3 STL [R1+0xd4], R9 ;  /* 0x0000d40901003387 */ /* 0x0003e20000100800 */
[----:B------:R-:W-:-:S13]  /*b600*/  PLOP3.LUT P0, PT, PT, PT, PT, 0x8, 0x80 ;  /* 0x000000000080781c */ /* 0x000fda0003f0e170 */
.L_x_250:
[----:B------:R-:W-:Y:S05]  /*b610*/  BSYNC.RECONVERGENT B0 ;  /* 0x0000000000007941 */ /* 0x000fea0003800200 */
.L_x_249:
[----:B------:R-:W-:Y:S01]  /*b620*/  BSSY.RECONVERGENT B0, `(.L_x_251) ;  /* 0x0000016000007945 */ /* 0x000fe20003800200 */
[----:B------:R-:W-:-:S03]  /*b630*/  IMAD R46, R47, 0x4, R20 ;  /* 0x000000042f2e7824 */ /* 0x000fc600078e0214 */
[----:B------:R-:W-:Y:S05]  /*b640*/  @!P5 BRA `(.L_x_252) ;  /* 0x00000000004cd947 */ /* 0x000fea0003800000 */
[----:B------:R-:W-:-:S05]  /*b650*/  VIADD R7, R47, 0xffffffff ;  /* 0xffffffff2f077836 */ /* 0x000fca0000000000 */
[----:B------:R-:W-:-:S05]  /*b660*/  LEA R7, R7, R20, 0x2 ;  /* 0x0000001407077211 */ /* 0x000fca00078e10ff */
[----:B-123--:R-:W2:Y:S04]  /*b670*/  LDL R9, [R7] ;  /* 0x0000000007097983 */ /* 0x00eea80000100800 */
[----:B--2---:R1:W-:Y:S01]  /*b680*/  STL [R46], R9 ;  /* 0x000000092e007387 */ /* 0x0043e20000100800 */
[----:B------:R-:W-:Y:S05]  /*b690*/  @!P1 BRA `(.L_x_252) ;  /* 0x0000000000389947 */ /* 0x000fea0003800000 */
[----:B-1----:R-:W-:-:S04]  /*b6a0*/  VIADD R9, R47, 0xfffffffe ;  /* 0xfffffffe2f097836 */ /* 0x002fc80000000000 */
[----:B------:R-:W-:-:S05]  /*b6b0*/  IMAD R9, R9, 0x4, R20 ;  /* 0x0000000409097824 */ /* 0x000fca00078e0214 */
[----:B0-----:R-:W2:Y:S04]  /*b6c0*/  LDL R8, [R9] ;  /* 0x0000000009087983 */ /* 0x001ea80000100800 */
[----:B--2---:R0:W-:Y:S01]  /*b6d0*/  STL [R7], R8 ;  /* 0x0000000807007387 */ /* 0x0041e20000100800 */
[----:B------:R-:W-:Y:S05]  /*b6e0*/  @!P2 BRA `(.L_x_252) ;  /* 0x000000000024a947 */ /* 0x000fea0003800000 */
[----:B0-----:R-:W-:-:S05]  /*b6f0*/  IADD3 R7, PT, PT, R47, -0x3, RZ ;  /* 0xfffffffd2f077810 */ /* 0x001fca0007ffe0ff */
[----:B------:R-:W-:-:S05]  /*b700*/  IMAD R7, R7, 0x4, R20 ;  /* 0x0000000407077824 */ /* 0x000fca00078e0214 */
[----:B------:R-:W2:Y:S04]  /*b710*/  LDL R8, [R7] ;  /* 0x0000000007087983 */ /* 0x000ea80000100800 */
[----:B--2---:R0:W-:Y:S01]  /*b720*/  STL [R9], R8 ;  /* 0x0000000809007387 */ /* 0x0041e20000100800 */
[----:B------:R-:W-:Y:S05]  /*b730*/  @!P3 BRA `(.L_x_252) ;  /* 0x000000000010b947 */ /* 0x000fea0003800000 */
[----:B0-----:R-:W-:-:S05]  /*b740*/  VIADD R9, R47, 0xfffffffc ;  /* 0xfffffffc2f097836 */ /* 0x001fca0000000000 */
[----:B------:R-:W-:-:S05]  /*b750*/  LEA R9, R9, R20, 0x2 ;  /* 0x0000001409097211 */ /* 0x000fca00078e10ff */
[----:B------:R-:W2:Y:S04]  /*b760*/  LDL R8, [R9] ;  /* 0x0000000009087983 */ /* 0x000ea80000100800 */
[----:B--2---:R0:W-:Y:S02]  /*b770*/  STL [R7], R8 ;  /* 0x0000000807007387 */ /* 0x0041e40000100800 */
.L_x_252:
[----:B------:R-:W-:Y:S05]  /*b780*/  BSYNC.RECONVERGENT B0 ;  /* 0x0000000000007941 */ /* 0x000fea0003800200 */
.L_x_251:
[----:B------:R0:W-:Y:S01]  /*b790*/  STL [R1+0xc8], RZ ;  /* 0x0000c8ff01007387 */ /* 0x0001e20000100800 */
[----:B------:R-:W-:Y:S01]  /*b7a0*/  ISETP.NE.AND P2, PT, R47, RZ, PT ;  /* 0x000000ff2f00720c */ /* 0x000fe20003f45270 */
[----:B------:R-:W-:Y:S01]  /*b7b0*/  BSSY.RECONVERGENT B0, `(.L_x_253) ;  /* 0x00004c7000007945 */ /* 0x000fe20003800200 */
[----:B------:R-:W-:-:S11]  /*b7c0*/  CS2R R16, SRZ ;  /* 0x0000000000107805 */ /* 0x000fd6000001ff00 */
[----:B0-----:R-:W-:Y:S05]  /*b7d0*/  @!P2 BRA `(.L_x_254) ;  /* 0x0000004800d0a947 */ /* 0x001fea0003800000 */
[----:B------:R-:W-:-:S13]  /*b7e0*/  ISETP.NE.AND P2, PT, R47, 0x1, PT ;  /* 0x000000012f00780c */ /* 0x000fda0003f45270 */
[----:B------:R-:W-:Y:S05]  /*b7f0*/  @P2 BRA `(.L_x_255) ;  /* 0x00000000000c2947 */ /* 0x000fea0003800000 */
[----:B------:R-:W5:Y:S02]  /*b800*/  LDL R16, [R1+0xcc] ;  /* 0x0000cc0001107983 */ /* 0x000f640000100800 */
[----:B-----5:R-:W-:Y:S01]  /*b810*/  SHF.R.S32.HI R17, RZ, 0x1f, R16 ;  /* 0x0000001fff117819 */ /* 0x020fe20000011410 */
[----:B------:R-:W-:Y:S06]  /*b820*/  BRA `(.L_x_256) ;  /* 0x0000004800b07947 */ /* 0x000fec0003800000 */
.L_x_255:
[----:B------:R-:W-:Y:S02]  /*b830*/  IMAD.MOV.U32 R16, RZ, RZ, RZ ;  /* 0x000000ffff107224 */ /* 0x000fe400078e00ff */
[----:B------:R-:W-:Y:S01]  /*b840*/  IMAD.MOV.U32 R15, RZ, RZ, RZ ;  /* 0x000000ffff0f7224 */ /* 0x000fe200078e00ff */
[----:B------:R-:W-:Y:S06]  /*b850*/  @!P1 BRA `(.L_x_257) ;  /* 0x0000001000649947 */ /* 0x000fec0003800000 */
[----:B------:R-:W-:Y:S01]  /*b860*/  HFMA2 R17, -RZ, RZ, 0, 1.1920928955078125e-07 ;  /* 0x00000002ff117431 */ /* 0x000fe200000001ff */
[----:B----4-:R-:W-:Y:S01]  /*b870*/  IADD3 R13, PT, PT, R47, 0x1, RZ ;  /* 0x000000012f0d7810 */ /* 0x010fe20007ffe0ff */
[----:B------:R-:W-:Y:S01]  /*b880*/  IMAD.MOV.U32 R42, RZ, RZ, 0x1 ;  /* 0x00000001ff2a7424 */ /* 0x000fe200078e00ff */
[----:B------:R-:W-:Y:S01]  /*b890*/  CS2R R14, SRZ ;  /* 0x00000000000e7805 */ /* 0x000fe2000001ff00 */
[----:B------:R-:W-:-:S07]  /*b8a0*/  IMAD.MOV.U32 R16, RZ, RZ, RZ ;  /* 0x000000ffff107224 */ /* 0x000fce00078e00ff */
.L_x_284:
[----:B------:R-:W-:Y:S01]  /*b8b0*/  IADD3 R7, P3, PT, -R42, 0x31, RZ ;  /* 0x000000312a077810 */ /* 0x000fe20007f7e1ff */
[----:B------:R-:W-:Y:S01]  /*b8c0*/  BSSY.RELIABLE B2, `(.L_x_258) ;  /* 0x000010a000027945 */ /* 0x000fe20003800100 */
[----:B------:R-:W-:Y:S01]  /*b8d0*/  IMAD.MOV.U32 R39, RZ, RZ, 0x1 ;  /* 0x00000001ff277424 */ /* 0x000fe200078e00ff */
[----:B------:R-:W-:Y:S01]  /*b8e0*/  MOV R38, RZ ;  /* 0x000000ff00267202 */ /* 0x000fe20000000f00 */
[----:B------:R-:W-:Y:S01]  /*b8f0*/  IMAD.MOV.U32 R41, RZ, RZ, 0x1 ;  /* 0x00000001ff297424 */ /* 0x000fe200078e00ff */
[----:B------:R-:W-:Y:S01]  /*b900*/  ISETP.LT.U32.AND P2, PT, R7, R42, PT ;  /* 0x0000002a0700720c */ /* 0x000fe20003f41070 */
[----:B------:R-:W-:Y:S02]  /*b910*/  IMAD.X R11, RZ, RZ, -0x1, P3 ;  /* 0xffffffffff0b7424 */ /* 0x000fe400018e06ff */
[----:B------:R-:W-:-:S03]  /*b920*/  IMAD.MOV.U32 R40, RZ, RZ, RZ ;  /* 0x000000ffff287224 */ /* 0x000fc600078e00ff */
[----:B------:R-:W-:-:S04]  /*b930*/  ISETP.LT.U32.AND.EX P2, PT, R11, RZ, PT, P2 ;  /* 0x000000ff0b00720c */ /* 0x000fc80003f41120 */
[----:B------:R-:W-:Y:S02]  /*b940*/  SEL R12, R7, R42, P2 ;  /* 0x0000002a070c7207 */ /* 0x000fe40001000000 */
[----:B------:R-:W-:-:S07]  /*b950*/  SEL R11, R11, RZ, P2 ;  /* 0x000000ff0b0b7207 */ /* 0x000fce0001000000 */
.L_x_283:
[----:B------:R-:W-:Y:S01]  /*b960*/  IADD3 R10, P2, P3, R41, 0x31, -R12 ;  /* 0x00000031290a7810 */ /* 0x000fe20007b5e80c */
[----:B------:R-:W-:Y:S01]  /*b970*/  BSSY.RECONVERGENT B3, `(.L_x_259) ;  /* 0x000002c000037945 */ /* 0x000fe20003800200 */
[----:B------:R-:W-:Y:S01]  /*b980*/  MOV R28, R41 ;  /* 0x00000029001c7202 */ /* 0x000fe20000000f00 */
[----:B------:R-:W-:Y:S01]  /*b990*/  IMAD.MOV.U32 R24, RZ, RZ, R40 ;  /* 0x000000ffff187224 */ /* 0x000fe200078e0028 */
[----:B-123--:R-:W-:Y:S01]  /*b9a0*/  IADD3.X R9, PT, PT, R40, RZ, ~R11, P2, P3 ;  /* 0x000000ff28097210 */ /* 0x00efe200017e6c0b */
[----:B------:R-:W-:-:S03]  /*b9b0*/  IMAD.MOV.U32 R26, RZ, RZ, R10 ;  /* 0x000000ffff1a7224 */ /* 0x000fc600078e000a */
[----:B------:R-:W-:-:S07]  /*b9c0*/  MOV R27, R9 ;  /* 0x00000009001b7202 */ /* 0x000fce0000000f00 */
.L_x_263:
        /* <DEDUP_REMOVED lines=25> */
.L_x_261:
[----:B------:R-:W-:Y:S01]  /*bb60*/  IMAD.MOV.U32 R23, RZ, RZ, R26 ;  /* 0x000000ffff177224 */ /* 0x000fe200078e001a */
[----:B------:R-:W-:Y:S01]  /*bb70*/  MOV R25, R24 ;  /* 0x0000001800197202 */ /* 0x000fe20000000f00 */
[----:B------:R-:W-:Y:S01]  /*bb80*/  IMAD.MOV.U32 R26, RZ, RZ, R28 ;  /* 0x000000ffff1a7224 */ /* 0x000fe200078e001c */
[----:B------:R-:W-:-:S07]  /*bb90*/  MOV R24, 0xbbb0 ;  /* 0x0000bbb000187802 */ /* 0x000fce0000000f00 */
[----:B------:R-:W-:Y:S05]  /*bba0*/  CALL.REL.NOINC `($__internal_1_$__cuda_sm20_rem_u64) ;  /* 0x0000005c009c7944 */ /* 0x000fea0003c00000 */
[----:B------:R-:W-:Y:S02]  /*bbb0*/  IMAD.MOV.U32 R28, RZ, RZ, R23 ;  /* 0x000000ffff1c7224 */ /* 0x000fe400078e0017 */
[----:B------:R-:W-:-:S07]  /*bbc0*/  IMAD.MOV.U32 R24, RZ, RZ, R26 ;  /* 0x000000ffff187224 */ /* 0x000fce00078e001a */
.L_x_262:
[----:B------:R-:W-:Y:S05]  /*bbd0*/  BSYNC.RECONVERGENT B4 ;  /* 0x0000000000047941 */ /* 0x000fea0003800200 */
.L_x_260:
[----:B------:R-:W-:Y:S01]  /*bbe0*/  ISETP.NE.U32.AND P2, PT, R28, RZ, PT ;  /* 0x000000ff1c00720c */ /* 0x000fe20003f45070 */
[----:B------:R-:W-:Y:S01]  /*bbf0*/  IMAD.MOV.U32 R27, RZ, RZ, R7 ;  /* 0x000000ffff1b7224 */ /* 0x000fe200078e0007 */
[----:B------:R-:W-:Y:S02]  /*bc00*/  MOV R26, R8 ;  /* 0x00000008001a7202 */ /* 0x000fe40000000f00 */
[----:B------:R-:W-:-:S13]  /*bc10*/  ISETP.NE.AND.EX P2, PT, R24, RZ, PT, P2 ;  /* 0x000000ff1800720c */ /* 0x000fda0003f45320 */
[----:B------:R-:W-:Y:S05]  /*bc20*/  @P2 BRA `(.L_x_263) ;  /* 0xfffffffc00682947 */ /* 0x000fea000383ffff */
[----:B------:R-:W-:Y:S05]  /*bc30*/  BSYNC.RECONVERGENT B3 ;  /* 0x0000000000037941 */ /* 0x000fea0003800200 */
.L_x_259:
        /* <DEDUP_REMOVED lines=24> */
.L_x_265:
        /* <DEDUP_REMOVED lines=8> */
.L_x_266:
[----:B------:R-:W-:Y:S05]  /*be40*/  BSYNC.RECONVERGENT B3 ;  /* 0x0000000000037941 */ /* 0x000fea0003800200 */
.L_x_264:
        /* <DEDUP_REMOVED lines=24> */
.L_x_268:
        /* <DEDUP_REMOVED lines=8> */
.L_x_269:
[----:B------:R-:W-:Y:S05]  /*c050*/  BSYNC.RECONVERGENT B3 ;  /* 0x0000000000037941 */ /* 0x000fea0003800200 */
.L_x_267:
        /* <DEDUP_REMOVED lines=8> */
.L_x_275:
        /* <DEDUP_REMOVED lines=26> */
.L_x_273:
[----:B------:R-:W-:Y:S01]  /*c280*/  IMAD.MOV.U32 R25, RZ, RZ, R27 ;  /* 0x000000ffff197224 */ /* 0x000fe200078e001b */
[----:B------:R-:W-:Y:S01]  /*c290*/  MOV R23, R50 ;  /* 0x0000003200177202 */ /* 0x000fe20000000f00 */
[----:B------:R-:W-:Y:S01]  /*c2a0*/  IMAD.MOV.U32 R27, RZ, RZ, R43 ;  /* 0x000000ffff1b7224 */ /* 0x000fe200078e002b */
[----:B------:R-:W-:-:S07]  /*c2b0*/  MOV R24, 0xc2d0 ;  /* 0x0000c2d000187802 */ /* 0x000fce0000000f00 */
[----:B------:R-:W-:Y:S05]  /*c2c0*/  CALL.REL.NOINC `($__internal_1_$__cuda_sm20_rem_u64) ;  /* 0x0000005400d47944 */ /* 0x000fea0003c00000 */
[----:B------:R-:W-:Y:S01]  /*c2d0*/  IMAD.MOV.U32 R27, RZ, RZ, R26 ;  /* 0x000000ffff1b7224 */ /* 0x000fe200078e001a */
[----:B------:R-:W-:-:S07]  /*c2e0*/  MOV R26, R23 ;  /* 0x00000017001a7202 */ /* 0x000fce0000000f00 */
.L_x_274:
[----:B------:R-:W-:Y:S05]  /*c2f0*/  BSYNC.RECONVERGENT B4 ;  /* 0x0000000000047941 */ /* 0x000fea0003800200 */
.L_x_272:
[----:B------:R-:W-:Y:S01]  /*c300*/  ISETP.NE.U32.AND P2, PT, R26, RZ, PT ;  /* 0x000000ff1a00720c */ /* 0x000fe20003f45070 */
[----:B------:R-:W-:Y:S02]  /*c310*/  IMAD.MOV.U32 R50, RZ, RZ, R54 ;  /* 0x000000ffff327224 */ /* 0x000fe400078e0036 */
[----:B------:R-:W-:Y:S01]  /*c320*/  IMAD.MOV.U32 R43, RZ, RZ, R51 ;  /* 0x000000ffff2b7224 */ /* 0x000fe200078e0033 */
[----:B------:R-:W-:-:S13]  /*c330*/  ISETP.NE.AND.EX P2, PT, R27, RZ, PT, P2 ;  /* 0x000000ff1b00720c */ /* 0x000fda0003f45320 */
[----:B------:R-:W-:Y:S05]  /*c340*/  @P2 BRA `(.L_x_275) ;  /* 0xfffffffc00642947 */ /* 0x000fea000383ffff */
.L_x_271:
[----:B------:R-:W-:Y:S05]  /*c350*/  BSYNC.RECONVERGENT B3 ;  /* 0x0000000000037941 */ /* 0x000fea0003800200 */
.L_x_270:
[----:B------:R-:W-:Y:S01]  /*c360*/  LOP3.LUT R23, R38, R43, RZ, 0xfc, !PT ;  /* 0x0000002b26177212 */ /* 0x000fe200078efcff */
[----:B------:R-:W-:Y:S03]  /*c370*/  BSSY.RECONVERGENT B3, `(.L_x_276) ;  /* 0x000001f000037945 */ /* 0x000fe60003800200 */
[----:B------:R-:W-:-:S13]  /*c380*/  ISETP.NE.U32.AND P2, PT, R23, RZ, PT ;  /* 0x000000ff1700720c */ /* 0x000fda0003f45070 */
        /* <DEDUP_REMOVED lines=12> */
[----:B------:R-:W-:Y:S02]  /*c450*/  IMAD R25, R50, R25, R39 ;  /* 0x0000001932197224 */ /* 0x000fe400078e0227 */
[----:B------:R-:W-:-:S03]  /*c460*/  IMAD.MOV.U32 R39, RZ, RZ, RZ ;  /* 0x000000ffff277224 */ /* 0x000fc600078e00ff */
[----:B------:R-:W-:-:S13]  /*c470*/  ISETP.GE.U32.AND P2, PT, R25, R50, PT ;  /* 0x000000321900720c */ /* 0x000fda0003f46070 */
[----:B------:R-:W-:Y:S02]  /*c480*/  @P2 IMAD.IADD R25, R25, 0x1, -R50 ;  /* 0x0000000119192824 */ /* 0x000fe400078e0a32 */
[----:B------:R-:W-:-:S03]  /*c490*/  @P2 VIADD R38, R38, 0x1 ;  /* 0x0000000126262836 */ /* 0x000fc60000000000 */
[----:B------:R-:W-:-:S13]  /*c4a0*/  ISETP.GE.U32.AND P3, PT, R25, R50, PT ;  /* 0x000000321900720c */ /* 0x000fda0003f66070 */
[----:B------:R-:W-:Y:S02]  /*c4b0*/  @P3 IADD3 R38, PT, PT, R38, 0x1, RZ ;  /* 0x0000000126263810 */ /* 0x000fe40007ffe0ff */
[----:B------:R-:W-:Y:S01]  /*c4c0*/  @!P5 LOP3.LUT R38, RZ, R50, RZ, 0x33, !PT ;  /* 0x00000032ff26d212 */ /* 0x000fe200078e33ff */
[----:B------:R-:W-:Y:S06]  /*c4d0*/  BRA `(.L_x_278) ;  /* 0x0000000000207947 */ /* 0x000fec0003800000 */
.L_x_277:
        /* <DEDUP_REMOVED lines=8> */
.L_x_278:
[----:B------:R-:W-:Y:S05]  /*c560*/  BSYNC.RECONVERGENT B3 ;  /* 0x0000000000037941 */ /* 0x000fea0003800200 */
.L_x_276:
        /* <DEDUP_REMOVED lines=24> */
.L_x_280:
        /* <DEDUP_REMOVED lines=8> */
.L_x_281:
[----:B------:R-:W-:Y:S05]  /*c770*/  BSYNC.RECONVERGENT B3 ;  /* 0x0000000000037941 */ /* 0x000fea0003800200 */
.L_x_279:
[----:B------:R-:W-:Y:S01]  /*c780*/  IMAD.WIDE.U32 R26, R49, R38, RZ ;  /* 0x00000026311a7225 */ /* 0x000fe200078e00ff */
[----:B------:R-:W-:-:S03]  /*c790*/  ISETP.NE.U32.AND P5, PT, R34, 0x1, PT ;  /* 0x000000012200780c */ /* 0x000fc60003fa5070 */
[----:B------:R-:W-:Y:S01]  /*c7a0*/  IMAD.WIDE.U32 R28, R48, R38, RZ ;  /* 0x00000026301c7225 */ /* 0x000fe200078e00ff */
[----:B------:R-:W-:-:S03]  /*c7b0*/  ISETP.NE.AND.EX P5, PT, R35, RZ, PT, P5 ;  /* 0x000000ff2300720c */ /* 0x000fc60003fa5350 */
[----:B------:R-:W-:-:S04]  /*c7c0*/  IMAD.WIDE.U32 R26, P2, R48, R39, R26 ;  /* 0x00000027301a7225 */ /* 0x000fc8000784001a */
[----:B------:R-:W-:Y:S01]  /*c7d0*/  IMAD.X R25, RZ, RZ, RZ, P2 ;  /* 0x000000ffff197224 */ /* 0x000fe200010e06ff */
[----:B------:R-:W-:Y:S01]  /*c7e0*/  IADD3 RZ, P2, PT, R29, R26, RZ ;  /* 0x0000001a1dff7210 */ /* 0x000fe20007f5e0ff */
[----:B------:R-:W-:-:S04]  /*c7f0*/  IMAD.MOV.U32 R24, RZ, RZ, R27 ;  /* 0x000000ffff187224 */ /* 0x000fc800078e001b */
[----:B------:R-:W-:Y:S01]  /*c800*/  IMAD.WIDE.U32.X R24, R49, R39, R24, P2 ;  /* 0x0000002731187225 */ /* 0x000fe200010e0418 */
[----:B------:R-:W-:Y:S02]  /*c810*/  ISETP.GT.U32.AND P2, PT, R8, R10, PT ;  /* 0x0000000a0800720c */ /* 0x000fe40003f44070 */
[----:B------:R-:W-:Y:S02]  /*c820*/  ISETP.NE.U32.AND P3, PT, R24, RZ, PT ;  /* 0x000000ff1800720c */ /* 0x000fe40003f65070 */
[----:B------:R-:W-:Y:S02]  /*c830*/  ISETP.GT.U32.AND.EX P2, PT, R7, R9, PT, P2 ;  /* 0x000000090700720c */ /* 0x000fe40003f44120 */
[----:B------:R-:W-:-:S04]  /*c840*/  ISETP.NE.AND.EX P3, PT, R25, RZ, PT, P3 ;  /* 0x000000ff1900720c */ /* 0x000fc80003f65330 */
[----:B------:R-:W-:-:S13]  /*c850*/  PLOP3.LUT P2, PT, P5, P2, P3, 0xf2, 0x0 ;  /* 0x000000000000781c */ /* 0x000fda0002f45e32 */
[----:B------:R-:W-:Y:S05]  /*c860*/  @P2 BREAK.RELIABLE B2 ;  /* 0x0000000000022942 */ /* 0x000fea0003800100 */
[----:B------:R-:W-:Y:S05]  /*c870*/  @P2 BRA `(.L_x_282) ;  /* 0x0000003800e82947 */ /* 0x000fea0003800000 */
[----:B------:R-:W-:Y:S01]  /*c880*/  IADD3 R41, P2, PT, R41, 0x1, RZ ;  /* 0x0000000129297810 */ /* 0x000fe20007f5e0ff */
[-C--:B------:R-:W-:Y:S02]  /*c890*/  IMAD R7, R39, R48.reuse, RZ ;  /* 0x0000003027077224 */ /* 0x080fe400078e02ff */
[----:B------:R-:W-:Y:S01]  /*c8a0*/  IMAD.WIDE.U32 R8, R38, R48, RZ ;  /* 0x0000003026087225 */ /* 0x000fe200078e00ff */
[----:B------:R-:W-:Y:S02]  /*c8b0*/  IADD3.X R40, PT, PT, RZ, R40, RZ, P2, !PT ;  /* 0x00000028ff287210 */ /* 0x000fe400017fe4ff */
[----:B------:R-:W-:Y:S01]  /*c8c0*/  ISETP.NE.U32.AND P2, PT, R41, R17, PT ;  /* 0x000000112900720c */ /* 0x000fe20003f45070 */
[----:B------:R-:W-:Y:S02]  /*c8d0*/  IMAD R7, R49, R38, R7 ;  /* 0x0000002631077224 */ /* 0x000fe400078e0207 */
[----:B------:R-:W-:Y:S01]  /*c8e0*/  IMAD.MOV.U32 R39, RZ, RZ, R8 ;  /* 0x000000ffff277224 */ /* 0x000fe200078e0008 */
[----:B------:R-:W-:Y:S01]  /*c8f0*/  ISETP.NE.AND.EX P2, PT, R40, R14, PT, P2 ;  /* 0x0000000e2800720c */ /* 0x000fe20003f45320 */
[----:B------:R-:W-:-:S12]  /*c900*/  IMAD.IADD R38, R9, 0x1, R7 ;  /* 0x0000000109267824 */ /* 0x000fd800078e0207 */
[----:B------:R-:W-:Y:S05]  /*c910*/  @P2 BRA `(.L_x_283) ;  /* 0xfffffff000102947 */ /* 0x000fea000383ffff */
[----:B------:R-:W-:-:S04]  /*c920*/  ISETP.NE.U32.AND P2, PT, R39, -0x1, PT ;  /* 0xffffffff2700780c */ /* 0x000fc80003f45070 */
[----:B------:R-:W-:-:S13]  /*c930*/  ISETP.NE.AND.EX P2, PT, R38, -0x1, PT, P2 ;  /* 0xffffffff2600780c */ /* 0x000fda0003f45320 */
[----:B------:R-:W-:Y:S05]  /*c940*/  @!P2 BREAK.RELIABLE B2 ;  /* 0x000000000002a942 */ /* 0x000fea0003800100 */
[----:B------:R-:W-:Y:S05]  /*c950*/  @!P2 BRA `(.L_x_282) ;  /* 0x0000003800b0a947 */ /* 0x000fea0003800000 */
[----:B------:R-:W-:Y:S05]  /*c960*/  BSYNC.RELIABLE B2 ;  /* 0x0000000000027941 */ /* 0x000fea0003800100 */
.L_x_258:
[----:B------:R-:W-:Y:S01]  /*c970*/  IADD3 R17, P2, PT, R17, 0x1, RZ ;  /* 0x0000000111117810 */ /* 0x000fe20007f5e0ff */
[----:B------:R-:W-:Y:S01]  /*c980*/  VIADD R42, R42, 0x1 ;  /* 0x000000012a2a7836 */ /* 0x000fe20000000000 */
[----:B------:R-:W-:Y:S02]  /*c990*/  IADD3 R16, P3, PT, R16, R39, RZ ;  /* 0x0000002710107210 */ /* 0x000fe40007f7e0ff */
[----:B------:R-:W-:Y:S02]  /*c9a0*/  IADD3.X R14, PT, PT, RZ, R14, RZ, P2, !PT ;  /* 0x0000000eff0e7210 */ /* 0x000fe400017fe4ff */
[----:B------:R-:W-:Y:S01]  /*c9b0*/  ISETP.NE.U32.AND P2, PT, R17, R13, PT ;  /* 0x0000000d1100720c */ /* 0x000fe20003f45070 */
[----:B------:R-:W-:-:S03]  /*c9c0*/  IMAD.X R15, R15, 0x1, R38, P3 ;  /* 0x000000010f0f7824 */ /* 0x000fc600018e0626 */
[----:B------:R-:W-:-:S13]  /*c9d0*/  ISETP.NE.AND.EX P2, PT, R14, RZ, PT, P2 ;  /* 0x000000ff0e00720c */ /* 0x000fda0003f45320 */
[----:B------:R-:W-:Y:S05]  /*c9e0*/  @P2 BRA `(.L_x_284) ;  /* 0xffffffec00b02947 */ /* 0x000fea000383ffff */
.L_x_257:
[----:B------:R-:W-:Y:S05]  /*c9f0*/  @!P1 BRA `(.L_x_285) ;  /* 0x0000003800289947 */ /* 0x000fea0003800000 */
[----:B------:R-:W5:Y:S02]  /*ca00*/  LDL R45, [R1+0xcc] ;  /* 0x0000cc00012d7983 */ /* 0x000f640000100800 */
[----:B-----5:R-:W-:-:S13]  /*ca10*/  ISETP.GE.AND P1, PT, R45, 0x2, PT ;  /* 0x000000022d00780c */ /* 0x020fda0003f26270 */
[----:B------:R-:W-:Y:S05]  /*ca20*/  @!P1 BRA `(.L_x_286) ;  /* 0x0000001000ac9947 */ /* 0x000fea0003800000 */
[----:B------:R-:W-:Y:S01]  /*ca30*/  IADD3 R7, PT, PT, R47, -0x1, RZ ;  /* 0xffffffff2f077810 */ /* 0x000fe20007ffe0ff */
[----:B------:R-:W-:Y:S02]  /*ca40*/  VIADD R14, R45, 0xffffffff ;  /* 0xffffffff2d0e7836 */ /* 0x000fe40000000000 */
[----:B------:R-:W-:Y:S01]  /*ca50*/  IMAD.MOV.U32 R44, RZ, RZ, RZ ;  /* 0x000000ffff2c7224 */ /* 0x000fe200078e00ff */
[----:B------:R-:W-:-:S07]  /*ca60*/  SHF.R.S32.HI R17, RZ, 0x1f, R7 ;  /* 0x0000001fff117819 */ /* 0x000fce0000011407 */
.L_x_315:
[----:B------:R-:W-:Y:S01]  /*ca70*/  IADD3 R44, PT, PT, R44, 0x1, RZ ;  /* 0x000000012c2c7810 */ /* 0x000fe20007ffe0ff */
[----:B------:R-:W-:Y:S01]  /*ca80*/  BSSY.RELIABLE B2, `(.L_x_287) ;  /* 0x0000121000027945 */ /* 0x000fe20003800100 */
[----:B------:R-:W-:Y:S01]  /*ca90*/  ISETP.NE.AND P2, PT, R7, RZ, PT ;  /* 0x000000ff0700720c */ /* 0x000fe20003f45270 */
[----:B------:R-:W-:Y:S01]  /*caa0*/  IMAD.MOV.U32 R38, RZ, RZ, RZ ;  /* 0x000000ffff267224 */ /* 0x000fe200078e00ff */
[----:B----4-:R-:W-:-:S04]  /*cab0*/  IADD3 R10, P3, PT, -R44, 0x31, RZ ;  /* 0x000000312c0a7810 */ /* 0x010fc80007f7e1ff */
[CC--:B------:R-:W-:Y:S01]  /*cac0*/  ISETP.GE.U32.AND P1, PT, R10.reuse, R7.reuse, PT ;  /* 0x000000070a00720c */ /* 0x0c0fe20003f26070 */
[----:B------:R-:W-:Y:S01]  /*cad0*/  IMAD.X R24, RZ, RZ, -0x1, P3 ;  /* 0xffffffffff187424 */ /* 0x000fe200018e06ff */
[----:B------:R-:W-:-:S04]  /*cae0*/  ISETP.LT.U32.AND P3, PT, R10, R7, PT ;  /* 0x000000070a00720c */ /* 0x000fc80003f61070 */
[CC--:B------:R-:W-:Y:S02]  /*caf0*/  ISETP.LT.U32.OR.EX P2, PT, R24.reuse, R17.reuse, !P2, P3 ;  /* 0x000000111800720c */ /* 0x0c0fe40005741530 */
[----:B------:R-:W-:-:S04]  /*cb00*/  ISETP.GE.U32.AND.EX P1, PT, R24, R17, PT, P1 ;  /* 0x000000111800720c */ /* 0x000fc80003f26110 */
[----:B------:R-:W-:-:S07]  /*cb10*/  SEL R39, RZ, 0x1, !P1 ;  /* 0x00000001ff277807 */ /* 0x000fce0004800000 */
[----:B------:R-:W-:Y:S05]  /*cb20*/  @P2 BRA `(.L_x_288) ;  /* 0x0000001000582947 */ /* 0x000fea0003800000 */
[----:B-123--:R-:W-:Y:S01]  /*cb30*/  IADD3 R8, P1, PT, -R7, R10, RZ ;  /* 0x0000000a07087210 */ /* 0x00efe20007f3e1ff */
[----:B------:R-:W-:Y:S02]  /*cb40*/  IMAD.MOV.U32 R39, RZ, RZ, 0x1 ;  /* 0x00000001ff277424 */ /* 0x000fe400078e00ff */
[----:B------:R-:W-:Y:S01]  /*cb50*/  IMAD.MOV.U32 R38, RZ, RZ, RZ ;  /* 0x000000ffff267224 */ /* 0x000fe200078e00ff */
[----:B------:R-:W-:Y:S02]  /*cb60*/  IADD3.X R12, PT, PT, ~R17, R24, RZ, P1, !PT ;  /* 0x00000018110c7210 */ /* 0x000fe40000ffe5ff */
[C---:B------:R-:W-:Y:S02]  /*cb70*/  ISETP.NE.U32.AND P1, PT, R8.reuse, RZ, PT ;  /* 0x000000ff0800720c */ /* 0x040fe40003f25070 */
[----:B------:R-:W-:Y:S02]  /*cb80*/  ISETP.LT.U32.AND P2, PT, R8, R7, PT ;  /* 0x000000070800720c */ /* 0x000fe40003f41070 */
[----:B------:R-:W-:-:S02]  /*cb90*/  ISETP.NE.AND.EX P1, PT, R12, RZ, PT, P1 ;  /* 0x000000ff0c00720c */ /* 0x000fc40003f25310 */
[----:B------:R-:W-:-:S04]  /*cba0*/  ISETP.LT.U32.AND.EX P2, PT, R12, R17, PT, P2 ;  /* 0x000000110c00720c */ /* 0x000fc80003f41120 */
[----:B------:R-:W-:Y:S02]  /*cbb0*/  SEL R13, R8, R7, P2 ;  /* 0x00000007080d7207 */ /* 0x000fe40001000000 */
[----:B------:R-:W-:-:S05]  /*cbc0*/  SEL R12, R12, R17, P2 ;  /* 0x000000110c0c7207 */ /* 0x000fca0001000000 */
[----:B------:R-:W-:Y:S05]  /*cbd0*/  @!P1 BRA `(.L_x_289) ;  /* 0x00000010001c9947 */ /* 0x000fea0003800000 */
[----:B------:R-:W-:Y:S01]  /*cbe0*/  IADD3 R11, P1, PT, -R13, R10, RZ ;  /* 0x0000000a0d0b7210 */ /* 0x000fe20007f3e1ff */
[----:B------:R-:W-:Y:S02]  /*cbf0*/  HFMA2 R39, -RZ, RZ, 0, 5.9604644775390625e-08 ;  /* 0x00000001ff277431 */ /* 0x000fe400000001ff */
[----:B------:R-:W-:Y:S01]  /*cc00*/  IMAD.MOV.U32 R38, RZ, RZ, RZ ;  /* 0x000000ffff267224 */ /* 0x000fe200078e00ff */
[----:B------:R-:W-:Y:S01]  /*cc10*/  MOV R40, RZ ;  /* 0x000000ff00287202 */ /* 0x000fe20000000f00 */
[----:B------:R-:W-:Y:S02]  /*cc20*/  IMAD.MOV.U32 R41, RZ, RZ, 0x1 ;  /* 0x00000001ff297424 */ /* 0x000fe400078e00ff */
[----:B------:R-:W-:-:S07]  /*cc30*/  IMAD.X R10, R24, 0x1, ~R12, P1 ;  /* 0x00000001180a7824 */ /* 0x000fce00008e0e0c */
.L_x_314:
        /* <DEDUP_REMOVED lines=10> */
.L_x_295:
        /* <DEDUP_REMOVED lines=26> */
.L_x_293:
        /* <DEDUP_REMOVED lines=8> */
.L_x_294:
[----:B------:R-:W-:Y:S05]  /*cf00*/  BSYNC.RECONVERGENT B4 ;  /* 0x0000000000047941 */ /* 0x000fea0003800200 */
.L_x_292:
[----:B------:R-:W-:Y:S01]  /*cf10*/  ISETP.NE.U32.AND P1, PT, R28, RZ, PT ;  /* 0x000000ff1c00720c */ /* 0x000fe20003f25070 */
[----:B------:R-:W-:Y:S01]  /*cf20*/  IMAD.MOV.U32 R43, RZ, RZ, R49 ;  /* 0x000000ffff2b7224 */ /* 0x000fe200078e0031 */
[----:B------:R-:W-:Y:S02]  /*cf30*/  MOV R42, R48 ;  /* 0x00000030002a7202 */ /* 0x000fe40000000f00 */
[----:B------:R-:W-:-:S13]  /*cf40*/  ISETP.NE.AND.EX P1, PT, R29, RZ, PT, P1 ;  /* 0x000000ff1d00720c */ /* 0x000fda0003f25310 */
[----:B------:R-:W-:Y:S05]  /*cf50*/  @P1 BRA `(.L_x_295) ;  /* 0xfffffffc00601947 */ /* 0x000fea000383ffff */
.L_x_291:
[----:B------:R-:W-:Y:S05]  /*cf60*/  BSYNC.RECONVERGENT B3 ;  /* 0x0000000000037941 */ /* 0x000fea0003800200 */
.L_x_290:
        /* <DEDUP_REMOVED lines=24> */
.L_x_297:
        /* <DEDUP_REMOVED lines=8> */
.L_x_298:
[----:B------:R-:W-:Y:S05]  /*d170*/  BSYNC.RECONVERGENT B3 ;  /* 0x0000000000037941 */ /* 0x000fea0003800200 */
.L_x_296:
        /* <DEDUP_REMOVED lines=24> */
.L_x_300:
        /* <DEDUP_REMOVED lines=8> */
.L_x_301:
[----:B------:R-:W-:Y:S05]  /*d380*/  BSYNC.RECONVERGENT B3 ;  /* 0x0000000000037941 */ /* 0x000fea0003800200 */
.L_x_299:
        /* <DEDUP_REMOVED lines=8> */
.L_x_307:
        /* <DEDUP_REMOVED lines=26> */
.L_x_305:
[----:B------:R-:W-:Y:S01]  /*d5b0*/  IMAD.MOV.U32 R25, RZ, RZ, R27 ;  /* 0x000000ffff197224 */ /* 0x000fe200078e001b */
[----:B------:R-:W-:Y:S01]  /*d5c0*/  MOV R27, R54 ;  /* 0x00000036001b7202 */ /* 0x000fe20000000f00 */
[----:B------:R-:W-:Y:S01]  /*d5d0*/  IMAD.MOV.U32 R23, RZ, RZ, R55 ;  /* 0x000000ffff177224 */ /* 0x000fe200078e0037 */
[----:B------:R-:W-:-:S07]  /*d5e0*/  MOV R24, 0xd600 ;  /* 0x0000d60000187802 */ /* 0x000fce0000000f00 */
[----:B------:R-:W-:Y:S05]  /*d5f0*/  CALL.REL.NOINC `($__internal_1_$__cuda_sm20_rem_u64) ;  /* 0x0000004400087944 */ /* 0x000fea0003c00000 */
[----:B------:R-:W-:Y:S02]  /*d600*/  IMAD.MOV.U32 R27, RZ, RZ, R26 ;  /* 0x000000ffff1b7224 */ /* 0x000fe400078e001a */
[----:B------:R-:W-:-:S07]  /*d610*/  IMAD.MOV.U32 R26, RZ, RZ, R23 ;  /* 0x000000ffff1a7224 */ /* 0x000fce00078e0017 */
.L_x_306:
[----:B------:R-:W-:Y:S05]  /*d620*/  BSYNC.RECONVERGENT B4 ;  /* 0x0000000000047941 */ /* 0x000fea0003800200 */
.L_x_304:
[----:B------:R-:W-:Y:S01]  /*d630*/  ISETP.NE.U32.AND P1, PT, R26, RZ, PT ;  /* 0x000000ff1a00720c */ /* 0x000fe20003f25070 */
[----:B------:R-:W-:Y:S01]  /*d640*/  IMAD.MOV.U32 R54, RZ, RZ, R56 ;  /* 0x000000ffff367224 */ /* 0x000fe200078e0038 */
[----:B------:R-:W-:Y:S02]  /*d650*/  MOV R55, R57 ;  /* 0x0000003900377202 */ /* 0x000fe40000000f00 */
[----:B------:R-:W-:-:S13]  /*d660*/  ISETP.NE.AND.EX P1, PT, R27, RZ, PT, P1 ;  /* 0x000000ff1b00720c */ /* 0x000fda0003f25310 */
[----:B------:R-:W-:Y:S05]  /*d670*/  @P1 BRA `(.L_x_307) ;  /* 0xfffffffc00641947 */ /* 0x000fea000383ffff */
.L_x_303:
[----:B------:R-:W-:Y:S05]  /*d680*/  BSYNC.RECONVERGENT B3 ;  /* 0x0000000000037941 */ /* 0x000fea0003800200 */
.L_x_302:
[----:B------:R-:W-:Y:S01]  /*d690*/  LOP3.LUT R23, R38, R54, RZ, 0xfc, !PT ;  /* 0x0000003626177212 */ /* 0x000fe200078efcff */
[----:B------:R-:W-:Y:S03]  /*d6a0*/  BSSY.RECONVERGENT B3, `(.L_x_308) ;  /* 0x000001f000037945 */ /* 0x000fe60003800200 */
        /* <DEDUP_REMOVED lines=13> */
[----:B------:R-:W-:Y:S02]  /*d780*/  IMAD R26, R55, R26, R39 ;  /* 0x0000001a371a7224 */ /* 0x000fe400078e0227 */
[----:B------:R-:W-:-:S03]  /*d790*/  HFMA2 R39, -RZ, RZ, 0, 0 ;  /* 0x00000000ff277431 */ /* 0x000fc600000001ff */
[----:B------:R-:W-:-:S13]  /*d7a0*/  ISETP.GE.U32.AND P1, PT, R26, R55, PT ;  /* 0x000000371a00720c */ /* 0x000fda0003f26070 */
[----:B------:R-:W-:Y:S01]  /*d7b0*/  @P1 IADD3 R26, PT, PT, R26, -R55, RZ ;  /* 0x800000371a1a1210 */ /* 0x000fe20007ffe0ff */
[----:B------:R-:W-:-:S03]  /*d7c0*/  @P1 VIADD R38, R38, 0x1 ;  /* 0x0000000126261836 */ /* 0x000fc60000000000 */
[----:B------:R-:W-:-:S13]  /*d7d0*/  ISETP.GE.U32.AND P2, PT, R26, R55, PT ;  /* 0x000000371a00720c */ /* 0x000fda0003f46070 */
[----:B------:R-:W-:Y:S01]  /*d7e0*/  @P2 VIADD R38, R38, 0x1 ;  /* 0x0000000126262836 */ /* 0x000fe20000000000 */
[----:B------:R-:W-:Y:S01]  /*d7f0*/  @!P3 LOP3.LUT R38, RZ, R55, RZ, 0x33, !PT ;  /* 0x00000037ff26b212 */ /* 0x000fe200078e33ff */
[----:B------:R-:W-:Y:S06]  /*d800*/  BRA `(.L_x_310) ;  /* 0x0000000000207947 */ /* 0x000fec0003800000 */
.L_x_309:
        /* <DEDUP_REMOVED lines=8> */
.L_x_310:
[----:B------:R-:W-:Y:S05]  /*d890*/  BSYNC.RECONVERGENT B3 ;  /* 0x0000000000037941 */ /* 0x000fea0003800200 */
.L_x_308:
        /* <DEDUP_REMOVED lines=24> */
.L_x_312:
        /* <DEDUP_REMOVED lines=8> */
.L_x_313:
[----:B------:R-:W-:Y:S05]  /*daa0*/  BSYNC.RECONVERGENT B3 ;  /* 0x0000000000037941 */ /* 0x000fea0003800200 */
.L_x_311:
[----:B------:R-:W-:Y:S01]  /*dab0*/  IMAD.WIDE.U32 R26, R51, R38, RZ ;  /* 0x00000026331a7225 */ /* 0x000fe200078e00ff */
[----:B------:R-:W-:-:S03]  /*dac0*/  ISETP.GT.U32.AND P2, PT, R43, R9, PT ;  /* 0x000000092b00720c */ /* 0x000fc60003f44070 */
[----:B------:R-:W-:Y:S01]  /*dad0*/  IMAD.WIDE.U32 R28, R50, R38, RZ ;  /* 0x00000026321c7225 */ /* 0x000fe200078e00ff */
[----:B------:R-:W-:-:S03]  /*dae0*/  ISETP.GT.U32.AND.EX P2, PT, R42, R8, PT, P2 ;  /* 0x000000082a00720c */ /* 0x000fc60003f44120 */
[----:B------:R-:W-:-:S04]  /*daf0*/  IMAD.WIDE.U32 R26, P1, R50, R39, R26 ;  /* 0x00000027321a7225 */ /* 0x000fc8000782001a */
[----:B------:R-:W-:Y:S01]  /*db00*/  IMAD.MOV.U32 R24, RZ, RZ, R27 ;  /* 0x000000ffff187224 */ /* 0x000fe200078e001b */
[----:B------:R-:W-:Y:S02]  /*db10*/  IADD3.X R25, PT, PT, RZ, RZ, RZ, P1, !PT ;  /* 0x000000ffff197210 */ /* 0x000fe40000ffe4ff */
[----:B------:R-:W-:-:S05]  /*db20*/  IADD3 RZ, P1, PT, R29, R26, RZ ;  /* 0x0000001a1dff7210 */ /* 0x000fca0007f3e0ff */
[----:B------:R-:W-:Y:S01]  /*db30*/  IMAD.WIDE.U32.X R24, R51, R39, R24, P1 ;  /* 0x0000002733187225 */ /* 0x000fe200008e0418 */
[----:B------:R-:W-:Y:S02]  /*db40*/  ISETP.NE.U32.AND P1, PT, R34, 0x1, PT ;  /* 0x000000012200780c */ /* 0x000fe40003f25070 */
[----:B------:R-:W-:Y:S02]  /*db50*/  ISETP.NE.U32.AND P3, PT, R24, RZ, PT ;  /* 0x000000ff1800720c */ /* 0x000fe40003f65070 */
[----:B------:R-:W-:Y:S02]  /*db60*/  ISETP.NE.AND.EX P1, PT, R35, RZ, PT, P1 ;  /* 0x000000ff2300720c */ /* 0x000fe40003f25310 */
[----:B------:R-:W-:-:S04]  /*db70*/  ISETP.NE.AND.EX P3, PT, R25, RZ, PT, P3 ;  /* 0x000000ff1900720c */ /* 0x000fc80003f65330 */
[----:B------:R-:W-:-:S13]  /*db80*/  PLOP3.LUT P1, PT, P1, P2, P3, 0xf2, 0x0 ;  /* 0x000000000000781c */ /* 0x000fda0000f25e32 */
[----:B------:R-:W-:Y:S05]  /*db90*/  @P1 BREAK.RELIABLE B2 ;  /* 0x0000000000021942 */ /* 0x000fea0003800100 */
        /* <DEDUP_REMOVED lines=11> */
.L_x_289:
[----:B------:R-:W-:-:S04]  /*dc50*/  ISETP.NE.U32.AND P1, PT, R39, -0x1, PT ;  /* 0xffffffff2700780c */ /* 0x000fc80003f25070 */
[----:B------:R-:W-:-:S13]  /*dc60*/  ISETP.NE.AND.EX P1, PT, R38, -0x1, PT, P1 ;  /* 0xffffffff2600780c */ /* 0x000fda0003f25310 */
[----:B------:R-:W-:Y:S05]  /*dc70*/  @!P1 BREAK.RELIABLE B2 ;  /* 0x0000000000029942 */ /* 0x000fea0003800100 */
[----:B------:R-:W-:Y:S05]  /*dc80*/  @!P1 BRA `(.L_x_282) ;  /* 0x0000002400e49947 */ /* 0x000fea0003800000 */
.L_x_288:
[----:B------:R-:W-:Y:S05]  /*dc90*/  BSYNC.RELIABLE B2 ;  /* 0x0000000000027941 */ /* 0x000fea0003800100 */
.L_x_287:
[----:B------:R-:W-:Y:S02]  /*dca0*/  ISETP.GE.AND P1, PT, R44, R14, PT ;  /* 0x0000000e2c00720c */ /* 0x000fe40003f26270 */
[----:B------:R-:W-:-:S05]  /*dcb0*/  IADD3 R16, P2, PT, R16, R39, RZ ;  /* 0x0000002710107210 */ /* 0x000fca0007f5e0ff */
[----:B------:R-:W-:-:S06]  /*dcc0*/  IMAD.X R15, R15, 0x1, R38, P2 ;  /* 0x000000010f0f7824 */ /* 0x000fcc00010e0626 */
[----:B------:R-:W-:Y:S05]  /*dcd0*/  @!P1 BRA `(.L_x_315) ;  /* 0xffffffec00649947 */ /* 0x000fea000383ffff */
.L_x_286:
[----:B------:R-:W-:Y:S05]  /*dce0*/  @P0 BRA `(.L_x_285) ;  /* 0x00000024006c0947 */ /* 0x000fea0003800000 */
[----:B------:R-:W5:Y:S02]  /*dcf0*/  LDL R43, [R1+0xd0] ;  /* 0x0000d000012b7983 */ /* 0x000f640000100800 */
[----:B-----5:R-:W-:-:S04]  /*dd00*/  IADD3 R44, PT, PT, R43, -0x1, RZ ;  /* 0xffffffff2b2c7810 */ /* 0x020fc80007ffe0ff */
[----:B------:R-:W-:-:S13]  /*dd10*/  ISETP.GE.AND P0, PT, R45, R44, PT ;  /* 0x0000002c2d00720c */ /* 0x000fda0003f06270 */
[----:B------:R-:W-:Y:S05]  /*dd20*/  @P0 BRA `(.L_x_316) ;  /* 0x0000001000a40947 */ /* 0x000fea0003800000 */
[----:B------:R-:W-:-:S05]  /*dd30*/  VIADD R7, R47, 0xfffffffe ;  /* 0xfffffffe2f077836 */ /* 0x000fca0000000000 */
[----:B------:R-:W-:-:S07]  /*dd40*/  SHF.R.S32.HI R14, RZ, 0x1f, R7 ;  /* 0x0000001fff0e7819 */ /* 0x000fce0000011407 */
.L_x_345:
[----:B------:R-:W-:Y:S01]  /*dd50*/  VIADD R45, R45, 0x1 ;  /* 0x000000012d2d7836 */ /* 0x000fe20000000000 */
[----:B------:R-:W-:Y:S01]  /*dd60*/  ISETP.NE.AND P1, PT, R7, RZ, PT ;  /* 0x000000ff0700720c */ /* 0x000fe20003f25270 */
[----:B------:R-:W-:Y:S01]  /*dd70*/  BSSY.RELIABLE B2, `(.L_x_317) ;  /* 0x0000120000027945 */ /* 0x000fe20003800100 */
[----:B------:R-:W-:Y:S02]  /*dd80*/  IMAD.MOV.U32 R17, RZ, RZ, RZ ;  /* 0x000000ffff117224 */ /* 0x000fe400078e00ff */
[----:B----4-:R-:W-:Y:S02]  /*dd90*/  IADD3 R10, P2, PT, -R45, 0x31, RZ ;  /* 0x000000312d0a7810 */ /* 0x010fe40007f5e1ff */
[----:B-123--:R-:W-:Y:S02]  /*dda0*/  SHF.R.S32.HI R8, RZ, 0x1f, R45 ;  /* 0x0000001fff087819 */ /* 0x00efe4000001142d */
[----:B------:R-:W-:Y:S02]  /*ddb0*/  ISETP.GE.U32.AND P0, PT, R10, R7, PT ;  /* 0x000000070a00720c */ /* 0x000fe40003f06070 */
[----:B------:R-:W-:-:S02]  /*ddc0*/  IADD3.X R23, PT, PT, RZ, ~R8, RZ, P2, !PT ;  /* 0x80000008ff177210 */ /* 0x000fc400017fe4ff */
[----:B------:R-:W-:Y:S02]  /*ddd0*/  ISETP.LT.U32.AND P2, PT, R10, R7, PT ;  /* 0x000000070a00720c */ /* 0x000fe40003f41070 */
[CC--:B------:R-:W-:Y:S02]  /*dde0*/  ISETP.GE.U32.AND.EX P0, PT, R23.reuse, R14.reuse, PT, P0 ;  /* 0x0000000e1700720c */ /* 0x0c0fe40003f06100 */
[----:B------:R-:W-:Y:S02]  /*ddf0*/  ISETP.LT.U32.OR.EX P1, PT, R23, R14, !P1, P2 ;  /* 0x0000000e1700720c */ /* 0x000fe40004f21520 */
[----:B------:R-:W-:-:S11]  /*de00*/  SEL R38, RZ, 0x1, !P0 ;  /* 0x00000001ff267807 */ /* 0x000fd60004000000 */
[----:B------:R-:W-:Y:S05]  /*de10*/  @P1 BRA `(.L_x_318) ;  /* 0x0000001000541947 */ /* 0x000fea0003800000 */
[----:B------:R-:W-:Y:S01]  /*de20*/  IADD3 R8, P0, PT, -R7, R10, RZ ;  /* 0x0000000a07087210 */ /* 0x000fe20007f1e1ff */
[----:B------:R-:W-:Y:S02]  /*de30*/  HFMA2 R38, -RZ, RZ, 0, 5.9604644775390625e-08 ;  /* 0x00000001ff267431 */ /* 0x000fe400000001ff */
[----:B------:R-:W-:Y:S01]  /*de40*/  IMAD.MOV.U32 R17, RZ, RZ, RZ ;  /* 0x000000ffff117224 */ /* 0x000fe200078e00ff */
[C---:B------:R-:W-:Y:S01]  /*de50*/  ISETP.LT.U32.AND P1, PT, R8.reuse, R7, PT ;  /* 0x000000070800720c */ /* 0x040fe20003f21070 */
[----:B------:R-:W-:Y:S01]  /*de60*/  IMAD.X R9, R23, 0x1, ~R14, P0 ;  /* 0x0000000117097824 */ /* 0x000fe200000e0e0e */
[----:B------:R-:W-:-:S04]  /*de70*/  ISETP.NE.U32.AND P0, PT, R8, RZ, PT ;  /* 0x000000ff0800720c */ /* 0x000fc80003f05070 */
[C---:B------:R-:W-:Y:S02]  /*de80*/  ISETP.NE.AND.EX P0, PT, R9.reuse, RZ, PT, P0 ;  /* 0x000000ff0900720c */ /* 0x040fe40003f05300 */
[----:B------:R-:W-:-:S04]  /*de90*/  ISETP.LT.U32.AND.EX P1, PT, R9, R14, PT, P1 ;  /* 0x0000000e0900720c */ /* 0x000fc80003f21110 */
[----:B------:R-:W-:Y:S02]  /*dea0*/  SEL R13, R8, R7, P1 ;  /* 0x00000007080d7207 */ /* 0x000fe40000800000 */
[----:B------:R-:W-:-:S05]  /*deb0*/  SEL R12, R9, R14, P1 ;  /* 0x0000000e090c7207 */ /* 0x000fca0000800000 */
[----:B------:R-:W-:Y:S05]  /*dec0*/  @!P0 BRA `(.L_x_319) ;  /* 0x0000001000188947 */ /* 0x000fea0003800000 */
[----:B------:R-:W-:Y:S01]  /*ded0*/  IADD3 R11, P0, PT, -R13, R10, RZ ;  /* 0x0000000a0d0b7210 */ /* 0x000fe20007f1e1ff */
[----:B------:R-:W-:Y:S01]  /*dee0*/  IMAD.MOV.U32 R38, RZ, RZ, 0x1 ;  /* 0x00000001ff267424 */ /* 0x000fe200078e00ff */
[----:B------:R-:W-:Y:S01]  /*def0*/  MOV R17, RZ ;  /* 0x000000ff00117202 */ /* 0x000fe20000000f00 */
[----:B------:R-:W-:Y:S01]  /*df00*/  IMAD.MOV.U32 R40, RZ, RZ, 0x1 ;  /* 0x00000001ff287424 */ /* 0x000fe200078e00ff */
[----:B------:R-:W-:Y:S01]  /*df10*/  IADD3.X R10, PT, PT, ~R12, R23, RZ, P0, !PT ;  /* 0x000000170c0a7210 */ /* 0x000fe200007fe5ff */
[----:B------:R-:W-:-:S08]  /*df20*/  IMAD.MOV.U32 R39, RZ, RZ, RZ ;  /* 0x000000ffff277224 */ /* 0x000fd000078e00ff */
.L_x_344:
        /* <DEDUP_REMOVED lines=10> */
.L_x_325:
        /* <DEDUP_REMOVED lines=25> */
.L_x_323:
        /* <DEDUP_REMOVED lines=8> */
.L_x_324:
[----:B------:R-:W-:Y:S05]  /*e1e0*/  BSYNC.RECONVERGENT B4 ;  /* 0x0000000000047941 */ /* 0x000fea0003800200 */
.L_x_322:
[----:B------:R-:W-:Y:S01]  /*e1f0*/  ISETP.NE.U32.AND P0, PT, R28, RZ, PT ;  /* 0x000000ff1c00720c */ /* 0x000fe20003f05070 */
[----:B------:R-:W-:Y:S01]  /*e200*/  IMAD.MOV.U32 R41, RZ, RZ, R48 ;  /* 0x000000ffff297224 */ /* 0x000fe200078e0030 */
[----:B------:R-:W-:Y:S02]  /*e210*/  MOV R42, R49 ;  /* 0x00000031002a7202 */ /* 0x000fe40000000f00 */
[----:B------:R-:W-:-:S13]  /*e220*/  ISETP.NE.AND.EX P0, PT, R24, RZ, PT, P0 ;  /* 0x000000ff1800720c */ /* 0x000fda0003f05300 */
[----:B------:R-:W-:Y:S05]  /*e230*/  @P0 BRA `(.L_x_325) ;  /* 0xfffffffc00640947 */ /* 0x000fea000383ffff */
.L_x_321:
[----:B------:R-:W-:Y:S05]  /*e240*/  BSYNC.RECONVERGENT B3 ;  /* 0x0000000000037941 */ /* 0x000fea0003800200 */
.L_x_320:
        /* <DEDUP_REMOVED lines=24> */
.L_x_327:
        /* <DEDUP_REMOVED lines=8> */
.L_x_328:
[----:B------:R-:W-:Y:S05]  /*e450*/  BSYNC.RECONVERGENT B3 ;  /* 0x0000000000037941 */ /* 0x000fea0003800200 */
.L_x_326:
        /* <DEDUP_REMOVED lines=24> */
.L_x_330:
        /* <DEDUP_REMOVED lines=8> */
.L_x_331:
[----:B------:R-:W-:Y:S05]  /*e660*/  BSYNC.RECONVERGENT B3 ;  /* 0x0000000000037941 */ /* 0x000fea0003800200 */
.L_x_329:
        /* <DEDUP_REMOVED lines=8> */
.L_x_337:
        /* <DEDUP_REMOVED lines=26> */
.L_x_335:
[----:B------:R-:W-:Y:S01]  /*e890*/  IMAD.MOV.U32 R25, RZ, RZ, R27 ;  /* 0x000000ffff197224 */ /* 0x000fe200078e001b */
[----:B------:R-:W-:Y:S01]  /*e8a0*/  MOV R23, R55 ;  /* 0x0000003700177202 */ /* 0x000fe20000000f00 */
[----:B------:R-:W-:Y:S01]  /*e8b0*/  IMAD.MOV.U32 R27, RZ, RZ, R54 ;  /* 0x000000ffff1b7224 */ /* 0x000fe200078e0036 */
[----:B------:R-:W-:-:S07]  /*e8c0*/  MOV R24, 0xe8e0 ;  /* 0x0000e8e000187802 */ /* 0x000fce0000000f00 */
[----:B------:R-:W-:Y:S05]  /*e8d0*/  CALL.REL.NOINC `($__internal_1_$__cuda_sm20_rem_u64) ;  /* 0x0000003000507944 */ /* 0x000fea0003c00000 */
[----:B------:R-:W-:Y:S01]  /*e8e0*/  IMAD.MOV.U32 R27, RZ, RZ, R26 ;  /* 0x000000ffff1b7224 */ /* 0x000fe200078e001a */
[----:B------:R-:W-:-:S07]  /*e8f0*/  MOV R26, R23 ;  /* 0x00000017001a7202 */ /* 0x000fce0000000f00 */
.L_x_336:
[----:B------:R-:W-:Y:S05]  /*e900*/  BSYNC.RECONVERGENT B4 ;  /* 0x0000000000047941 */ /* 0x000fea0003800200 */
.L_x_334:
[----:B------:R-:W-:Y:S01]  /*e910*/  ISETP.NE.U32.AND P0, PT, R26, RZ, PT ;  /* 0x000000ff1a00720c */ /* 0x000fe20003f05070 */
[----:B------:R-:W-:Y:S02]  /*e920*/  IMAD.MOV.U32 R55, RZ, RZ, R57 ;  /* 0x000000ffff377224 */ /* 0x000fe400078e0039 */
[----:B------:R-:W-:Y:S01]  /*e930*/  IMAD.MOV.U32 R54, RZ, RZ, R56 ;  /* 0x000000ffff367224 */ /* 0x000fe200078e0038 */
[----:B------:R-:W-:-:S13]  /*e940*/  ISETP.NE.AND.EX P0, PT, R27, RZ, PT, P0 ;  /* 0x000000ff1b00720c */ /* 0x000fda0003f05300 */
[----:B------:R-:W-:Y:S05]  /*e950*/  @P0 BRA `(.L_x_337) ;  /* 0xfffffffc00640947 */ /* 0x000fea000383ffff */
.L_x_333:
[----:B------:R-:W-:Y:S05]  /*e960*/  BSYNC.RECONVERGENT B3 ;  /* 0x0000000000037941 */ /* 0x000fea0003800200 */
.L_x_332:
        /* <DEDUP_REMOVED lines=24> */
.L_x_339:
        /* <DEDUP_REMOVED lines=8> */
.L_x_340:
[----:B------:R-:W-:Y:S05]  /*eb70*/  BSYNC.RECONVERGENT B3 ;  /* 0x0000000000037941 */ /* 0x000fea0003800200 */
.L_x_338:
        /* <DEDUP_REMOVED lines=24> */
.L_x_342:
        /* <DEDUP_REMOVED lines=8> */
.L_x_343:
[----:B------:R-:W-:Y:S05]  /*ed80*/  BSYNC.RECONVERGENT B3 ;  /* 0x0000000000037941 */ /* 0x000fea0003800200 */
.L_x_341:
[----:B------:R-:W-:Y:S01]  /*ed90*/  IMAD.WIDE.U32 R26, R51, R56, RZ ;  /* 0x00000038331a7225 */ /* 0x000fe200078e00ff */
[----:B------:R-:W-:-:S03]  /*eda0*/  ISETP.GT.U32.AND P1, PT, R42, R9, PT ;  /* 0x000000092a00720c */ /* 0x000fc60003f24070 */
[----:B------:R-:W-:Y:S01]  /*edb0*/  IMAD.WIDE.U32 R28, R50, R56, RZ ;  /* 0x00000038321c7225 */ /* 0x000fe200078e00ff */
[----:B------:R-:W-:-:S03]  /*edc0*/  ISETP.GT.U32.AND.EX P1, PT, R41, R8, PT, P1 ;  /* 0x000000082900720c */ /* 0x000fc60003f24110 */
[----:B------:R-:W-:-:S04]  /*edd0*/  IMAD.WIDE.U32 R26, P0, R50, R57, R26 ;  /* 0x00000039321a7225 */ /* 0x000fc8000780001a */
[----:B------:R-:W-:Y:S01]  /*ede0*/  IMAD.X R25, RZ, RZ, RZ, P0 ;  /* 0x000000ffff197224 */ /* 0x000fe200000e06ff */
[----:B------:R-:W-:Y:S01]  /*edf0*/  IADD3 RZ, P0, PT, R29, R26, RZ ;  /* 0x0000001a1dff7210 */ /* 0x000fe20007f1e0ff */
[----:B------:R-:W-:-:S04]  /*ee00*/  IMAD.MOV.U32 R24, RZ, RZ, R27 ;  /* 0x000000ffff187224 */ /* 0x000fc800078e001b */
        /* <DEDUP_REMOVED lines=18> */
.L_x_319:
[----:B------:R-:W-:-:S04]  /*ef30*/  ISETP.NE.U32.AND P0, PT, R38, -0x1, PT ;  /* 0xffffffff2600780c */ /* 0x000fc80003f05070 */
[----:B------:R-:W-:-:S13]  /*ef40*/  ISETP.NE.AND.EX P0, PT, R17, -0x1, PT, P0 ;  /* 0xffffffff1100780c */ /* 0x000fda0003f05300 */
[----:B------:R-:W-:Y:S05]  /*ef50*/  @!P0 BREAK.RELIABLE B2 ;  /* 0x0000000000028942 */ /* 0x000fea0003800100 */
[----:B------:R-:W-:Y:S05]  /*ef60*/  @!P0 BRA `(.L_x_282) ;  /* 0x00000014002c8947 */ /* 0x000fea0003800000 */
.L_x_318:
[----:B------:R-:W-:Y:S05]  /*ef70*/  BSYNC.RELIABLE B2 ;  /* 0x0000000000027941 */ /* 0x000fea0003800100 */
.L_x_317:
[----:B------:R-:W-:Y:S02]  /*ef80*/  ISETP.GE.AND P0, PT, R45, R44, PT ;  /* 0x0000002c2d00720c */ /* 0x000fe40003f06270 */
[----:B------:R-:W-:-:S04]  /*ef90*/  IADD3 R16, P1, PT, R16, R38, RZ ;  /* 0x0000002610107210 */ /* 0x000fc80007f3e0ff */
[----:B------:R-:W-:-:S07]  /*efa0*/  IADD3.X R15, PT, PT, R15, R17, RZ, P1, !PT ;  /* 0x000000110f0f7210 */ /* 0x000fce0000ffe4ff */
[----:B------:R-:W-:Y:S05]  /*efb0*/  @!P0 BRA `(.L_x_345) ;  /* 0xffffffec00648947 */ /* 0x000fea000383ffff */
.L_x_316:
[----:B------:R-:W-:Y:S05]  /*efc0*/  @P4 BRA `(.L_x_285) ;  /* 0x0000001000b44947 */ /* 0x000fea0003800000 */
[----:B------:R-:W5:Y:S02]  /*efd0*/  LDL R7, [R1+0xd4] ;  /* 0x0000d40001077983 */ /* 0x000f640000100800 */
[----:B-----5:R-:W-:-:S05]  /*efe0*/  VIADD R7, R7, 0xffffffff ;  /* 0xffffffff07077836 */ /* 0x020fca0000000000 */
[----:B------:R-:W-:-:S13]  /*eff0*/  ISETP.GE.AND P0, PT, R43, R7, PT ;  /* 0x000000072b00720c */ /* 0x000fda0003f06270 */
[----:B------:R-:W-:Y:S05]  /*f000*/  @P0 BRA `(.L_x_285) ;  /* 0x0000001000a40947 */ /* 0x000fea0003800000 */
[----:B------:R-:W-:-:S05]  /*f010*/  VIADD R47, R47, 0xfffffffd ;  /* 0xfffffffd2f2f7836 */ /* 0x000fca0000000000 */
[----:B------:R-:W-:-:S07]  /*f020*/  SHF.R.S32.HI R14, RZ, 0x1f, R47 ;  /* 0x0000001fff0e7819 */ /* 0x000fce000001142f */
.L_x_374:
[----:B------:R-:W-:Y:S01]  /*f030*/  IADD3 R43, PT, PT, R43, 0x1, RZ ;  /* 0x000000012b2b7810 */ /* 0x000fe20007ffe0ff */
[----:B------:R-:W-:Y:S01]  /*f040*/  BSSY.RELIABLE B2, `(.L_x_346) ;  /* 0x0000121000027945 */ /* 0x000fe20003800100 */
[----:B------:R-:W-:Y:S01]  /*f050*/  ISETP.NE.AND P1, PT, R47, RZ, PT ;  /* 0x000000ff2f00720c */ /* 0x000fe20003f25270 */
[----:B------:R-:W-:Y:S01]  /*f060*/  IMAD.MOV.U32 R17, RZ, RZ, RZ ;  /* 0x000000ffff117224 */ /* 0x000fe200078e00ff */
[----:B----4-:R-:W-:Y:S02]  /*f070*/  IADD3 R10, P2, PT, -R43, 0x31, RZ ;  /* 0x000000312b0a7810 */ /* 0x010fe40007f5e1ff */
[----:B-123--:R-:W-:Y:S02]  /*f080*/  SHF.R.S32.HI R8, RZ, 0x1f, R43 ;  /* 0x0000001fff087819 */ /* 0x00efe4000001142b */
[----:B------:R-:W-:-:S03]  /*f090*/  ISETP.GE.U32.AND P0, PT, R10, R47, PT ;  /* 0x0000002f0a00720c */ /* 0x000fc60003f06070 */
[----:B------:R-:W-:Y:S01]  /*f0a0*/  IMAD.X R23, RZ, RZ, ~R8, P2 ;  /* 0x000000ffff177224 */ /* 0x000fe200010e0e08 */
[----:B------:R-:W-:-:S04]  /*f0b0*/  ISETP.LT.U32.AND P2, PT, R10, R47, PT ;  /* 0x0000002f0a00720c */ /* 0x000fc80003f41070 */
[CC--:B------:R-:W-:Y:S02]  /*f0c0*/  ISETP.LT.U32.OR.EX P1, PT, R23.reuse, R14.reuse, !P1, P2 ;  /* 0x0000000e1700720c */ /* 0x0c0fe40004f21520 */
[----:B------:R-:W-:-:S04]  /*f0d0*/  ISETP.GE.U32.AND.EX P0, PT, R23, R14, PT, P0 ;  /* 0x0000000e1700720c */ /* 0x000fc80003f06100 */
[----:B------:R-:W-:-:S07]  /*f0e0*/  SEL R38, RZ, 0x1, !P0 ;  /* 0x00000001ff267807 */ /* 0x000fce0004000000 */
[----:B------:R-:W-:Y:S05]  /*f0f0*/  @P1 BRA `(.L_x_347) ;  /* 0x0000001000541947 */ /* 0x000fea0003800000 */
[----:B------:R-:W-:Y:S01]  /*f100*/  IADD3 R8, P0, PT, -R47, R10, RZ ;  /* 0x0000000a2f087210 */ /* 0x000fe20007f1e1ff */
        /* <DEDUP_REMOVED lines=16> */
.L_x_373:
        /* <DEDUP_REMOVED lines=10> */
.L_x_354:
        /* <DEDUP_REMOVED lines=25> */
.L_x_352:
        /* <DEDUP_REMOVED lines=8> */
.L_x_353:
[----:B------:R-:W-:Y:S05]  /*f4c0*/  BSYNC.RECONVERGENT B4 ;  /* 0x0000000000047941 */ /* 0x000fea0003800200 */
.L_x_351:
[----:B------:R-:W-:Y:S01]  /*f4d0*/  ISETP.NE.U32.AND P0, PT, R28, RZ, PT ;  /* 0x000000ff1c00720c */ /* 0x000fe20003f05070 */
[----:B------:R-:W-:Y:S02]  /*f4e0*/  IMAD.MOV.U32 R42, RZ, RZ, R45 ;  /* 0x000000ffff2a7224 */ /* 0x000fe400078e002d */
[----:B------:R-:W-:Y:S01]  /*f4f0*/  IMAD.MOV.U32 R41, RZ, RZ, R44 ;  /* 0x000000ffff297224 */ /* 0x000fe200078e002c */
[----:B------:R-:W-:-:S13]  /*f500*/  ISETP.NE.AND.EX P0, PT, R24, RZ, PT, P0 ;  /* 0x000000ff1800720c */ /* 0x000fda0003f05300 */
[----:B------:R-:W-:Y:S05]  /*f510*/  @P0 BRA `(.L_x_354) ;  /* 0xfffffffc00640947 */ /* 0x000fea000383ffff */
.L_x_350:
[----:B------:R-:W-:Y:S05]  /*f520*/  BSYNC.RECONVERGENT B3 ;  /* 0x0000000000037941 */ /* 0x000fea0003800200 */
.L_x_349:
        /* <DEDUP_REMOVED lines=24> */
.L_x_356:
        /* <DEDUP_REMOVED lines=8> */
.L_x_357:
[----:B------:R-:W-:Y:S05]  /*f730*/  BSYNC.RECONVERGENT B3 ;  /* 0x0000000000037941 */ /* 0x000fea0003800200 */
.L_x_355:
        /* <DEDUP_REMOVED lines=24> */
.L_x_359:
        /* <DEDUP_REMOVED lines=8> */
.L_x_360:
[----:B------:R-:W-:Y:S05]  /*f940*/  BSYNC.RECONVERGENT B3 ;  /* 0x0000000000037941 */ /* 0x000fea0003800200 */
.L_x_358:
[----:B------:R-:W-:Y:S01]  /*f950*/  ISETP.GT.U32.AND P0, PT, R42, R40, PT ;  /* 0x000000282a00720c */ /* 0x000fe20003f04070 */
[----:B------:R-:W-:Y:S01]  /*f960*/  BSSY.RECONVERGENT B3, `(.L_x_361) ;  /* 0x000002e000037945 */ /* 0x000fe20003800200 */
[----:B------:R-:W-:Y:S02]  /*f970*/  IMAD.MOV.U32 R51, RZ, RZ, R38 ;  /* 0x000000ffff337224 */ /* 0x000fe400078e0026 */
[----:B------:R-:W-:Y:S01]  /*f980*/  ISETP.GT.U32.AND.EX P0, PT, R41, R39, PT, P0 ;  /* 0x000000272900720c */ /* 0x000fe20003f04100 */
[----:B------:R-:W-:-:S12]  /*f990*/  IMAD.MOV.U32 R50, RZ, RZ, R17 ;  /* 0x000000ffff327224 */ /* 0x000fd800078e0011 */
[----:B------:R-:W-:Y:S05]  /*f9a0*/  @P0 BRA `(.L_x_362) ;  /* 0x0000000000a40947 */ /* 0x000fea0003800000 */
[----:B------:R-:W-:Y:S01]  /*f9b0*/  MOV R26, R44 ;  /* 0x0000002c001a7202 */ /* 0x000fe20000000f00 */
[----:B------:R-:W-:-:S07]  /*f9c0*/  IMAD.MOV.U32 R27, RZ, RZ, R45 ;  /* 0x000000ffff1b7224 */ /* 0x000fce00078e002d */
.L_x_366:
        /* <DEDUP_REMOVED lines=26> */
.L_x_364:
[----:B------:R-:W-:Y:S01]  /*fb70*/  MOV R25, R27 ;  /* 0x0000001b00197202 */ /* 0x000fe20000000f00 */
[----:B------:R-:W-:Y:S01]  /*fb80*/  IMAD.MOV.U32 R23, RZ, RZ, R51 ;  /* 0x000000ffff177224 */ /* 0x000fe200078e0033 */
[----:B------:R-:W-:Y:S01]  /*fb90*/  MOV R24, 0xfbc0 ;  /* 0x0000fbc000187802 */ /* 0x000fe20000000f00 */
[----:B------:R-:W-:-:S07]  /*fba0*/  IMAD.MOV.U32 R27, RZ, RZ, R50 ;  /* 0x000000ffff1b7224 */ /* 0x000fce00078e0032 */
[----:B------:R-:W-:Y:S05]  /*fbb0*/  CALL.REL.NOINC `($__internal_1_$__cuda_sm20_rem_u64) ;  /* 0x0000001c00987944 */ /* 0x000fea0003c00000 */
[----:B------:R-:W-:Y:S01]  /*fbc0*/  MOV R27, R26 ;  /* 0x0000001a001b7202 */ /* 0x000fe20000000f00 */
[----:B------:R-:W-:-:S07]  /*fbd0*/  IMAD.MOV.U32 R26, RZ, RZ, R23 ;  /* 0x000000ffff1a7224 */ /* 0x000fce00078e0017 */
.L_x_365:
[----:B------:R-:W-:Y:S05]  /*fbe0*/  BSYNC.RECONVERGENT B4 ;  /* 0x0000000000047941 */ /* 0x000fea0003800200 */
.L_x_363:
[----:B------:R-:W-:Y:S01]  /*fbf0*/  ISETP.NE.U32.AND P0, PT, R26, RZ, PT ;  /* 0x000000ff1a00720c */ /* 0x000fe20003f05070 */
[----:B------:R-:W-:Y:S01]  /*fc00*/  IMAD.MOV.U32 R51, RZ, RZ, R55 ;  /* 0x000000ffff337224 */ /* 0x000fe200078e0037 */
[----:B------:R-:W-:Y:S02]  /*fc10*/  MOV R50, R54 ;  /* 0x0000003600327202 */ /* 0x000fe40000000f00 */
[----:B------:R-:W-:-:S13]  /*fc20*/  ISETP.NE.AND.EX P0, PT, R27, RZ, PT, P0 ;  /* 0x000000ff1b00720c */ /* 0x000fda0003f05300 */
[----:B------:R-:W-:Y:S05]  /*fc30*/  @P0 BRA `(.L_x_366) ;  /* 0xfffffffc00640947 */ /* 0x000fea000383ffff */
.L_x_362:
[----:B------:R-:W-:Y:S05]  /*fc40*/  BSYNC.RECONVERGENT B3 ;  /* 0x0000000000037941 */ /* 0x000fea0003800200 */
.L_x_361:
        /* <DEDUP_REMOVED lines=24> */
.L_x_368:
        /* <DEDUP_REMOVED lines=8> */
.L_x_369:
[----:B------:R-:W-:Y:S05]  /*fe50*/  BSYNC.RECONVERGENT B3 ;  /* 0x0000000000037941 */ /* 0x000fea0003800200 */
.L_x_367:
        /* <DEDUP_REMOVED lines=24> */
.L_x_371:
        /* <DEDUP_REMOVED lines=8> */
.L_x_372:
[----:B------:R-:W-:Y:S05]  /*10060*/  BSYNC.RECONVERGENT B3 ;  /* 0x0000000000037941 */ /* 0x000fea0003800200 */
.L_x_370:
[----:B------:R-:W-:Y:S01]  /*10070*/  IMAD.WIDE.U32 R26, R49, R54, RZ ;  /* 0x00000036311a7225 */ /* 0x000fe200078e00ff */
[----:B------:R-:W-:-:S03]  /*10080*/  ISETP.GT.U32.AND P1, PT, R42, R9, PT ;  /* 0x000000092a00720c */ /* 0x000fc60003f24070 */
[----:B------:R-:W-:Y:S01]  /*10090*/  IMAD.WIDE.U32 R28, R48, R54, RZ ;  /* 0x00000036301c7225 */ /* 0x000fe200078e00ff */
[----:B------:R-:W-:-:S03]  /*100a0*/  ISETP.GT.U32.AND.EX P1, PT, R41, R8, PT, P1 ;  /* 0x000000082900720c */ /* 0x000fc60003f24110 */
[----:B------:R-:W-:-:S04]  /*100b0*/  IMAD.WIDE.U32 R26, P0, R48, R55, R26 ;  /* 0x00000037301a7225 */ /* 0x000fc8000780001a */
[----:B------:R-:W-:Y:S01]  /*100c0*/  IMAD.X R25, RZ, RZ, RZ, P0 ;  /* 0x000000ffff197224 */ /* 0x000fe200000e06ff */
[----:B------:R-:W-:Y:S02]  /*100d0*/  IADD3 RZ, P0, PT, R29, R26, RZ ;  /* 0x0000001a1dff7210 */ /* 0x000fe40007f1e0ff */
[----:B------:R-:W-:-:S05]  /*100e0*/  MOV R24, R27 ;  /* 0x0000001b00187202 */ /* 0x000fca0000000f00 */
        /* <DEDUP_REMOVED lines=18> */
.L_x_348:
[----:B------:R-:W-:-:S04]  /*10210*/  ISETP.NE.U32.AND P0, PT, R38, -0x1, PT ;  /* 0xffffffff2600780c */ /* 0x000fc80003f05070 */
[----:B------:R-:W-:-:S13]  /*10220*/  ISETP.NE.AND.EX P0, PT, R17, -0x1, PT, P0 ;  /* 0xffffffff1100780c */ /* 0x000fda0003f05300 */
[----:B------:R-:W-:Y:S05]  /*10230*/  @!P0 BREAK.RELIABLE B2 ;  /* 0x0000000000028942 */ /* 0x000fea0003800100 */
[----:B------:R-:W-:Y:S05]  /*10240*/  @!P0 BRA `(.L_x_282) ;  /* 0x0000000000748947 */ /* 0x000fea0003800000 */
.L_x_347:
[----:B------:R-:W-:Y:S05]  /*10250*/  BSYNC.RELIABLE B2 ;  /* 0x0000000000027941 */ /* 0x000fea0003800100 */
.L_x_346:
[----:B------:R-:W-:Y:S02]  /*10260*/  ISETP.GE.AND P0, PT, R43, R7, PT ;  /* 0x000000072b00720c */ /* 0x000fe40003f06270 */
[----:B------:R-:W-:-:S05]  /*10270*/  IADD3 R16, P1, PT, R16, R38, RZ ;  /* 0x0000002610107210 */ /* 0x000fca0007f3e0ff */
[----:B------:R-:W-:-:S06]  /*10280*/  IMAD.X R15, R15, 0x1, R17, P1 ;  /* 0x000000010f0f7824 */ /* 0x000fcc00008e0611 */
[----:B------:R-:W-:Y:S05]  /*10290*/  @!P0 BRA `(.L_x_374) ;  /* 0xffffffec00648947 */ /* 0x000fea000383ffff */
.L_x_285:
[----:B------:R-:W5:Y:S04]  /*102a0*/  LDL R7, [R46] ;  /* 0x000000002e077983 */ /* 0x000f680000100800 */
[----:B-123--:R-:W5:Y:S02]  /*102b0*/  LDL R8, [R46+-0x4] ;  /* 0xfffffc002e087983 */ /* 0x00ef640000100800 */
[----:B-----5:R-:W-:-:S05]  /*102c0*/  IMAD.IADD R7, R7, 0x1, -R8 ;  /* 0x0000000107077824 */ /* 0x020fca00078e0a08 */
[----:B------:R-:W-:-:S04]  /*102d0*/  IADD3 R16, P0, PT, R7, R16, RZ ;  /* 0x0000001007107210 */ /* 0x000fc80007f1e0ff */
[----:B------:R-:W-:-:S09]  /*102e0*/  LEA.HI.X.SX32 R17, R7, R15, 0x1, P0 ;  /* 0x0000000f07117211 */ /* 0x000fd200000f0eff */
.L_x_256:
[----:B------:R-:W-:-:S04]  /*102f0*/  ISETP.NE.U32.AND P0, PT, R16, -0x1, PT ;  /* 0xffffffff1000780c */ /* 0x000fc80003f05070 */
[----:B------:R-:W-:-:S13]  /*10300*/  ISETP.NE.AND.EX P0, PT, R17, -0x1, PT, P0 ;  /* 0xffffffff1100780c */ /* 0x000fda0003f05300 */
[----:B------:R-:W-:Y:S05]  /*10310*/  @!P0 BRA `(.L_x_282) ;  /* 0x0000000000408947 */ /* 0x000fea0003800000 */
.L_x_254:
[----:B----4-:R-:W0:Y:S01]  /*10320*/  LDC.64 R12, c[0x0][0x388] ;  /* 0x0000e200ff0c7b82 */ /* 0x010e220000000a00 */
[----:B------:R-:W1:Y:S01]  /*10330*/  LDCU UR5, c[0x0][0x3a0] ;  /* 0x00007400ff0577ac */ /* 0x000e620008000800 */
[----:B------:R-:W4:Y:S01]  /*10340*/  LDCU.64 UR8, c[0x0][0x390] ;  /* 0x00007200ff0877ac */ /* 0x000f220008000a00 */
[C---:B0-----:R-:W-:Y:S02]  /*10350*/  IMAD R10, R12.reuse, UR4, RZ ;  /* 0x000000040c0a7c24 */ /* 0x041fe4000f8e02ff */
[----:B-123--:R-:W-:-:S04]  /*10360*/  IMAD.WIDE.U32 R8, R12, UR5, R16 ;  /* 0x000000050c087c25 */ /* 0x00efc8000f8e0010 */
[----:B------:R-:W-:Y:S01]  /*10370*/  IMAD R7, R13, UR5, R10 ;  /* 0x000000050d077c24 */ /* 0x000fe2000f8e020a */
[----:B----4-:R-:W-:-:S04]  /*10380*/  LEA R10, P0, R8, UR8, 0x2 ;  /* 0x00000008080a7c11 */ /* 0x010fc8000f8010ff */
[----:B------:R-:W-:-:S04]  /*10390*/  IADD3 R7, PT, PT, R9, R7, RZ ;  /* 0x0000000709077210 */ /* 0x000fc80007ffe0ff */
[----:B------:R-:W-:-:S06]  /*103a0*/  LEA.HI.X R11, R8, UR9, R7, 0x2, P0 ;  /* 0x00000009080b7c11 */ /* 0x000fcc00080f1407 */
[----:B------:R-:W2:Y:S02]  /*103b0*/  LDG.E R11, desc[UR6][R10.64] ;  /* 0x000000060a0b7981 */ /* 0x000ea4000c1e1900 */
[----:B--2---:R-:W-:-:S13]  /*103c0*/  FSETP.GT.AND P0, PT, R11, R4, PT ;  /* 0x000000040b00720b */ /* 0x004fda0003f04000 */
[----:B------:R-:W-:Y:S05]  /*103d0*/  @!P0 BRA `(.L_x_282) ;  /* 0x0000000000108947 */ /* 0x000fea0003800000 */
[----:B------:R0:W5:Y:S04]  /*103e0*/  LDL R21, [R1+0xcc] ;  /* 0x0000cc0001157983 */ /* 0x0001680000100800 */
[----:B------:R0:W5:Y:S04]  /*103f0*/  LDL R0, [R1+0xd8] ;  /* 0x0000d80001007983 */ /* 0x0001680000100800 */
[----:B------:R0:W5:Y:S01]  /*10400*/  LDL.64 R2, [R1+0xd0] ;  /* 0x0000d00001027983 */ /* 0x0001620000100a00 */
[----:B------:R-:W-:-:S07]  /*10410*/  IMAD.MOV.U32 R4, RZ, RZ, R11 ;  /* 0x000000ffff047224 */ /* 0x000fce00078e000b */
.L_x_282:
[----:B------:R-:W-:Y:S05]  /*10420*/  BSYNC.RECONVERGENT B0 ;  /* 0x0000000000007941 */ /* 0x000fea0003800200 */
.L_x_253:
[----:B------:R-:W0:Y:S01]  /*10430*/  LDCU UR5, c[0x0][0x380] ;  /* 0x00007000ff0577ac */ /* 0x000e220008000800 */
[----:B------:R-:W-:-:S05]  /*10440*/  VIADD R19, R19, 0x1 ;  /* 0x0000000113137836 */ /* 0x000fca0000000000 */
[----:B0-----:R-:W-:-:S13]  /*10450*/  ISETP.NE.AND P0, PT, R19, UR5, PT ;  /* 0x0000000513007c0c */ /* 0x001fda000bf05270 */
[----:B------:R-:W-:Y:S05]  /*10460*/  @P0 BRA `(.L_x_375) ;  /* 0xffffff1400480947 */ /* 0x000fea000383ffff */
.L_x_1:
[----:B------:R-:W-:Y:S05]  /*10470*/  BSYNC.RECONVERGENT B1 ;  /* 0x0000000000017941 */ /* 0x000fea0003800200 */
.L_x_0:
[----:B------:R-:W0:Y:S01]  /*10480*/  S2UR UR5, SR_CgaCtaId ;  /* 0x00000000000579c3 */ /* 0x000e220000008800 */
[----:B------:R-:W-:Y:S01]  /*10490*/  UMOV UR4, 0x400 ;  /* 0x0000040000047882 */ /* 0x000fe20000000000 */
[----:B---3--:R-:W-:Y:S01]  /*104a0*/  ISETP.GT.U32.AND P0, PT, R30, 0x7f, PT ;  /* 0x0000007f1e00780c */ /* 0x008fe20003f04070 */
[----:B------:R-:W-:Y:S01]  /*104b0*/  BSSY.RECONVERGENT B0, `(.L_x_376) ;  /* 0x000001c000007945 */ /* 0x000fe20003800200 */
[----:B------:R-:W-:Y:S01]  /*104c0*/  I2FP.F32.U32 R6, R30 ;  /* 0x0000001e00067245 */ /* 0x000fe20000201000 */
[----:B0-----:R-:W-:-:S06]  /*104d0*/  ULEA UR4, UR5, UR4, 0x18 ;  /* 0x0000000405047291 */ /* 0x001fcc000f8ec0ff */
[----:B------:R-:W-:-:S05]  /*104e0*/  LEA R5, R30, UR4, 0x2 ;  /* 0x000000041e057c11 */ /* 0x000fca000f8e10ff */
[----:B------:R0:W-:Y:S01]  /*104f0*/  STS [R5], R4 ;  /* 0x0000000405007388 */ /* 0x0001e20000000800 */
[----:B------:R-:W-:Y:S06]  /*10500*/  BAR.SYNC.DEFER_BLOCKING 0x0 ;  /* 0x0000000000007b1d */ /* 0x000fec0000010000 */
[----:B------:R-:W-:Y:S05]  /*10510*/  @P0 BRA `(.L_x_377) ;  /* 0x0000000000540947 */ /* 0x000fea0003800000 */
[----:B-12---:R-:W1:Y:S01]  /*10520*/  LDS R8, [R5+0x200] ;  /* 0x0002000005087984 */ /* 0x006e620000000800 */
[----:B0-----:R-:W-:-:S03]  /*10530*/  IADD3 R4, PT, PT, R30, 0x80, RZ ;  /* 0x000000801e047810 */ /* 0x001fc60007ffe0ff */
[----:B------:R-:W0:Y:S01]  /*10540*/  LDS R7, [R5] ;  /* 0x0000000005077984 */ /* 0x000e220000000800 */
[----:B-1----:R-:W-:-:S04]  /*10550*/  FSETP.GEU.AND P0, PT, R8, RZ, PT ;  /* 0x000000ff0800720b */ /* 0x002fc80003f0e000 */
[----:B0-----:R-:W-:-:S13]  /*10560*/  FSETP.LEU.OR P1, PT, R8, R7, P0 ;  /* 0x000000070800720b */ /* 0x001fda000072b400 */
[----:B----4-:R-:W-:Y:S01]  /*10570*/  @!P1 I2FP.F32.U32 R10, R4 ;  /* 0x00000004000a9245 */ /* 0x010fe20000201000 */
[----:B------:R3:W-:Y:S04]  /*10580*/  @!P1 STS [R5], R8 ;  /* 0x0000000805009388 */ /* 0x0007e80000000800 */
[----:B------:R3:W-:Y:S01]  /*10590*/  @!P1 STS [R5+0x200], R10 ;  /* 0x0002000a05009388 */ /* 0x0007e20000000800 */
[----:B------:R-:W-:Y:S05]  /*105a0*/  @!P1 BRA `(.L_x_377) ;  /* 0x0000000000309947 */ /* 0x000fea0003800000 */
[----:B------:R-:W-:-:S04]  /*105b0*/  FSETP.GEU.AND P1, PT, R7, RZ, PT ;  /* 0x000000ff0700720b */ /* 0x000fc80003f2e000 */
[----:B------:R-:W-:-:S13]  /*105c0*/  FSETP.GEU.OR P1, PT, R8, R7, P1 ;  /* 0x000000070800720b */ /* 0x000fda0000f2e400 */
[----:B------:R0:W-:Y:S01]  /*105d0*/  @!P1 STS [R5+0x200], R6 ;  /* 0x0002000605009388 */ /* 0x0001e20000000800 */
[----:B------:R-:W-:Y:S05]  /*105e0*/  @!P1 BRA `(.L_x_377) ;  /* 0x0000000000209947 */ /* 0x000fea0003800000 */
[----:B------:R-:W-:-:S13]  /*105f0*/  FSETP.LEU.OR P0, PT, R7, RZ, P0 ;  /* 0x000000ff0700720b */ /* 0x000fda000070b400 */
[----:B------:R-:W-:Y:S01]  /*10600*/  @!P0 I2FP.F32.U32 R4, R4 ;  /* 0x0000000400048245 */ /* 0x000fe20000201000 */
[----:B------:R1:W-:Y:S04]  /*10610*/  @!P0 STS [R5], R8 ;  /* 0x0000000805008388 */ /* 0x0003e80000000800 */
[----:B------:R1:W-:Y:S01]  /*10620*/  @!P0 STS [R5+0x200], R4 ;  /* 0x0002000405008388 */ /* 0x0003e20000000800 */
[----:B------:R-:W-:Y:S05]  /*10630*/  @!P0 BRA `(.L_x_377) ;  /* 0x00000000000c8947 */ /* 0x000fea0003800000 */
[----:B------:R-:W-:-:S04]  /*10640*/  FSETP.GT.AND P0, PT, R8, RZ, PT ;  /* 0x000000ff0800720b */ /* 0x000fc80003f04000 */
[----:B------:R-:W-:-:S13]  /*10650*/  FSETP.GEU.OR P0, PT, R7, RZ, !P0 ;  /* 0x000000ff0700720b */ /* 0x000fda000470e400 */
[----:B------:R2:W-:Y:S02]  /*10660*/  @!P0 STS [R5+0x200], R6 ;  /* 0x0002000605008388 */ /* 0x0005e40000000800 */
.L_x_377:
[----:B------:R-:W-:Y:S05]  /*10670*/  BSYNC.RECONVERGENT B0 ;  /* 0x0000000000007941 */ /* 0x000fea0003800200 */
.L_x_376:
[----:B------:R-:W-:Y:S01]  /*10680*/  BAR.SYNC.DEFER_BLOCKING 0x0 ;  /* 0x0000000000007b1d */ /* 0x000fe20000010000 */
[----:B------:R-:W-:-:S05]  /*10690*/  ISETP.GT.U32.AND P0, PT, R30, 0x3f, PT ;  /* 0x0000003f1e00780c */ /* 0x000fca0003f04070 */
[----:B------:R-:W-:Y:S08]  /*106a0*/  BSSY.RECONVERGENT B0, `(.L_x_378) ;  /* 0x000001b000007945 */ /* 0x000ff00003800200 */
[----:B------:R-:W-:Y:S05]  /*106b0*/  @P0 BRA `(.L_x_379) ;  /* 0x0000000000640947 */ /* 0x000fea0003800000 */
[----:B-123--:R-:W1:Y:S01]  /*106c0*/  LDS R8, [R5+0x100] ;  /* 0x0001000005087984 */ /* 0x00ee620000000800 */
[----:B0-----:R-:W-:-:S03]  /*106d0*/  VIADD R4, R30, 0x40 ;  /* 0x000000401e047836 */ /* 0x001fc60000000000 */
[----:B------:R-:W0:Y:S01]  /*106e0*/  LDS R7, [R5] ;  /* 0x0000000005077984 */ /* 0x000e220000000800 */
[C---:B-1----:R-:W-:Y:S02]  /*106f0*/  FSETP.GEU.AND P0, PT, R8.reuse, RZ, PT ;  /* 0x000000ff0800720b */ /* 0x042fe40003f0e000 */
[----:B0-----:R-:W-:-:S13]  /*10700*/  FSETP.GT.AND P1, PT, R8, R7, PT ;  /* 0x000000070800720b */ /* 0x001fda0003f24000 */
[----:B------:R-:W-:Y:S05]  /*10710*/  @!P0 BRA P1, `(.L_x_380) ;  /* 0x0000000000408947 */ /* 0x000fea0000800000 */
[----:B------:R-:W-:Y:S02]  /*10720*/  FSETP.GEU.AND P1, PT, R7, RZ, PT ;  /* 0x000000ff0700720b */ /* 0x000fe40003f2e000 */
[----:B------:R-:W-:-:S13]  /*10730*/  FSETP.LT.AND P2, PT, R8, R7, PT ;  /* 0x000000070800720b */ /* 0x000fda0003f41000 */
[----:B------:R-:W-:Y:S05]  /*10740*/  @!P1 BRA P2, `(.L_x_381) ;  /* 0x00000000002c9947 */ /* 0x000fea0001000000 */
[----:B------:R-:W-:-:S13]  /*10750*/  FSETP.GT.AND P1, PT, R7, RZ, PT ;  /* 0x000000ff0700720b */ /* 0x000fda0003f24000 */
[----:B------:R-:W-:Y:S05]  /*10760*/  @!P0 BRA P1, `(.L_x_382) ;  /* 0x0000000000148947 */ /* 0x000fea0000800000 */
[----:B------:R-:W-:-:S04]  /*10770*/  FSETP.GT.AND P0, PT, R8, RZ, PT ;  /* 0x000000ff0800720b */ /* 0x000fc80003f04000 */
[----:B------:R-:W-:-:S13]  /*10780*/  FSETP.GEU.OR P0, PT, R7, RZ, !P0 ;  /* 0x000000ff0700720b */ /* 0x000fda000470e400 */
[----:B------:R-:W-:Y:S05]  /*10790*/  @P0 BRA `(.L_x_379) ;  /* 0x00000000002c0947 */ /* 0x000fea0003800000 */
[----:B------:R0:W-:Y:S01]  /*107a0*/  STS [R5+0x100], R6 ;  /* 0x0001000605007388 */ /* 0x0001e20000000800 */
[----:B------:R-:W-:Y:S05]  /*107b0*/  BRA `(.L_x_379) ;  /* 0x0000000000247947 */ /* 0x000fea0003800000 */
.L_x_382:
[----:B------:R-:W-:Y:S01]  /*107c0*/  I2FP.F32.U32 R4, R4 ;  /* 0x0000000400047245 */ /* 0x000fe20000201000 */
[----:B------:R0:W-:Y:S04]  /*107d0*/  STS [R5], R8 ;  /* 0x0000000805007388 */ /* 0x0001e80000000800 */
[----:B------:R0:W-:Y:S01]  /*107e0*/  STS [R5+0x100], R4 ;  /* 0x0001000405007388 */ /* 0x0001e20000000800 */
[----:B------:R-:W-:Y:S05]  /*107f0*/  BRA `(.L_x_379) ;  /* 0x0000000000147947 */ /* 0x000fea0003800000 */
.L_x_381:
[----:B------:R0:W-:Y:S01]  /*10800*/  STS [R5+0x100], R6 ;  /* 0x0001000605007388 */ /* 0x0001e20000000800 */
[----:B------:R-:W-:Y:S05]  /*10810*/  BRA `(.L_x_379) ;  /* 0x00000000000c7947 */ /* 0x000fea0003800000 */
.L_x_380:
[----:B------:R-:W-:Y:S01]  /*10820*/  I2FP.F32.U32 R4, R4 ;  /* 0x0000000400047245 */ /* 0x000fe20000201000 */
[----:B------:R0:W-:Y:S04]  /*10830*/  STS [R5], R8 ;  /* 0x0000000805007388 */ /* 0x0001e80000000800 */
[----:B------:R0:W-:Y:S02]  /*10840*/  STS [R5+0x100], R4 ;  /* 0x0001000405007388 */ /* 0x0001e40000000800 */
.L_x_379:
[----:B------:R-:W-:Y:S05]  /*10850*/  BSYNC.RECONVERGENT B0 ;  /* 0x0000000000007941 */ /* 0x000fea0003800200 */
.L_x_378:
[----:B------:R-:W-:Y:S01]  /*10860*/  BAR.SYNC.DEFER_BLOCKING 0x0 ;  /* 0x0000000000007b1d */ /* 0x000fe20000010000 */
[----:B------:R-:W-:-:S05]  /*10870*/  ISETP.GT.U32.AND P0, PT, R30, 0x1f, PT ;  /* 0x0000001f1e00780c */ /* 0x000fca0003f04070 */
[----:B------:R-:W-:Y:S08]  /*10880*/  BSSY.RECONVERGENT B0, `(.L_x_383) ;  /* 0x000001b000007945 */ /* 0x000ff00003800200 */
[----:B------:R-:W-:Y:S05]  /*10890*/  @P0 BRA `(.L_x_384) ;  /* 0x0000000000640947 */ /* 0x000fea0003800000 */
[----:B0123--:R-:W0:Y:S01]  /*108a0*/  LDS R8, [R5+0x80] ;  /* 0x0000800005087984 */ /* 0x00fe220000000800 */
[----:B------:R-:W-:-:S03]  /*108b0*/  VIADD R4, R30, 0x20 ;  /* 0x000000201e047836 */ /* 0x000fc60000000000 */
[----:B------:R-:W1:Y:S01]  /*108c0*/  LDS R7, [R5] ;  /* 0x0000000005077984 */ /* 0x000e620000000800 */
[C---:B0-----:R-:W-:Y:S02]  /*108d0*/  FSETP.GEU.AND P0, PT, R8.reuse, RZ, PT ;  /* 0x000000ff0800720b */ /* 0x041fe40003f0e000 */
[----:B-1----:R-:W-:-:S13]  /*108e0*/  FSETP.GT.AND P1, PT, R8, R7, PT ;  /* 0x000000070800720b */ /* 0x002fda0003f24000 */
        /* <DEDUP_REMOVED lines=11> */
.L_x_387:
[----:B------:R-:W-:Y:S01]  /*109a0*/  I2FP.F32.U32 R4, R4 ;  /* 0x0000000400047245 */ /* 0x000fe20000201000 */
[----:B------:R0:W-:Y:S04]  /*109b0*/  STS [R5], R8 ;  /* 0x0000000805007388 */ /* 0x0001e80000000800 */
[----:B------:R0:W-:Y:S01]  /*109c0*/  STS [R5+0x80], R4 ;  /* 0x0000800405007388 */ /* 0x0001e20000000800 */
[----:B------:R-:W-:Y:S05]  /*109d0*/  BRA `(.L_x_384) ;  /* 0x0000000000147947 */ /* 0x000fea0003800000 */
.L_x_386:
[----:B------:R0:W-:Y:S01]  /*109e0*/  STS [R5+0x80], R6 ;  /* 0x0000800605007388 */ /* 0x0001e20000000800 */
[----:B------:R-:W-:Y:S05]  /*109f0*/  BRA `(.L_x_384) ;  /* 0x00000000000c7947 */ /* 0x000fea0003800000 */
.L_x_385:
[----:B------:R-:W-:Y:S01]  /*10a00*/  I2FP.F32.U32 R4, R4 ;  /* 0x0000000400047245 */ /* 0x000fe20000201000 */
[----:B------:R0:W-:Y:S04]  /*10a10*/  STS [R5], R8 ;  /* 0x0000000805007388 */ /* 0x0001e80000000800 */
[----:B------:R0:W-:Y:S02]  /*10a20*/  STS [R5+0x80], R4 ;  /* 0x0000800405007388 */ /* 0x0001e40000000800 */
.L_x_384:
[----:B------:R-:W-:Y:S05]  /*10a30*/  BSYNC.RECONVERGENT B0 ;  /* 0x0000000000007941 */ /* 0x000fea0003800200 */
.L_x_383:
[----:B------:R-:W-:Y:S01]  /*10a40*/  BAR.SYNC.DEFER_BLOCKING 0x0 ;  /* 0x0000000000007b1d */ /* 0x000fe20000010000 */
[----:B------:R-:W-:-:S05]  /*10a50*/  ISETP.GT.U32.AND P0, PT, R30, 0xf, PT ;  /* 0x0000000f1e00780c */ /* 0x000fca0003f04070 */
[----:B------:R-:W-:Y:S08]  /*10a60*/  BSSY.RECONVERGENT B0, `(.L_x_388) ;  /* 0x000001b000007945 */ /* 0x000ff00003800200 */
[----:B------:R-:W-:Y:S05]  /*10a70*/  @P0 BRA `(.L_x_389) ;  /* 0x0000000000640947 */ /* 0x000fea0003800000 */
[----:B0123--:R-:W0:Y:S01]  /*10a80*/  LDS R8, [R5+0x40] ;  /* 0x0000400005087984 */ /* 0x00fe220000000800 */
[----:B------:R-:W-:-:S03]  /*10a90*/  IADD3 R4, PT, PT, R30, 0x10, RZ ;  /* 0x000000101e047810 */ /* 0x000fc60007ffe0ff */
        /* <DEDUP_REMOVED lines=14> */
.L_x_392:
[----:B------:R-:W-:Y:S01]  /*10b80*/  I2FP.F32.U32 R4, R4 ;  /* 0x0000000400047245 */ /* 0x000fe20000201000 */
[----:B------:R0:W-:Y:S04]  /*10b90*/  STS [R5], R8 ;  /* 0x0000000805007388 */ /* 0x0001e80000000800 */
[----:B------:R0:W-:Y:S01]  /*10ba0*/  STS [R5+0x40], R4 ;  /* 0x0000400405007388 */ /* 0x0001e20000000800 */
[----:B------:R-:W-:Y:S05]  /*10bb0*/  BRA `(.L_x_389) ;  /* 0x0000000000147947 */ /* 0x000fea0003800000 */
.L_x_391:
[----:B------:R0:W-:Y:S01]  /*10bc0*/  STS [R5+0x40], R6 ;  /* 0x0000400605007388 */ /* 0x0001e20000000800 */
[----:B------:R-:W-:Y:S05]  /*10bd0*/  BRA `(.L_x_389) ;  /* 0x00000000000c7947 */ /* 0x000fea0003800000 */
.L_x_390:
[----:B------:R-:W-:Y:S01]  /*10be0*/  I2FP.F32.U32 R4, R4 ;  /* 0x0000000400047245 */ /* 0x000fe20000201000 */
[----:B------:R0:W-:Y:S04]  /*10bf0*/  STS [R5], R8 ;  /* 0x0000000805007388 */ /* 0x0001e80000000800 */
[----:B------:R0:W-:Y:S02]  /*10c00*/  STS [R5+0x40], R4 ;  /* 0x0000400405007388 */ /* 0x0001e40000000800 */
.L_x_389:
[----:B------:R-:W-:Y:S05]  /*10c10*/  BSYNC.RECONVERGENT B0 ;  /* 0x0000000000007941 */ /* 0x000fea0003800200 */
.L_x_388:
        /* <DEDUP_REMOVED lines=20> */
.L_x_397:
[----:B------:R-:W-:Y:S01]  /*10d60*/  I2FP.F32.U32 R4, R4 ;  /* 0x0000000400047245 */ /* 0x000fe20000201000 */
[----:B------:R0:W-:Y:S04]  /*10d70*/  STS [R5], R8 ;  /* 0x0000000805007388 */ /* 0x0001e80000000800 */
[----:B------:R0:W-:Y:S01]  /*10d80*/  STS [R5+0x20], R4 ;  /* 0x0000200405007388 */ /* 0x0001e20000000800 */
[----:B------:R-:W-:Y:S05]  /*10d90*/  BRA `(.L_x_394) ;  /* 0x0000000000147947 */ /* 0x000fea0003800000 */
.L_x_396:
[----:B------:R0:W-:Y:S01]  /*10da0*/  STS [R5+0x20], R6 ;  /* 0x0000200605007388 */ /* 0x0001e20000000800 */
[----:B------:R-:W-:Y:S05]  /*10db0*/  BRA `(.L_x_394) ;  /* 0x00000000000c7947 */ /* 0x000fea0003800000 */
.L_x_395:
[----:B------:R-:W-:Y:S01]  /*10dc0*/  I2FP.F32.U32 R4, R4 ;  /* 0x0000000400047245 */ /* 0x000fe20000201000 */
[----:B------:R0:W-:Y:S04]  /*10dd0*/  STS [R5], R8 ;  /* 0x0000000805007388 */ /* 0x0001e80000000800 */
[----:B------:R0:W-:Y:S02]  /*10de0*/  STS [R5+0x20], R4 ;  /* 0x0000200405007388 */ /* 0x0001e40000000800 */
.L_x_394:
[----:B------:R-:W-:Y:S05]  /*10df0*/  BSYNC.RECONVERGENT B0 ;  /* 0x0000000000007941 */ /* 0x000fea0003800200 */
.L_x_393:
        /* <DEDUP_REMOVED lines=20> */
.L_x_402:
[----:B------:R-:W-:Y:S01]  /*10f40*/  I2FP.F32.U32 R4, R4 ;  /* 0x0000000400047245 */ /* 0x000fe20000201000 */
[----:B------:R0:W-:Y:S04]  /*10f50*/  STS [R5], R8 ;  /* 0x0000000805007388 */ /* 0x0001e80000000800 */
[----:B------:R0:W-:Y:S01]  /*10f60*/  STS [R5+0x10], R4 ;  /* 0x0000100405007388 */ /* 0x0001e20000000800 */
[----:B------:R-:W-:Y:S05]  /*10f70*/  BRA `(.L_x_399) ;  /* 0x0000000000147947 */ /* 0x000fea0003800000 */
.L_x_401:
[----:B------:R0:W-:Y:S01]  /*10f80*/  STS [R5+0x10], R6 ;  /* 0x0000100605007388 */ /* 0x0001e20000000800 */
[----:B------:R-:W-:Y:S05]  /*10f90*/  BRA `(.L_x_399) ;  /* 0x00000000000c7947 */ /* 0x000fea0003800000 */
.L_x_400:
[----:B------:R-:W-:Y:S01]  /*10fa0*/  I2FP.F32.U32 R4, R4 ;  /* 0x0000000400047245 */ /* 0x000fe20000201000 */
[----:B------:R0:W-:Y:S04]  /*10fb0*/  STS [R5], R8 ;  /* 0x0000000805007388 */ /* 0x0001e80000000800 */
[----:B------:R0:W-:Y:S02]  /*10fc0*/  STS [R5+0x10], R4 ;  /* 0x0000100405007388 */ /* 0x0001e40000000800 */
.L_x_399:
[----:B------:R-:W-:Y:S05]  /*10fd0*/  BSYNC.RECONVERGENT B0 ;  /* 0x0000000000007941 */ /* 0x000fea0003800200 */
.L_x_398:
        /* <DEDUP_REMOVED lines=20> */
.L_x_407:
[----:B------:R-:W-:Y:S01]  /*11120*/  I2FP.F32.U32 R4, R4 ;  /* 0x0000000400047245 */ /* 0x000fe20000201000 */
[----:B------:R0:W-:Y:S04]  /*11130*/  STS [R5], R8 ;  /* 0x0000000805007388 */ /* 0x0001e80000000800 */
[----:B------:R0:W-:Y:S01]  /*11140*/  STS [R5+0x8], R4 ;  /* 0x0000080405007388 */ /* 0x0001e20000000800 */
[----:B------:R-:W-:Y:S05]  /*11150*/  BRA `(.L_x_404) ;  /* 0x0000000000147947 */ /* 0x000fea0003800000 */
.L_x_406:
[----:B------:R0:W-:Y:S01]  /*11160*/  STS [R5+0x8], R6 ;  /* 0x0000080605007388 */ /* 0x0001e20000000800 */
[----:B------:R-:W-:Y:S05]  /*11170*/  BRA `(.L_x_404) ;  /* 0x00000000000c7947 */ /* 0x000fea0003800000 */
.L_x_405:
[----:B------:R-:W-:Y:S01]  /*11180*/  I2FP.F32.U32 R4, R4 ;  /* 0x0000000400047245 */ /* 0x000fe20000201000 */
[----:B------:R0:W-:Y:S04]  /*11190*/  STS [R5], R8 ;  /* 0x0000000805007388 */ /* 0x0001e80000000800 */
[----:B------:R0:W-:Y:S02]  /*111a0*/  STS [R5+0x8], R4 ;  /* 0x0000080405007388 */ /* 0x0001e40000000800 */
.L_x_404:
[----:B------:R-:W-:Y:S05]  /*111b0*/  BSYNC.RECONVERGENT B0 ;  /* 0x0000000000007941 */ /* 0x000fea0003800200 */
.L_x_403:
[----:B------:R-:W-:Y:S01]  /*111c0*/  BAR.SYNC.DEFER_BLOCKING 0x0 ;  /* 0x0000000000007b1d */ /* 0x000fe20000010000 */
[----:B------:R-:W-:-:S05]  /*111d0*/  ISETP.NE.AND P1, PT, R30, RZ, PT ;  /* 0x000000ff1e00720c */ /* 0x000fca0003f25270 */
[----:B------:R-:W-:Y:S08]  /*111e0*/  BSSY.RECONVERGENT B0, `(.L_x_408) ;  /* 0x000001a000007945 */ /* 0x000ff00003800200 */
[----:B------:R-:W-:Y:S05]  /*111f0*/  @P1 BRA `(.L_x_409) ;  /* 0x0000000000601947 */ /* 0x000fea0003800000 */
[----:B01----:R-:W0:Y:S04]  /*11200*/  LDS R4, [UR4+0x4] ;  /* 0x00000404ff047984 */ /* 0x003e280008000800 */
        /* <DEDUP_REMOVED lines=12> */
[----:B------:R0:W-:Y:S01]  /*112d0*/  STS [UR4+0x4], R6 ;  /* 0x00000406ff007988 */ /* 0x0001e20008000804 */
[----:B------:R-:W-:Y:S05]  /*112e0*/  BRA `(.L_x_409) ;  /* 0x0000000000247947 */ /* 0x000fea0003800000 */
.L_x_412:
[----:B--2---:R-:W-:Y:S01]  /*112f0*/  IMAD.MOV.U32 R6, RZ, RZ, 0x3f800000 ;  /* 0x3f800000ff067424 */ /* 0x004fe200078e00ff */
[----:B------:R0:W-:Y:S04]  /*11300*/  STS [R5], R4 ;  /* 0x0000000405007388 */ /* 0x0001e80000000800 */
[----:B------:R0:W-:Y:S01]  /*11310*/  STS [UR4+0x4], R6 ;  /* 0x00000406ff007988 */ /* 0x0001e20008000804 */
[----:B------:R-:W-:Y:S05]  /*11320*/  BRA `(.L_x_409) ;  /* 0x0000000000147947 */ /* 0x000fea0003800000 */
.L_x_411:
[----:B------:R0:W-:Y:S01]  /*11330*/  STS [UR4+0x4], R6 ;  /* 0x00000406ff007988 */ /* 0x0001e20008000804 */
[----:B------:R-:W-:Y:S05]  /*11340*/  BRA `(.L_x_409) ;  /* 0x00000000000c7947 */ /* 0x000fea0003800000 */
.L_x_410:
[----:B--2---:R-:W-:Y:S01]  /*11350*/  IMAD.MOV.U32 R6, RZ, RZ, 0x3f800000 ;  /* 0x3f800000ff067424 */ /* 0x004fe200078e00ff */
[----:B------:R0:W-:Y:S04]  /*11360*/  STS [R5], R4 ;  /* 0x0000000405007388 */ /* 0x0001e80000000800 */
[----:B------:R0:W-:Y:S02]  /*11370*/  STS [UR4+0x4], R6 ;  /* 0x00000406ff007988 */ /* 0x0001e40008000804 */
.L_x_409:
[----:B------:R-:W-:Y:S05]  /*11380*/  BSYNC.RECONVERGENT B0 ;  /* 0x0000000000007941 */ /* 0x000fea0003800200 */
.L_x_408:
[----:B------:R-:W-:Y:S06]  /*11390*/  BAR.SYNC.DEFER_BLOCKING 0x0 ;  /* 0x0000000000007b1d */ /* 0x000fec0000010000 */
[----:B------:R-:W-:Y:S04]  /*113a0*/  BSSY.RECONVERGENT B0, `(.L_x_413) ;  /* 0x0000014000007945 */ /* 0x000fe80003800200 */
[----:B------:R-:W-:Y:S05]  /*113b0*/  @P1 BRA `(.L_x_414) ;  /* 0x0000000000481947 */ /* 0x000fea0003800000 */
[----:B------:R-:W4:Y:S01]  /*113c0*/  LDS R7, [UR4] ;  /* 0x00000004ff077984 */ /* 0x000f220008000800 */
[----:B0123--:R-:W0:Y:S01]  /*113d0*/  LDC.64 R4, c[0x0][0x3b0] ;  /* 0x0000ec00ff047b82 */ /* 0x00fe220000000a00 */
[----:B------:R-:W-:Y:S02]  /*113e0*/  HFMA2 R6, -RZ, RZ, 0, 0 ;  /* 0x00000000ff067431 */ /* 0x000fe400000001ff */
[----:B------:R-:W-:Y:S02]  /*113f0*/  IMAD.MOV.U32 R8, RZ, RZ, RZ ;  /* 0x000000ffff087224 */ /* 0x000fe400078e00ff */
[----:B------:R-:W-:Y:S02]  /*11400*/  IMAD.MOV.U32 R9, RZ, RZ, 0x1 ;  /* 0x00000001ff097424 */ /* 0x000fe400078e00ff */
[----:B0-----:R-:W-:-:S05]  /*11410*/  IMAD.WIDE.U32 R4, R22, 0x4, R4 ;  /* 0x0000000416047825 */ /* 0x001fca00078e0004 */
[----:B----4-:R0:W-:Y:S02]  /*11420*/  STG.E desc[UR6][R4.64], R7 ;  /* 0x0000000704007986 */ /* 0x0101e4000c101906 */
.L_x_415:
[----:B0-----:R-:W-:Y:S02]  /*11430*/  SHF.L.U32 R5, R9, R6, RZ ;  /* 0x0000000609057219 */ /* 0x001fe400000006ff */
[C---:B------:R-:W-:Y:S01]  /*11440*/  ISETP.LT.U32.AND P1, PT, R6.reuse, 0x6, PT ;  /* 0x000000060600780c */ /* 0x040fe20003f21070 */
[----:B------:R-:W-:Y:S01]  /*11450*/  VIADD R6, R6, 0x1 ;  /* 0x0000000106067836 */ /* 0x000fe20000000000 */
[----:B------:R-:W-:-:S04]  /*11460*/  IADD3 R5, PT, PT, R5, R8, RZ ;  /* 0x0000000805057210 */ /* 0x000fc80007ffe0ff */
[----:B------:R-:W-:-:S06]  /*11470*/  LEA R5, R5, UR4, 0x2 ;  /* 0x0000000405057c11 */ /* 0x000fcc000f8e10ff */
[----:B------:R-:W0:Y:S02]  /*11480*/  LDS R5, [R5] ;  /* 0x0000000005057984 */ /* 0x000e240000000800 */
[----:B0-----:R-:W0:Y:S02]  /*11490*/  F2I.TRUNC.NTZ R8, R5 ;  /* 0x0000000500087305 */ /* 0x001e24000020f100 */
[----:B0-----:R-:W-:-:S13]  /*114a0*/  ISETP.GE.U32.AND P0, PT, R8, 0x80, PT ;  /* 0x000000800800780c */ /* 0x001fda0003f06070 */
[----:B------:R-:W-:Y:S05]  /*114b0*/  @!P0 BRA P1, `(.L_x_415) ;  /* 0xfffffffc00dc8947 */ /* 0x000fea000083ffff */
[----:B------:R-:W-:-:S05]  /*114c0*/  I2FP.F32.S32 R8, R8 ;  /* 0x0000000800087245 */ /* 0x000fca0000201400 */
[----:B------:R0:W-:Y:S02]  /*114d0*/  STS [UR4], R8 ;  /* 0x00000008ff007988 */ /* 0x0001e40008000804 */
.L_x_414:
[----:B------:R-:W-:Y:S05]  /*114e0*/  BSYNC.RECONVERGENT B0 ;  /* 0x0000000000007941 */ /* 0x000fea0003800200 */
.L_x_413:
[----:B------:R-:W-:Y:S06]  /*114f0*/  BAR.SYNC.DEFER_BLOCKING 0x0 ;  /* 0x0000000000007b1d */ /* 0x000fec0000010000 */
[----:B01----:R-:W2:Y:S02]  /*11500*/  LDS R4, [UR4] ;  /* 0x00000004ff047984 */ /* 0x003ea40008000800 */
[----:B--23--:R-:W0:Y:S02]  /*11510*/  F2I.U32.TRUNC.NTZ R5, R4 ;  /* 0x0000000400057305 */ /* 0x00ce24000020f000 */
[----:B0-----:R-:W-:-:S13]  /*11520*/  ISETP.NE.AND P0, PT, R30, R5, PT ;  /* 0x000000051e00720c */ /* 0x001fda0003f05270 */
[----:B------:R-:W-:Y:S05]  /*11530*/  @P0 EXIT ;  /* 0x000000000000094d */ /* 0x000fea0003800000 */
[----:B------:R-:W0:Y:S01]  /*11540*/  LDC.64 R4, c[0x0][0x3b8] ;  /* 0x0000ee00ff047b82 */ /* 0x000e220000000a00 */
[----:B------:R-:W-:-:S04]  /*11550*/  IMAD.SHL.U32 R7, R22, 0x4, RZ ;  /* 0x0000000416077824 */ /* 0x000fc800078e00ff */
[----:B0-----:R-:W-:-:S05]  /*11560*/  IMAD.WIDE.U32 R4, R7, 0x4, R4 ;  /* 0x0000000407047825 */ /* 0x001fca00078e0004 */
[----:B-----5:R-:W-:Y:S04]  /*11570*/  STG.E desc[UR6][R4.64], R21 ;  /* 0x0000001504007986 */ /* 0x020fe8000c101906 */
[----:B------:R-:W-:Y:S04]  /*11580*/  STG.E desc[UR6][R4.64+0x4], R2 ;  /* 0x0000040204007986 */ /* 0x000fe8000c101906 */
[----:B------:R-:W-:Y:S04]  /*11590*/  STG.E desc[UR6][R4.64+0x8], R3 ;  /* 0x0000080304007986 */ /* 0x000fe8000c101906 */
[----:B------:R-:W-:Y:S01]  /*115a0*/  STG.E desc[UR6][R4.64+0xc], R0 ;  /* 0x00000c0004007986 */ /* 0x000fe2000c101906 */
[----:B------:R-:W-:Y:S05]  /*115b0*/  EXIT ;  /* 0x000000000000794d */ /* 0x000fea0003800000 */
        .weak           $__internal_0_$__cuda_sm20_div_u64
        .type           $__internal_0_$__cuda_sm20_div_u64,@function
        .size           $__internal_0_$__cuda_sm20_div_u64,($__internal_1_$__cuda_sm20_rem_u64 - $__internal_0_$__cuda_sm20_div_u64)
$__internal_0_$__cuda_sm20_div_u64:
[----:B------:R-:W-:Y:S01]  /*115c0*/  MOV R26, R24 ;  /* 0x00000018001a7202 */ /* 0x000fe20000000f00 */
[----:B------:R-:W-:-:S04]  /*115d0*/  IMAD.MOV.U32 R27, RZ, RZ, R23 ;  /* 0x000000ffff1b7224 */ /* 0x000fc800078e0017 */
[----:B------:R-:W0:Y:S08]  /*115e0*/  I2F.U64.RP R34, R26 ;  /* 0x0000001a00227312 */ /* 0x000e300000309000 */
[----:B0-----:R-:W0:Y:S02]  /*115f0*/  MUFU.RCP R34, R34 ;  /* 0x0000002200227308 */ /* 0x001e240000001000 */
[----:B0-----:R-:W-:-:S06]  /*11600*/  VIADD R34, R34, 0x1ffffffe ;  /* 0x1ffffffe22227836 */ /* 0x001fcc0000000000 */
[----:B------:R-:W0:Y:S02]  /*11610*/  F2I.U64.TRUNC R34, R34 ;  /* 0x0000002200227311 */ /* 0x000e24000020d800 */
[----:B0-----:R-:W-:-:S04]  /*11620*/  IMAD.WIDE.U32 R36, R34, R24, RZ ;  /* 0x0000001822247225 */ /* 0x001fc800078e00ff */
[C---:B------:R-:W-:Y:S01]  /*11630*/  IMAD R26, R34.reuse, R23, R37 ;  /* 0x00000017221a7224 */ /* 0x040fe200078e0225 */
[----:B------:R-:W-:Y:S01]  /*11640*/  IADD3 R37, P2, PT, RZ, -R36, RZ ;  /* 0x80000024ff257210 */ /* 0x000fe20007f5e0ff */
[----:B------:R-:W-:Y:S02]  /*11650*/  IMAD.MOV.U32 R53, RZ, RZ, R34 ;  /* 0x000000ffff357224 */ /* 0x000fe400078e0022 */
[----:B------:R-:W-:Y:S02]  /*11660*/  IMAD R26, R35, R24, R26 ;  /* 0x00000018231a7224 */ /* 0x000fe400078e021a */
[----:B------:R-:W-:-:S03]  /*11670*/  IMAD.HI.U32 R52, R34, R37, RZ ;  /* 0x0000002522347227 */ /* 0x000fc600078e00ff */
[----:B------:R-:W-:-:S05]  /*11680*/  IADD3.X R26, PT, PT, RZ, ~R26, RZ, P2, !PT ;  /* 0x8000001aff1a7210 */ /* 0x000fca00017fe4ff */
[----:B------:R-:W-:-:S04]  /*11690*/  IMAD.WIDE.U32 R52, P2, R34, R26, R52 ;  /* 0x0000001a22347225 */ /* 0x000fc80007840034 */
[C---:B------:R-:W-:Y:S02]  /*116a0*/  IMAD R36, R35.reuse, R26, RZ ;  /* 0x0000001a23247224 */ /* 0x040fe400078e02ff */
[----:B------:R-:W-:-:S04]  /*116b0*/  IMAD.HI.U32 R37, P3, R35, R37, R52 ;  /* 0x0000002523257227 */ /* 0x000fc80007860034 */
[----:B------:R-:W-:Y:S01]  /*116c0*/  IMAD.HI.U32 R26, R35, R26, RZ ;  /* 0x0000001a231a7227 */ /* 0x000fe200078e00ff */
[----:B------:R-:W-:-:S03]  /*116d0*/  IADD3 R37, P5, PT, R36, R37, RZ ;  /* 0x0000002524257210 */ /* 0x000fc60007fbe0ff */
[----:B------:R-:W-:Y:S02]  /*116e0*/  IMAD.X R26, R26, 0x1, R35, P2 ;  /* 0x000000011a1a7824 */ /* 0x000fe400010e0623 */
[----:B------:R-:W-:-:S03]  /*116f0*/  IMAD.WIDE.U32 R34, R37, R24, RZ ;  /* 0x0000001825227225 */ /* 0x000fc600078e00ff */
[----:B------:R-:W-:Y:S01]  /*11700*/  IADD3.X R26, PT, PT, RZ, RZ, R26, P5, P3 ;  /* 0x000000ffff1a7210 */ /* 0x000fe20002fe641a */
[----:B------:R-:W-:Y:S01]  /*11710*/  IMAD R27, R37, R23, R35 ;  /* 0x00000017251b7224 */ /* 0x000fe200078e0223 */
[----:B------:R-:W-:-:S03]  /*11720*/  IADD3 R35, P2, PT, RZ, -R34, RZ ;  /* 0x80000022ff237210 */ /* 0x000fc60007f5e0ff */
        /* <DEDUP_REMOVED lines=9> */
[----:B------:R-:W-:-:S03]  /*117c0*/  IMAD.HI.U32 R36, R34, R29, RZ ;  /* 0x0000001d22247227 */ /* 0x000fc600078e00ff */
[----:B------:R-:W-:Y:S01]  /*117d0*/  IADD3.X R27, PT, PT, RZ, RZ, R27, P5, P3 ;  /* 0x000000ffff1b7210 */ /* 0x000fe20002fe641b */
[----:B------:R-:W-:Y:S02]  /*117e0*/  IMAD.MOV.U32 R37, RZ, RZ, RZ ;  /* 0x000000ffff257224 */ /* 0x000fe400078e00ff */
[----:B------:R-:W-:-:S04]  /*117f0*/  IMAD.WIDE.U32 R34, R34, R28, R36 ;  /* 0x0000001c22227225 */ /* 0x000fc800078e0024 */
[C---:B------:R-:W-:Y:S02]  /*11800*/  IMAD R26, R27.reuse, R28, RZ ;  /* 0x0000001c1b1a7224 */ /* 0x040fe400078e02ff */
[----:B------:R-:W-:-:S04]  /*11810*/  IMAD.HI.U32 R34, P2, R27, R29, R34 ;  /* 0x0000001d1b227227 */ /* 0x000fc80007840022 */
[----:B------:R-:W-:Y:S01]  /*11820*/  IMAD.HI.U32 R27, R27, R28, RZ ;  /* 0x0000001c1b1b7227 */ /* 0x000fe200078e00ff */
[----:B------:R-:W-:-:S04]  /*11830*/  IADD3 R26, P3, PT, R26, R34, RZ ;  /* 0x000000221a1a7210 */ /* 0x000fc80007f7e0ff */
[----:B------:R-:W-:Y:S01]  /*11840*/  IADD3.X R27, PT, PT, R27, RZ, RZ, P2, !PT ;  /* 0x000000ff1b1b7210 */ /* 0x000fe200017fe4ff */
[----:B------:R-:W-:-:S04]  /*11850*/  IMAD.WIDE.U32 R36, R26, R24, RZ ;  /* 0x000000181a247225 */ /* 0x000fc800078e00ff */
[----:B------:R-:W-:Y:S01]  /*11860*/  IMAD.X R27, RZ, RZ, R27, P3 ;  /* 0x000000ffff1b7224 */ /* 0x000fe200018e061b */
[----:B------:R-:W-:Y:S01]  /*11870*/  IADD3 R36, P3, PT, -R36, R29, RZ ;  /* 0x0000001d24247210 */ /* 0x000fe20007f7e1ff */
[C---:B------:R-:W-:Y:S01]  /*11880*/  IMAD R34, R26.reuse, R23, R37 ;  /* 0x000000171a227224 */ /* 0x040fe200078e0225 */
[----:B------:R-:W-:Y:S02]  /*11890*/  IADD3 R29, P5, PT, R26, 0x1, RZ ;  /* 0x000000011a1d7810 */ /* 0x000fe40007fbe0ff */
[-C--:B------:R-:W-:Y:S01]  /*118a0*/  ISETP.GE.U32.AND P2, PT, R36, R24.reuse, PT ;  /* 0x000000182400720c */ /* 0x080fe20003f46070 */
[----:B------:R-:W-:Y:S02]  /*118b0*/  IMAD R34, R27, R24, R34 ;  /* 0x000000181b227224 */ /* 0x000fe400078e0222 */
[----:B------:R-:W-:Y:S02]  /*118c0*/  IMAD.X R35, RZ, RZ, R27, P5 ;  /* 0x000000ffff237224 */ /* 0x000fe400028e061b */
[----:B------:R-:W-:Y:S01]  /*118d0*/  IMAD.X R28, R28, 0x1, ~R34, P3 ;  /* 0x000000011c1c7824 */ /* 0x000fe200018e0e22 */
[----:B------:R-:W-:-:S04]  /*118e0*/  IADD3 R37, P3, PT, -R24, R36, RZ ;  /* 0x0000002418257210 */ /* 0x000fc80007f7e1ff */
[----:B------:R-:W-:Y:S02]  /*118f0*/  ISETP.GE.U32.AND.EX P2, PT, R28, R23, PT, P2 ;  /* 0x000000171c00720c */ /* 0x000fe40003f46120 */
[----:B------:R-:W-:Y:S02]  /*11900*/  IADD3.X R34, PT, PT, ~R23, R28, RZ, P3, !PT ;  /* 0x0000001c17227210 */ /* 0x000fe40001ffe5ff */
[----:B------:R-:W-:Y:S02]  /*11910*/  SEL R29, R29, R26, P2 ;  /* 0x0000001a1d1d7207 */ /* 0x000fe40001000000 */
[----:B------:R-:W-:Y:S02]  /*11920*/  SEL R37, R37, R36, P2 ;  /* 0x0000002425257207 */ /* 0x000fe40001000000 */
[----:B------:R-:W-:Y:S02]  /*11930*/  SEL R35, R35, R27, P2 ;  /* 0x0000001b23237207 */ /* 0x000fe40001000000 */
[----:B------:R-:W-:-:S02]  /*11940*/  IADD3 R26, P5, PT, R29, 0x1, RZ ;  /* 0x000000011d1a7810 */ /* 0x000fc40007fbe0ff */
[----:B------:R-:W-:Y:S02]  /*11950*/  SEL R34, R34, R28, P2 ;  /* 0x0000001c22227207 */ /* 0x000fe40001000000 */
[----:B------:R-:W-:Y:S02]  /*11960*/  ISETP.GE.U32.AND P2, PT, R37, R24, PT ;  /* 0x000000182500720c */ /* 0x000fe40003f46070 */
[----:B------:R-:W-:Y:S01]  /*11970*/  ISETP.NE.U32.AND P3, PT, R24, RZ, PT ;  /* 0x000000ff1800720c */ /* 0x000fe20003f65070 */
[----:B------:R-:W-:Y:S01]  /*11980*/  IMAD.X R24, RZ, RZ, R35, P5 ;  /* 0x000000ffff187224 */ /* 0x000fe200028e0623 */
[----:B------:R-:W-:Y:S02]  /*11990*/  ISETP.GE.U32.AND.EX P2, PT, R34, R23, PT, P2 ;  /* 0x000000172200720c */ /* 0x000fe40003f46120 */
[----:B------:R-:W-:Y:S02]  /*119a0*/  ISETP.NE.AND.EX P3, PT, R23, RZ, PT, P3 ;  /* 0x000000ff1700720c */ /* 0x000fe40003f65330 */
[----:B------:R-:W-:-:S02]  /*119b0*/  SEL R24, R24, R35, P2 ;  /* 0x0000002318187207 */ /* 0x000fc40001000000 */
[----:B------:R-:W-:Y:S02]  /*119c0*/  SEL R26, R26, R29, P2 ;  /* 0x0000001d1a1a7207 */ /* 0x000fe40001000000 */
[----:B------:R-:W-:Y:S02]  /*119d0*/  SEL R27, R24, 0xffffffff, P3 ;  /* 0xffffffff181b7807 */ /* 0x000fe40001800000 */
[----:B------:R-:W-:Y:S01]  /*119e0*/  MOV R24, R25 ;  /* 0x0000001900187202 */ /* 0x000fe20000000f00 */
[----:B------:R-:W-:Y:S01]  /*119f0*/  IMAD.MOV.U32 R25, RZ, RZ, 0x0 ;  /* 0x00000000ff197424 */ /* 0x000fe200078e00ff */
[----:B------:R-:W-:-:S03]  /*11a00*/  SEL R26, R26, 0xffffffff, P3 ;  /* 0xffffffff1a1a7807 */ /* 0x000fc60001800000 */
[----:B------:R-:W-:Y:S05]  /*11a10*/  RET.REL.NODEC R24 `(_Z13computeKernelimPKfPKbimPfPi) ;  /* 0xfffffee418787950 */ /* 0x000fea0003c3ffff */
        .weak           $__internal_1_$__cuda_sm20_rem_u64
        .type           $__internal_1_$__cuda_sm20_rem_u64,@function
        .size           $__internal_1_$__cuda_sm20_rem_u64,(.L_x_695 - $__internal_1_$__cuda_sm20_rem_u64)
$__internal_1_$__cuda_sm20_rem_u64:
[----:B------:R-:W-:Y:S01]  /*11a20*/  IMAD.MOV.U32 R28, RZ, RZ, R26 ;  /* 0x000000ffff1c7224 */ /* 0x000fe200078e001a */
[----:B------:R-:W-:-:S04]  /*11a30*/  MOV R29, R25 ;  /* 0x00000019001d7202 */ /* 0x000fc80000000f00 */
[----:B------:R-:W0:Y:S08]  /*11a40*/  I2F.U64.RP R34, R28 ;  /* 0x0000001c00227312 */ /* 0x000e300000309000 */
[----:B0-----:R-:W0:Y:S02]  /*11a50*/  MUFU.RCP R34, R34 ;  /* 0x0000002200227308 */ /* 0x001e240000001000 */
[----:B0-----:R-:W-:-:S06]  /*11a60*/  VIADD R34, R34, 0x1ffffffe ;  /* 0x1ffffffe22227836 */ /* 0x001fcc0000000000 */
[----:B------:R-:W0:Y:S02]  /*11a70*/  F2I.U64.TRUNC R34, R34 ;  /* 0x0000002200227311 */ /* 0x000e24000020d800 */
[----:B0-----:R-:W-:Y:S01]  /*11a80*/  IMAD.WIDE.U32 R36, R34, R26, RZ ;  /* 0x0000001a22247225 */ /* 0x001fe200078e00ff */
[----:B------:R-:W-:-:S03]  /*11a90*/  MOV R53, R34 ;  /* 0x0000002200357202 */ /* 0x000fc60000000f00 */
[----:B------:R-:W-:Y:S01]  /*11aa0*/  IMAD R28, R34, R25, R37 ;  /* 0x00000019221c7224 */ /* 0x000fe200078e0225 */
[----:B------:R-:W-:-:S03]  /*11ab0*/  IADD3 R36, P2, PT, RZ, -R36, RZ ;  /* 0x80000024ff247210 */ /* 0x000fc60007f5e0ff */
[----:B------:R-:W-:Y:S02]  /*11ac0*/  IMAD R28, R35, R26, R28 ;  /* 0x0000001a231c7224 */ /* 0x000fe400078e021c */
[----:B------:R-:W-:-:S04]  /*11ad0*/  IMAD.HI.U32 R52, R34, R36, RZ ;  /* 0x0000002422347227 */ /* 0x000fc800078e00ff */
[----:B------:R-:W-:-:S04]  /*11ae0*/  IMAD.X R28, RZ, RZ, ~R28, P2 ;  /* 0x000000ffff1c7224 */ /* 0x000fc800010e0e1c */
        /* <DEDUP_REMOVED lines=11> */
[----:B------:R-:W-:-:S04]  /*11ba0*/  IMAD.HI.U32 R36, R37, R29, RZ ;  /* 0x0000001d25247227 */ /* 0x000fc800078e00ff */
[----:B------:R-:W-:-:S04]  /*11bb0*/  IMAD.X R34, RZ, RZ, ~R34, P2 ;  /* 0x000000ffff227224 */ /* 0x000fc800010e0e22 */
[----:B------:R-:W-:-:S04]  /*11bc0*/  IMAD.WIDE.U32 R36, P2, R37, R34, R36 ;  /* 0x0000002225247225 */ /* 0x000fc80007840024 */
[----:B------:R-:W-:-:S04]  /*11bd0*/  IMAD.HI.U32 R35, P3, R28, R29, R36 ;  /* 0x0000001d1c237227 */ /* 0x000fc80007860024 */
[CC--:B------:R-:W-:Y:S02]  /*11be0*/  IMAD R29, R28.reuse, R34.reuse, RZ ;  /* 0x000000221c1d7224 */ /* 0x0c0fe400078e02ff */
[----:B------:R-:W-:-:S03]  /*11bf0*/  IMAD.HI.U32 R34, R28, R34, RZ ;  /* 0x000000221c227227 */ /* 0x000fc600078e00ff */
[----:B------:R-:W-:Y:S01]  /*11c00*/  IADD3 R29, P5, PT, R29, R35, RZ ;  /* 0x000000231d1d7210 */ /* 0x000fe20007fbe0ff */
[----:B------:R-:W-:Y:S01]  /*11c10*/  IMAD.MOV.U32 R35, RZ, RZ, RZ ;  /* 0x000000ffff237224 */ /* 0x000fe200078e00ff */
[----:B------:R-:W-:-:S03]  /*11c20*/  IADD3.X R28, PT, PT, R34, R28, RZ, P2, !PT ;  /* 0x0000001c221c7210 */ /* 0x000fc600017fe4ff */
[----:B------:R-:W-:Y:S01]  /*11c30*/  IMAD.HI.U32 R34, R29, R23, RZ ;  /* 0x000000171d227227 */ /* 0x000fe200078e00ff */
[----:B------:R-:W-:-:S03]  /*11c40*/  IADD3.X R28, PT, PT, RZ, RZ, R28, P5, P3 ;  /* 0x000000ffff1c7210 */ /* 0x000fc60002fe641c */
[----:B------:R-:W-:-:S04]  /*11c50*/  IMAD.WIDE.U32 R34, R29, R27, R34 ;  /* 0x0000001b1d227225 */ /* 0x000fc800078e0022 */
[C---:B------:R-:W-:Y:S02]  /*11c60*/  IMAD R29, R28.reuse, R27, RZ ;  /* 0x0000001b1c1d7224 */ /* 0x040fe400078e02ff */
[----:B------:R-:W-:-:S04]  /*11c70*/  IMAD.HI.U32 R34, P2, R28, R23, R34 ;  /* 0x000000171c227227 */ /* 0x000fc80007840022 */
[----:B------:R-:W-:Y:S01]  /*11c80*/  IMAD.HI.U32 R28, R28, R27, RZ ;  /* 0x0000001b1c1c7227 */ /* 0x000fe200078e00ff */
[----:B------:R-:W-:-:S03]  /*11c90*/  IADD3 R29, P3, PT, R29, R34, RZ ;  /* 0x000000221d1d7210 */ /* 0x000fc60007f7e0ff */
[----:B------:R-:W-:Y:S02]  /*11ca0*/  IMAD.X R28, RZ, RZ, R28, P2 ;  /* 0x000000ffff1c7224 */ /* 0x000fe400010e061c */
[----:B------:R-:W-:-:S03]  /*11cb0*/  IMAD.WIDE.U32 R34, R29, R26, RZ ;  /* 0x0000001a1d227225 */ /* 0x000fc600078e00ff */
[----:B------:R-:W-:Y:S01]  /*11cc0*/  IADD3.X R28, PT, PT, RZ, R28, RZ, P3, !PT ;  /* 0x0000001cff1c7210 */ /* 0x000fe20001ffe4ff */
[----:B------:R-:W-:Y:S01]  /*11cd0*/  IMAD R29, R29, R25, R35 ;  /* 0x000000191d1d7224 */ /* 0x000fe200078e0223 */
[----:B------:R-:W-:-:S03]  /*11ce0*/  IADD3 R23, P3, PT, -R34, R23, RZ ;  /* 0x0000001722177210 */ /* 0x000fc60007f7e1ff */
[-C--:B------:R-:W-:Y:S01]  /*11cf0*/  IMAD R28, R28, R26.reuse, R29 ;  /* 0x0000001a1c1c7224 */ /* 0x080fe200078e021d */
[----:B------:R-:W-:-:S03]  /*11d00*/  ISETP.GE.U32.AND P2, PT, R23, R26, PT ;  /* 0x0000001a1700720c */ /* 0x000fc60003f46070 */
[----:B------:R-:W-:Y:S01]  /*11d10*/  IMAD.X R27, R27, 0x1, ~R28, P3 ;  /* 0x000000011b1b7824 */ /* 0x000fe200018e0e1c */
[----:B------:R-:W-:-:S04]  /*11d20*/  IADD3 R29, P3, PT, -R26, R23, RZ ;  /* 0x000000171a1d7210 */ /* 0x000fc80007f7e1ff */
[C---:B------:R-:W-:Y:S01]  /*11d30*/  ISETP.GE.U32.AND.EX P2, PT, R27.reuse, R25, PT, P2 ;  /* 0x000000191b00720c */ /* 0x040fe20003f46120 */
[----:B------:R-:W-:Y:S01]  /*11d40*/  IMAD.X R28, R27, 0x1, ~R25, P3 ;  /* 0x000000011b1c7824 */ /* 0x000fe200018e0e19 */
[----:B------:R-:W-:Y:S02]  /*11d50*/  ISETP.NE.U32.AND P3, PT, R26, RZ, PT ;  /* 0x000000ff1a00720c */ /* 0x000fe40003f65070 */
[----:B------:R-:W-:Y:S02]  /*11d60*/  SEL R29, R29, R23, P2 ;  /* 0x000000171d1d7207 */ /* 0x000fe40001000000 */
[----:B------:R-:W-:Y:S02]  /*11d70*/  SEL R28, R28, R27, P2 ;  /* 0x0000001b1c1c7207 */ /* 0x000fe40001000000 */
[----:B------:R-:W-:Y:S02]  /*11d80*/  ISETP.GE.U32.AND P2, PT, R29, R26, PT ;  /* 0x0000001a1d00720c */ /* 0x000fe40003f46070 */
[----:B------:R-:W-:-:S02]  /*11d90*/  IADD3 R23, P5, PT, -R26, R29, RZ ;  /* 0x0000001d1a177210 */ /* 0x000fc40007fbe1ff */
[----:B------:R-:W-:Y:S02]  /*11da0*/  ISETP.GE.U32.AND.EX P2, PT, R28, R25, PT, P2 ;  /* 0x000000191c00720c */ /* 0x000fe40003f46120 */
[CC--:B------:R-:W-:Y:S02]  /*11db0*/  IADD3.X R26, PT, PT, ~R25.reuse, R28.reuse, RZ, P5, !PT ;  /* 0x0000001c191a7210 */ /* 0x0c0fe40002ffe5ff */
[----:B------:R-:W-:Y:S01]  /*11dc0*/  ISETP.NE.AND.EX P3, PT, R25, RZ, PT, P3 ;  /* 0x000000ff1900720c */ /* 0x000fe20003f65330 */
[----:B------:R-:W-:Y:S01]  /*11dd0*/  IMAD.MOV.U32 R25, RZ, RZ, 0x0 ;  /* 0x00000000ff197424 */ /* 0x000fe200078e00ff */
[----:B------:R-:W-:Y:S02]  /*11de0*/  SEL R23, R23, R29, P2 ;  /* 0x0000001d17177207 */ /* 0x000fe40001000000 */
[----:B------:R-:W-:Y:S02]  /*11df0*/  SEL R26, R26, R28, P2 ;  /* 0x0000001c1a1a7207 */ /* 0x000fe40001000000 */
[----:B------:R-:W-:-:S02]  /*11e00*/  SEL R23, R23, 0xffffffff, P3 ;  /* 0xffffffff17177807 */ /* 0x000fc40001800000 */
[----:B------:R-:W-:Y:S01]  /*11e10*/  SEL R26, R26, 0xffffffff, P3 ;  /* 0xffffffff1a1a7807 */ /* 0x000fe20001800000 */
[----:B------:R-:W-:Y:S06]  /*11e20*/  RET.REL.NODEC R24 `(_Z13computeKernelimPKfPKbimPfPi) ;  /* 0xfffffee018747950 */ /* 0x000fec0003c3ffff */
.L_x_416:
[----:B------:R-:W-:-:S00]  /*11e30*/  BRA `(.L_x_416) ;  /* 0xfffffffc00fc7947 */ /* 0x000fc0000383ffff */
[----:B------:R-:W-:-:S00]  /*11e40*/  NOP ;  /* 0x0000000000007918 */ /* 0x000fc00000000000 */
        /* <DEDUP_REMOVED lines=11> */
.L_x_695:


//--------------------- .text._Z14genScoreKernelmPfPKiPKf --------------------------
	.section	.text._Z14genScoreKernelmPfPKiPKf,"ax",@progbits
	.align	128
        .global         _Z14genScoreKernelmPfPKiPKf
        .type           _Z14genScoreKernelmPfPKiPKf,@function
        .size           _Z14genScoreKernelmPfPKiPKf,(.L_x_697 - _Z14genScoreKernelmPfPKiPKf)
        .other          _Z14genScoreKernelmPfPKiPKf,@"STO_CUDA_ENTRY STV_DEFAULT"
_Z14genScoreKernelmPfPKiPKf:
.text._Z14genScoreKernelmPfPKiPKf:
[----:B------:R-:W0:Y:S01]  /*0000*/  LDC R1, c[0x0][0x37c] ;  /* 0x0000df00ff017b82 */ /* 0x000e220000000800 */
[----:B------:R-:W1:Y:S07]  /*0010*/  S2R R2, SR_TID.X ;  /* 0x0000000000027919 */ /* 0x000e6e0000002100 */
[----:B------:R-:W1:Y:S01]  /*0020*/  S2UR UR4, SR_CTAID.X ;  /* 0x00000000000479c3 */ /* 0x000e620000002500 */
[----:B------:R-:W2:Y:S01]  /*0030*/  LDCU.64 UR6, c[0x0][0x380] ;  /* 0x00007000ff0677ac */ /* 0x000ea20008000a00 */
[----:B------:R-:W-:-:S02]  /*0040*/  IMAD.MOV.U32 R3, RZ, RZ, RZ ;  /* 0x000000ffff037224 */ /* 0x000fc400078e00ff */
[----:B0-----:R-:W-:-:S04]  /*0050*/  VIADD R1, R1, 0xffffff18 ;  /* 0xffffff1801017836 */ /* 0x001fc80000000000 */
[----:B------:R-:W1:Y:S02]  /*0060*/  LDC R5, c[0x0][0x360] ;  /* 0x0000d800ff057b82 */ /* 0x000e640000000800 */
[----:B-1----:R-:W-:-:S03]  /*0070*/  IMAD.WIDE.U32 R2, R5, UR4, R2 ;  /* 0x0000000405027c25 */ /* 0x002fc6000f8e0002 */
[----:B--2---:R-:W-:-:S04]  /*0080*/  ISETP.GE.U32.AND P0, PT, R2, UR6, PT ;  /* 0x0000000602007c0c */ /* 0x004fc8000bf06070 */
[----:B------:R-:W-:-:S13]  /*0090*/  ISETP.GE.U32.AND.EX P0, PT, R3, UR7, PT, P0 ;  /* 0x0000000703007c0c */ /* 0x000fda000bf06100 */
[----:B------:R-:W-:Y:S05]  /*00a0*/  @P0 EXIT ;  /* 0x000000000000094d */ /* 0x000fea0003800000 */
[----:B------:R-:W-:Y:S01]  /*00b0*/  IMAD.MOV.U32 R0, RZ, RZ, R1 ;  /* 0x000000ffff007224 */ /* 0x000fe200078e0001 */
[C---:B------:R-:W-:Y:S01]  /*00c0*/  IADD3 R4, PT, PT, R1.reuse, 0x18, RZ ;  /* 0x0000001801047810 */ /* 0x040fe20007ffe0ff */
[----:B------:R-:W-:Y:S01]  /*00d0*/  VIADD R5, R1, 0xe0 ;  /* 0x000000e001057836 */ /* 0x000fe20000000000 */
[----:B------:R-:W0:Y:S06]  /*00e0*/  LDCU.64 UR4, c[0x0][0x358] ;  /* 0x00006b00ff0477ac */ /* 0x000e2c0008000a00 */
.L_x_688:
[----:B-1----:R1:W-:Y:S01]  /*00f0*/  STL.64 [R1], RZ ;  /* 0x000000ff01007387 */ /* 0x0023e20000100a00 */
[----:B------:R-:W-:Y:S01]  /*0100*/  ISETP.GE.U32.AND P0, PT, R2, -0x80000000, PT ;  /* 0x800000000200780c */ /* 0x000fe20003f06070 */
[----:B------:R-:W-:Y:S02]  /*0110*/  BSSY.RECONVERGENT B0, `(.L_x_417) ;  /* 0x000099c000007945 */ /* 0x000fe40003800200 */
[----:B------:R1:W-:Y:S01]  /*0120*/  STL.64 [R1+0x8], RZ ;  /* 0x000008ff01007387 */ /* 0x0003e20000100a00 */
[----:B------:R-:W-:-:S03]  /*0130*/  ISETP.GE.U32.AND.EX P0, PT, R3, RZ, PT, P0 ;  /* 0x000000ff0300720c */ /* 0x000fc60003f06100 */
[----:B------:R1:W-:Y:S04]  /*0140*/  STL [R1+0x10], RZ ;  /* 0x000010ff01007387 */ /* 0x0003e80000100800 */
[----:B------:R1:W-:Y:S04]  /*0150*/  STL.64 [R1+0x18], RZ ;  /* 0x000018ff01007387 */ /* 0x0003e80000100a00 */
        /* <DEDUP_REMOVED lines=24> */
[----:B------:R1:W-:Y:S01]  /*02e0*/  STL.64 [R1+0xe0], RZ ;  /* 0x0000e0ff01007387 */ /* 0x0003e20000100a00 */
[----:B------:R-:W-:Y:S05]  /*02f0*/  @!P0 BRA `(.L_x_418) ;  /* 0x0000004c00688947 */ /* 0x000fea0003800000 */
[----:B------:R-:W-:Y:S01]  /*0300*/  HFMA2 R10, -RZ, RZ, 0, 5.9604644775390625e-08 ;  /* 0x00000001ff0a7431 */ /* 0x000fe200000001ff */
[----:B------:R-:W-:Y:S01]  /*0310*/  BSSY.RELIABLE B1, `(.L_x_419) ;  /* 0x0000130000017945 */ /* 0x000fe20003800100 */
[----:B------:R-:W-:Y:S01]  /*0320*/  CS2R R6, SRZ ;  /* 0x0000000000067805 */ /* 0x000fe2000001ff00 */
[----:B------:R-:W-:Y:S02]  /*0330*/  IMAD.MOV.U32 R8, RZ, RZ, 0x30 ;  /* 0x00000030ff087424 */ /* 0x000fe400078e00ff */
[----:B------:R-:W-:Y:S02]  /*0340*/  IMAD.MOV.U32 R9, RZ, RZ, RZ ;  /* 0x000000ffff097224 */ /* 0x000fe400078e00ff */
[----:B------:R-:W-:Y:S02]  /*0350*/  IMAD.MOV.U32 R11, RZ, RZ, RZ ;  /* 0x000000ffff0b7224 */ /* 0x000fe400078e00ff */
[----:B------:R-:W-:-:S07]  /*0360*/  IMAD.MOV.U32 R12, RZ, RZ, RZ ;  /* 0x000000ffff0c7224 */ /* 0x000fce00078e00ff */
.L_x_449:
[----:B------:R-:W-:Y:S01]  /*0370*/  ISETP.GT.U32.AND P0, PT, R10, 0x31, PT ;  /* 0x000000310a00780c */ /* 0x000fe20003f04070 */
[----:B------:R-:W-:Y:S01]  /*0380*/  BSSY.RELIABLE B2, `(.L_x_420) ;  /* 0x000011e000027945 */ /* 0x000fe20003800100 */
[--C-:B------:R-:W-:Y:S01]  /*0390*/  IMAD.MOV.U32 R13, RZ, RZ, R10.reuse ;  /* 0x000000ffff0d7224 */ /* 0x100fe200078e000a */
[----:B------:R-:W-:Y:S01]  /*03a0*/  MOV R14, R12 ;  /* 0x0000000c000e7202 */ /* 0x000fe20000000f00 */
[----:B------:R-:W-:Y:S01]  /*03b0*/  IMAD.MOV.U32 R15, RZ, RZ, R10 ;  /* 0x000000ffff0f7224 */ /* 0x000fe200078e000a */
[----:B------:R-:W-:-:S08]  /*03c0*/  CS2R R16, SRZ ;  /* 0x0000000000107805 */ /* 0x000fd0000001ff00 */
[----:B------:R-:W-:Y:S05]  /*03d0*/  @P0 BRA `(.L_x_421) ;  /* 0x0000001000600947 */ /* 0x000fea0003800000 */
[----:B------:R-:W-:Y:S01]  /*03e0*/  ISETP.NE.AND P0, PT, R15, 0x31, PT ;  /* 0x000000310f00780c */ /* 0x000fe20003f05270 */
[----:B------:R-:W-:Y:S01]  /*03f0*/  BSSY.RECONVERGENT B3, `(.L_x_422) ;  /* 0x0000111000037945 */ /* 0x000fe20003800200 */
[----:B------:R-:W-:Y:S02]  /*0400*/  IMAD.MOV.U32 R16, RZ, RZ, 0x1 ;  /* 0x00000001ff107424 */ /* 0x000fe400078e00ff */
[----:B------:R-:W-:-:S09]  /*0410*/  IMAD.MOV.U32 R17, RZ, RZ, RZ ;  /* 0x000000ffff117224 */ /* 0x000fd200078e00ff */
[----:B------:R-:W-:Y:S05]  /*0420*/  @!P0 BRA `(.L_x_423) ;  /* 0x0000001000348947 */ /* 0x000fea0003800000 */
[-C--:B------:R-:W-:Y:S01]  /*0430*/  ISETP.LT.U32.AND P0, PT, R8, R10.reuse, PT ;  /* 0x0000000a0800720c */ /* 0x080fe20003f01070 */
[----:B------:R-:W-:Y:S01]  /*0440*/  IMAD.MOV.U32 R16, RZ, RZ, 0x1 ;  /* 0x00000001ff107424 */ /* 0x000fe200078e00ff */
[----:B------:R-:W-:Y:S01]  /*0450*/  LOP3.LUT R17, R10, 0x3f, RZ, 0xc0, !PT ;  /* 0x0000003f0a117812 */ /* 0x000fe200078ec0ff */
[----:B------:R-:W-:Y:S01]  /*0460*/  IMAD.MOV.U32 R19, RZ, RZ, 0x1 ;  /* 0x00000001ff137424 */ /* 0x000fe200078e00ff */
[----:B------:R-:W-:Y:S02]  /*0470*/  ISETP.LT.U32.AND.EX P0, PT, R9, R11, PT, P0 ;  /* 0x0000000b0900720c */ /* 0x000fe40003f01100 */
[----:B------:R-:W-:Y:S02]  /*0480*/  IADD3 R18, P2, PT, -R17, 0x31, RZ ;  /* 0x0000003111127810 */ /* 0x000fe40007f5e1ff */
[----:B------:R-:W-:Y:S02]  /*0490*/  SEL R26, R8, R10, P0 ;  /* 0x0000000a081a7207 */ /* 0x000fe40000000000 */
[----:B------:R-:W-:-:S02]  /*04a0*/  ISETP.LT.U32.AND P1, PT, R18, R17, PT ;  /* 0x000000111200720c */ /* 0x000fc40003f21070 */
[----:B------:R-:W-:Y:S02]  /*04b0*/  IADD3.X R21, PT, PT, RZ, -0x1, RZ, P2, !PT ;  /* 0xffffffffff157810 */ /* 0x000fe400017fe4ff */
[----:B------:R-:W-:Y:S02]  /*04c0*/  SEL R27, R9, R11, P0 ;  /* 0x0000000b091b7207 */ /* 0x000fe40000000000 */
[----:B------:R-:W-:Y:S02]  /*04d0*/  ISETP.GT.U32.AND P0, PT, R26, 0x1, PT ;  /* 0x000000011a00780c */ /* 0x000fe40003f04070 */
[----:B------:R-:W-:Y:S02]  /*04e0*/  ISETP.LT.U32.AND.EX P1, PT, R21, RZ, PT, P1 ;  /* 0x000000ff1500720c */ /* 0x000fe40003f21110 */
[----:B------:R-:W-:Y:S02]  /*04f0*/  ISETP.GT.U32.AND.EX P0, PT, R27, RZ, PT, P0 ;  /* 0x000000ff1b00720c */ /* 0x000fe40003f04100 */
[----:B------:R-:W-:Y:S01]  /*0500*/  SEL R18, R18, R17, P1 ;  /* 0x0000001112127207 */ /* 0x000fe20000800000 */
[----:B------:R-:W-:Y:S01]  /*0510*/  IMAD.MOV.U32 R17, RZ, RZ, RZ ;  /* 0x000000ffff117224 */ /* 0x000fe200078e00ff */
[----:B------:R-:W-:-:S02]  /*0520*/  MOV R20, RZ ;  /* 0x000000ff00147202 */ /* 0x000fc40000000f00 */
[----:B------:R-:W-:Y:S02]  /*0530*/  SEL R21, R21, RZ, P1 ;  /* 0x000000ff15157207 */ /* 0x000fe40000800000 */
[----:B------:R-:W-:Y:S02]  /*0540*/  SEL R26, R26, 0x1, P0 ;  /* 0x000000011a1a7807 */ /* 0x000fe40000000000 */
[----:B------:R-:W-:-:S07]  /*0550*/  SEL R27, R27, RZ, P0 ;  /* 0x000000ff1b1b7207 */ /* 0x000fce0000000000 */
.L_x_447:
[----:B------:R-:W-:Y:S01]  /*0560*/  IADD3 R28, P0, P1, R19, 0x31, -R18 ;  /* 0x00000031131c7810 */ /* 0x000fe2000791e812 */
[----:B------:R-:W-:Y:S01]  /*0570*/  BSSY.RECONVERGENT B4, `(.L_x_424) ;  /* 0x000002a000047945 */ /* 0x000fe20003800200 */
[----:B------:R-:W-:Y:S02]  /*0580*/  IMAD.MOV.U32 R33, RZ, RZ, R19 ;  /* 0x000000ffff217224 */ /* 0x000fe400078e0013 */
[----:B------:R-:W-:Y:S01]  /*0590*/  IADD3.X R29, PT, PT, R20, RZ, ~R21, P0, P1 ;  /* 0x000000ff141d7210 */ /* 0x000fe200007e2c15 */
[----:B------:R-:W-:Y:S02]  /*05a0*/  IMAD.MOV.U32 R24, RZ, RZ, R20 ;  /* 0x000000ffff187224 */ /* 0x000fe400078e0014 */
[----:B------:R-:W-:Y:S01]  /*05b0*/  IMAD.MOV.U32 R35, RZ, RZ, R28 ;  /* 0x000000ffff237224 */ /* 0x000fe200078e001c */
[----:B------:R-:W-:-:S07]  /*05c0*/  MOV R34, R29 ;  /* 0x0000001d00227202 */ /* 0x000fce0000000f00 */
.L_x_428:
[----:B------:R-:W-:Y:S01]  /*05d0*/  LOP3.LUT R22, R34, R24, RZ, 0xfc, !PT ;  /* 0x0000001822167212 */ /* 0x000fe200078efcff */
[----:B------:R-:W-:Y:S01]  /*05e0*/  BSSY.RECONVERGENT B5, `(.L_x_425) ;  /* 0x000001d000057945 */ /* 0x000fe20003800200 */
[----:B------:R-:W-:Y:S02]  /*05f0*/  IMAD.MOV.U32 R30, RZ, RZ, R33 ;  /* 0x000000ffff1e7224 */ /* 0x000fe400078e0021 */
[----:B------:R-:W-:Y:S01]  /*0600*/  ISETP.NE.U32.AND P0, PT, R22, RZ, PT ;  /* 0x000000ff1600720c */ /* 0x000fe20003f05070 */
[----:B------:R-:W-:-:S12]  /*0610*/  IMAD.MOV.U32 R31, RZ, RZ, R24 ;  /* 0x000000ffff1f7224 */ /* 0x000fd800078e0018 */
[----:B------:R-:W-:Y:S05]  /*0620*/  @P0 BRA `(.L_x_426) ;  /* 0x0000000000500947 */ /* 0x000fea0003800000 */
[----:B------:R-:W2:Y:S01]  /*0630*/  I2F.U32.RP R24, R33 ;  /* 0x0000002100187306 */ /* 0x000ea20000209000 */
[----:B------:R-:W-:-:S07]  /*0640*/  ISETP.NE.U32.AND P1, PT, R33, RZ, PT ;  /* 0x000000ff2100720c */ /* 0x000fce0003f25070 */
[----:B--2---:R-:W2:Y:S02]  /*0650*/  MUFU.RCP R24, R24 ;  /* 0x0000001800187308 */ /* 0x004ea40000001000 */
[----:B--2---:R-:W-:Y:S02]  /*0660*/  VIADD R22, R24, 0xffffffe ;  /* 0x0ffffffe18167836 */ /* 0x004fe40000000000 */
[----:B------:R-:W-:-:S04]  /*0670*/  IMAD.MOV.U32 R24, RZ, RZ, RZ ;  /* 0x000000ffff187224 */ /* 0x000fc800078e00ff */
[----:B------:R2:W3:Y:S02]  /*0680*/  F2I.FTZ.U32.TRUNC.NTZ R23, R22 ;  /* 0x0000001600177305 */ /* 0x0004e4000021f000 */
[----:B--2---:R-:W-:Y:S01]  /*0690*/  IMAD.MOV.U32 R22, RZ, RZ, RZ ;  /* 0x000000ffff167224 */ /* 0x004fe200078e00ff */
[----:B---3--:R-:W-:-:S05]  /*06a0*/  IADD3 R32, PT, PT, RZ, -R23, RZ ;  /* 0x80000017ff207210 */ /* 0x008fca0007ffe0ff */
        /* <DEDUP_REMOVED lines=12> */
.L_x_426:
[----:B------:R-:W-:Y:S01]  /*0770*/  IMAD.MOV.U32 R32, RZ, RZ, R24 ;  /* 0x000000ffff207224 */ /* 0x000fe200078e0018 */
[----:B------:R-:W-:-:S07]  /*0780*/  MOV R36, 0x7a0 ;  /* 0x000007a000247802 */ /* 0x000fce0000000f00 */
[----:B01----:R-:W-:Y:S05]  /*0790*/  CALL.REL.NOINC `($__internal_3_$__cuda_sm20_rem_u64) ;  /* 0x000000b800b47944 */ /* 0x003fea0003c00000 */
[----:B------:R-:W-:-:S07]  /*07a0*/  MOV R33, R22 ;  /* 0x0000001600217202 */ /* 0x000fce0000000f00 */
.L_x_427:
[----:B0-----:R-:W-:Y:S05]  /*07b0*/  BSYNC.RECONVERGENT B5 ;  /* 0x0000000000057941 */ /* 0x001fea0003800200 */
.L_x_425:
[----:B------:R-:W-:Y:S01]  /*07c0*/  ISETP.NE.U32.AND P0, PT, R33, RZ, PT ;  /* 0x000000ff2100720c */ /* 0x000fe20003f05070 */
[----:B------:R-:W-:Y:S02]  /*07d0*/  IMAD.MOV.U32 R35, RZ, RZ, R30 ;  /* 0x000000ffff237224 */ /* 0x000fe400078e001e */
[----:B------:R-:W-:Y:S01]  /*07e0*/  IMAD.MOV.U32 R34, RZ, RZ, R31 ;  /* 0x000000ffff227224 */ /* 0x000fe200078e001f */
[----:B------:R-:W-:-:S13]  /*07f0*/  ISETP.NE.AND.EX P0, PT, R24, RZ, PT, P0 ;  /* 0x000000ff1800720c */ /* 0x000fda0003f05300 */
[----:B------:R-:W-:Y:S05]  /*0800*/  @P0 BRA `(.L_x_428) ;  /* 0xfffffffc00700947 */ /* 0x000fea000383ffff */
[----:B------:R-:W-:Y:S05]  /*0810*/  BSYNC.RECONVERGENT B4 ;  /* 0x0000000000047941 */ /* 0x000fea0003800200 */
.L_x_424:
        /* <DEDUP_REMOVED lines=9> */
[----:B------:R0:W2:Y:S02]  /*08b0*/  F2I.FTZ.U32.TRUNC.NTZ R23, R22 ;  /* 0x0000001600177305 */ /* 0x0000a4000021f000 */
[----:B0-----:R-:W-:Y:S01]  /*08c0*/  IMAD.MOV.U32 R22, RZ, RZ, RZ ;  /* 0x000000ffff167224 */ /* 0x001fe200078e00ff */
[----:B--2---:R-:W-:-:S05]  /*08d0*/  IADD3 R25, PT, PT, RZ, -R23, RZ ;  /* 0x80000017ff197210 */ /* 0x004fca0007ffe0ff */
        /* <DEDUP_REMOVED lines=12> */
.L_x_430:
[----:B------:R-:W-:Y:S01]  /*09a0*/  IMAD.MOV.U32 R34, RZ, RZ, R28 ;  /* 0x000000ffff227224 */ /* 0x000fe200078e001c */
[----:B------:R-:W-:Y:S01]  /*09b0*/  MOV R33, R29 ;  /* 0x0000001d00217202 */ /* 0x000fe20000000f00 */
[----:B------:R-:W-:Y:S01]  /*09c0*/  IMAD.MOV.U32 R23, RZ, RZ, R30 ;  /* 0x000000ffff177224 */ /* 0x000fe200078e001e */
[----:B------:R-:W-:Y:S01]  /*09d0*/  MOV R24, 0xa00 ;  /* 0x00000a0000187802 */ /* 0x000fe20000000f00 */
[----:B------:R-:W-:-:S07]  /*09e0*/  IMAD.MOV.U32 R22, RZ, RZ, R31 ;  /* 0x000000ffff167224 */ /* 0x000fce00078e001f */
[----:B-1----:R-:W-:Y:S05]  /*09f0*/  CALL.REL.NOINC `($__internal_2_$__cuda_sm20_div_u64) ;  /* 0x000000b400047944 */ /* 0x002fea0003c00000 */
[----:B------:R-:W-:Y:S01]  /*0a00*/  IMAD.MOV.U32 R42, RZ, RZ, R25 ;  /* 0x000000ffff2a7224 */ /* 0x000fe200078e0019 */
[----:B------:R-:W-:-:S07]  /*0a10*/  MOV R43, R22 ;  /* 0x00000016002b7202 */ /* 0x000fce0000000f00 */
.L_x_431:
[----:B------:R-:W-:Y:S05]  /*0a20*/  BSYNC.RECONVERGENT B4 ;  /* 0x0000000000047941 */ /* 0x000fea0003800200 */
.L_x_429:
        /* <DEDUP_REMOVED lines=9> */
[----:B------:R0:W2:Y:S02]  /*0ac0*/  F2I.FTZ.U32.TRUNC.NTZ R23, R22 ;  /* 0x0000001600177305 */ /* 0x0000a4000021f000 */
[----:B0-----:R-:W-:Y:S02]  /*0ad0*/  IMAD.MOV.U32 R22, RZ, RZ, RZ ;  /* 0x000000ffff167224 */ /* 0x001fe400078e00ff */
[----:B--2---:R-:W-:-:S04]  /*0ae0*/  IMAD.MOV R25, RZ, RZ, -R23 ;  /* 0x000000ffff197224 */ /* 0x004fc800078e0a17 */
        /* <DEDUP_REMOVED lines=12> */
.L_x_433:
[----:B------:R-:W-:Y:S01]  /*0bb0*/  IMAD.MOV.U32 R34, RZ, RZ, R19 ;  /* 0x000000ffff227224 */ /* 0x000fe200078e0013 */
[----:B------:R-:W-:Y:S01]  /*0bc0*/  MOV R22, R31 ;  /* 0x0000001f00167202 */ /* 0x000fe20000000f00 */
[----:B------:R-:W-:Y:S01]  /*0bd0*/  IMAD.MOV.U32 R33, RZ, RZ, R20 ;  /* 0x000000ffff217224 */ /* 0x000fe200078e0014 */
[----:B------:R-:W-:Y:S01]  /*0be0*/  MOV R24, 0xc10 ;  /* 0x00000c1000187802 */ /* 0x000fe20000000f00 */
[----:B------:R-:W-:-:S07]  /*0bf0*/  IMAD.MOV.U32 R23, RZ, RZ, R30 ;  /* 0x000000ffff177224 */ /* 0x000fce00078e001e */
[----:B-1----:R-:W-:Y:S05]  /*0c00*/  CALL.REL.NOINC `($__internal_2_$__cuda_sm20_div_u64) ;  /* 0x000000b000807944 */ /* 0x002fea0003c00000 */
[----:B------:R-:W-:Y:S02]  /*0c10*/  IMAD.MOV.U32 R40, RZ, RZ, R25 ;  /* 0x000000ffff287224 */ /* 0x000fe400078e0019 */
[----:B------:R-:W-:-:S07]  /*0c20*/  IMAD.MOV.U32 R41, RZ, RZ, R22 ;  /* 0x000000ffff297224 */ /* 0x000fce00078e0016 */
.L_x_434:
[----:B------:R-:W-:Y:S05]  /*0c30*/  BSYNC.RECONVERGENT B4 ;  /* 0x0000000000047941 */ /* 0x000fea0003800200 */
.L_x_432:
        /* <DEDUP_REMOVED lines=8> */
.L_x_440:
        /* <DEDUP_REMOVED lines=9> */
[----:B0-----:R-:W-:Y:S02]  /*0d50*/  VIADD R24, R23, 0xffffffe ;  /* 0x0ffffffe17187836 */ /* 0x001fe40000000000 */
[----:B------:R-:W-:-:S04]  /*0d60*/  HFMA2 R23, -RZ, RZ, 0, 0 ;  /* 0x00000000ff177431 */ /* 0x000fc800000001ff */
        /* <DEDUP_REMOVED lines=15> */
.L_x_438:
[----:B------:R-:W-:Y:S01]  /*0e60*/  IMAD.MOV.U32 R33, RZ, RZ, R22 ;  /* 0x000000ffff217224 */ /* 0x000fe200078e0016 */
[----:B------:R-:W-:Y:S01]  /*0e70*/  MOV R34, R44 ;  /* 0x0000002c00227202 */ /* 0x000fe20000000f00 */
[----:B------:R-:W-:Y:S01]  /*0e80*/  IMAD.MOV.U32 R32, RZ, RZ, R23 ;  /* 0x000000ffff207224 */ /* 0x000fe200078e0017 */
[----:B------:R-:W-:Y:S01]  /*0e90*/  MOV R36, 0xec0 ;  /* 0x00000ec000247802 */ /* 0x000fe20000000f00 */
[----:B------:R-:W-:-:S07]  /*0ea0*/  IMAD.MOV.U32 R35, RZ, RZ, R45 ;  /* 0x000000ffff237224 */ /* 0x000fce00078e002d */
[----:B-1----:R-:W-:Y:S05]  /*0eb0*/  CALL.REL.NOINC `($__internal_3_$__cuda_sm20_rem_u64) ;  /* 0x000000b000ec7944 */ /* 0x002fea0003c00000 */
[----:B------:R-:W-:-:S07]  /*0ec0*/  IMAD.MOV.U32 R23, RZ, RZ, R24 ;  /* 0x000000ffff177224 */ /* 0x000fce00078e0018 */
.L_x_439:
[----:B------:R-:W-:Y:S05]  /*0ed0*/  BSYNC.RECONVERGENT B5 ;  /* 0x0000000000057941 */ /* 0x000fea0003800200 */
.L_x_437:
[----:B------:R-:W-:Y:S01]  /*0ee0*/  ISETP.NE.U32.AND P0, PT, R22, RZ, PT ;  /* 0x000000ff1600720c */ /* 0x000fe20003f05070 */
[----:B------:R-:W-:Y:S02]  /*0ef0*/  IMAD.MOV.U32 R45, RZ, RZ, R47 ;  /* 0x000000ffff2d7224 */ /* 0x000fe400078e002f */
[----:B------:R-:W-:Y:S01]  /*0f00*/  IMAD.MOV.U32 R44, RZ, RZ, R46 ;  /* 0x000000ffff2c7224 */ /* 0x000fe200078e002e */
[----:B------:R-:W-:-:S13]  /*0f10*/  ISETP.NE.AND.EX P0, PT, R23, RZ, PT, P0 ;  /* 0x000000ff1700720c */ /* 0x000fda0003f05300 */
[----:B------:R-:W-:Y:S05]  /*0f20*/  @P0 BRA `(.L_x_440) ;  /* 0xfffffffc00640947 */ /* 0x000fea000383ffff */
.L_x_436:
[----:B------:R-:W-:Y:S05]  /*0f30*/  BSYNC.RECONVERGENT B4 ;  /* 0x0000000000047941 */ /* 0x000fea0003800200 */
.L_x_435:
        /* <DEDUP_REMOVED lines=9> */
[----:B------:R0:W2:Y:S02]  /*0fd0*/  F2I.FTZ.U32.TRUNC.NTZ R23, R22 ;  /* 0x0000001600177305 */ /* 0x0000a4000021f000 */
[----:B0-----:R-:W-:Y:S02]  /*0fe0*/  IMAD.MOV.U32 R22, RZ, RZ, RZ ;  /* 0x000000ffff167224 */ /* 0x001fe400078e00ff */
[----:B--2---:R-:W-:-:S04]  /*0ff0*/  IMAD.MOV R24, RZ, RZ, -R23 ;  /* 0x000000ffff187224 */ /* 0x004fc800078e0a17 */
        /* <DEDUP_REMOVED lines=12> */
.L_x_442:
[----:B------:R-:W-:Y:S01]  /*10c0*/  MOV R34, R16 ;  /* 0x0000001000227202 */ /* 0x000fe20000000f00 */
[----:B------:R-:W-:Y:S01]  /*10d0*/  IMAD.MOV.U32 R33, RZ, RZ, R17 ;  /* 0x000000ffff217224 */ /* 0x000fe200078e0011 */
[----:B------:R-:W-:Y:S01]  /*10e0*/  MOV R24, 0x1120 ;  /* 0x0000112000187802 */ /* 0x000fe20000000f00 */
[----:B------:R-:W-:Y:S02]  /*10f0*/  IMAD.MOV.U32 R23, RZ, RZ, R45 ;  /* 0x000000ffff177224 */ /* 0x000fe400078e002d */
[----:B------:R-:W-:-:S07]  /*1100*/  IMAD.MOV.U32 R22, RZ, RZ, R44 ;  /* 0x000000ffff167224 */ /* 0x000fce00078e002c */
[----:B-1----:R-:W-:Y:S05]  /*1110*/  CALL.REL.NOINC `($__internal_2_$__cuda_sm20_div_u64) ;  /* 0x000000ac003c7944 */ /* 0x002fea0003c00000 */
[----:B------:R-:W-:Y:S01]  /*1120*/  MOV R46, R25 ;  /* 0x00000019002e7202 */ /* 0x000fe20000000f00 */
[----:B------:R-:W-:-:S07]  /*1130*/  IMAD.MOV.U32 R47, RZ, RZ, R22 ;  /* 0x000000ffff2f7224 */ /* 0x000fce00078e0016 */
.L_x_443:
[----:B------:R-:W-:Y:S05]  /*1140*/  BSYNC.RECONVERGENT B4 ;  /* 0x0000000000047941 */ /* 0x000fea0003800200 */
.L_x_441:
        /* <DEDUP_REMOVED lines=24> */
.L_x_445:
        /* <DEDUP_REMOVED lines=8> */
.L_x_446:
[----:B------:R-:W-:Y:S05]  /*1350*/  BSYNC.RECONVERGENT B4 ;  /* 0x0000000000047941 */ /* 0x000fea0003800200 */
.L_x_444:
        /* <DEDUP_REMOVED lines=10> */
[----:B------:R-:W-:Y:S01]  /*1400*/  ISETP.NE.U32.AND P2, PT, R16, RZ, PT ;  /* 0x000000ff1000720c */ /* 0x000fe20003f45070 */
[----:B------:R-:W-:Y:S01]  /*1410*/  IMAD.MOV.U32 R16, RZ, RZ, -0x1 ;  /* 0xffffffffff107424 */ /* 0x000fe200078e00ff */
[----:B------:R-:W-:Y:S02]  /*1420*/  ISETP.NE.AND.EX P0, PT, R33, RZ, PT, P0 ;  /* 0x000000ff2100720c */ /* 0x000fe40003f05300 */
[----:B------:R-:W-:Y:S01]  /*1430*/  ISETP.NE.AND.EX P2, PT, R17, RZ, PT, P2 ;  /* 0x000000ff1100720c */ /* 0x000fe20003f45320 */
[----:B------:R-:W-:-:S03]  /*1440*/  IMAD.MOV.U32 R17, RZ, RZ, -0x1 ;  /* 0xffffffffff117424 */ /* 0x000fc600078e00ff */
[----:B------:R-:W-:-:S13]  /*1450*/  PLOP3.LUT P0, PT, P0, P1, P2, 0xf2, 0x0 ;  /* 0x000000000000781c */ /* 0x000fda0000703e22 */
[----:B------:R-:W-:Y:S05]  /*1460*/  @P0 BRA `(.L_x_423) ;  /* 0x0000000000240947 */ /* 0x000fea0003800000 */
[----:B------:R-:W-:Y:S01]  /*1470*/  ISETP.NE.U32.AND P0, PT, R19, R26, PT ;  /* 0x0000001a1300720c */ /* 0x000fe20003f05070 */
[-C--:B------:R-:W-:Y:S01]  /*1480*/  IMAD R23, R47, R42.reuse, RZ ;  /* 0x0000002a2f177224 */ /* 0x080fe200078e02ff */
[----:B------:R-:W-:Y:S01]  /*1490*/  IADD3 R19, P1, PT, R19, 0x1, RZ ;  /* 0x0000000113137810 */ /* 0x000fe20007f3e0ff */
[----:B------:R-:W-:Y:S01]  /*14a0*/  IMAD.WIDE.U32 R16, R46, R42, RZ ;  /* 0x0000002a2e107225 */ /* 0x000fe200078e00ff */
[----:B------:R-:W-:Y:S02]  /*14b0*/  ISETP.NE.AND.EX P0, PT, R20, R27, PT, P0 ;  /* 0x0000001b1400720c */ /* 0x000fe40003f05300 */
[----:B------:R-:W-:Y:S01]  /*14c0*/  IADD3.X R20, PT, PT, RZ, R20, RZ, P1, !PT ;  /* 0x00000014ff147210 */ /* 0x000fe20000ffe4ff */
[----:B------:R-:W-:-:S04]  /*14d0*/  IMAD R23, R43, R46, R23 ;  /* 0x0000002e2b177224 */ /* 0x000fc800078e0217 */
[----:B------:R-:W-:-:S06]  /*14e0*/  IMAD.IADD R17, R17, 0x1, R23 ;  /* 0x0000000111117824 */ /* 0x000fcc00078e0217 */
[----:B------:R-:W-:Y:S05]  /*14f0*/  @P0 BRA `(.L_x_447) ;  /* 0xfffffff000180947 */ /* 0x000fea000383ffff */
.L_x_423:
[----:B0-----:R-:W-:Y:S05]  /*1500*/  BSYNC.RECONVERGENT B3 ;  /* 0x0000000000037941 */ /* 0x001fea0003800200 */
.L_x_422:
[----:B------:R-:W-:-:S04]  /*1510*/  ISETP.NE.U32.AND P0, PT, R16, -0x1, PT ;  /* 0xffffffff1000780c */ /* 0x000fc80003f05070 */
[----:B------:R-:W-:-:S13]  /*1520*/  ISETP.NE.AND.EX P0, PT, R17, -0x1, PT, P0 ;  /* 0xffffffff1100780c */ /* 0x000fda0003f05300 */
[----:B------:R-:W-:Y:S05]  /*1530*/  @!P0 BREAK.RELIABLE B2 ;  /* 0x0000000000028942 */ /* 0x000fea0003800100 */
[----:B------:R-:W-:Y:S05]  /*1540*/  @!P0 BREAK.RELIABLE B1 ;  /* 0x0000000000018942 */ /* 0x000fea0003800100 */
[----:B------:R-:W-:Y:S05]  /*1550*/  @!P0 BRA `(.L_x_448) ;  /* 0x0000003800bc8947 */ /* 0x000fea0003800000 */
.L_x_421:
[----:B0-----:R-:W-:Y:S05]  /*1560*/  BSYNC.RELIABLE B2 ;  /* 0x0000000000027941 */ /* 0x001fea0003800100 */
.L_x_420:
[----:B------:R-:W-:Y:S01]  /*1570*/  IADD3 R6, P0, PT, R6, R16, RZ ;  /* 0x0000001006067210 */ /* 0x000fe20007f1e0ff */
[----:B------:R-:W-:Y:S01]  /*1580*/  VIADD R12, R12, 0x1 ;  /* 0x000000010c0c7836 */ /* 0x000fe20000000000 */
[----:B------:R-:W-:Y:S02]  /*1590*/  IADD3 R10, P1, PT, R10, 0x1, RZ ;  /* 0x000000010a0a7810 */ /* 0x000fe40007f3e0ff */
[----:B------:R-:W-:Y:S01]  /*15a0*/  IADD3 R8, P2, PT, R8, -0x1, RZ ;  /* 0xffffffff08087810 */ /* 0x000fe20007f5e0ff */
[----:B------:R-:W-:Y:S01]  /*15b0*/  IMAD.X R7, R7, 0x1, R17, P0 ;  /* 0x0000000107077824 */ /* 0x000fe200000e0611 */
[----:B------:R-:W-:Y:S02]  /*15c0*/  ISETP.GT.U32.AND P0, PT, R2, R6, PT ;  /* 0x000000060200720c */ /* 0x000fe40003f04070 */
[----:B------:R-:W-:Y:S02]  /*15d0*/  IADD3.X R11, PT, PT, RZ, R11, RZ, P1, !PT ;  /* 0x0000000bff0b7210 */ /* 0x000fe40000ffe4ff */
[----:B------:R-:W-:-:S02]  /*15e0*/  ISETP.GT.U32.AND.EX P0, PT, R3, R7, PT, P0 ;  /* 0x000000070300720c */ /* 0x000fc40003f04100 */
[----:B------:R-:W-:-:S11]  /*15f0*/  IADD3.X R9, PT, PT, R9, -0x1, RZ, P2, !PT ;  /* 0xffffffff09097810 */ /* 0x000fd600017fe4ff */
[----:B------:R-:W-:Y:S05]  /*1600*/  @P0 BRA `(.L_x_449) ;  /* 0xffffffec00580947 */ /* 0x000fea000383ffff */
[----:B------:R-:W-:Y:S05]  /*1610*/  BSYNC.RELIABLE B1 ;  /* 0x0000000000017941 */ /* 0x000fea0003800100 */
.L_x_419:
[----:B------:R-:W-:Y:S01]  /*1620*/  ISETP.GT.U32.AND P0, PT, R15, 0x31, PT ;  /* 0x000000310f00780c */ /* 0x000fe20003f04070 */
[----:B------:R-:W-:Y:S01]  /*1630*/  BSSY.RELIABLE B1, `(.L_x_450) ;  /* 0x000011a000017945 */ /* 0x000fe20003800100 */
[----:B------:R-:W-:-:S11]  /*1640*/  CS2R R8, SRZ ;  /* 0x0000000000087805 */ /* 0x000fd6000001ff00 */
[----:B------:R-:W-:Y:S05]  /*1650*/  @P0 BRA `(.L_x_451) ;  /* 0x00000010005c0947 */ /* 0x000fea0003800000 */
[----:B------:R-:W-:Y:S01]  /*1660*/  LOP3.LUT R13, R13, 0x3f, RZ, 0xc0, !PT ;  /* 0x0000003f0d0d7812 */ /* 0x000fe200078ec0ff */
[----:B------:R-:W-:Y:S01]  /*1670*/  BSSY.RECONVERGENT B2, `(.L_x_452) ;  /* 0x000010b000027945 */ /* 0x000fe20003800200 */
[----:B------:R-:W-:Y:S02]  /*1680*/  IMAD.MOV.U32 R9, RZ, RZ, 0x1 ;  /* 0x00000001ff097424 */ /* 0x000fe400078e00ff */
[----:B------:R-:W-:-:S04]  /*1690*/  IADD3 R8, P1, PT, -R13, 0x31, RZ ;  /* 0x000000310d087810 */ /* 0x000fc80007f3e1ff */
[----:B------:R-:W-:Y:S01]  /*16a0*/  ISETP.LT.U32.AND P0, PT, R8, R13, PT ;  /* 0x0000000d0800720c */ /* 0x000fe20003f01070 */
[----:B------:R-:W-:Y:S01]  /*16b0*/  IMAD.X R10, RZ, RZ, -0x1, P1 ;  /* 0xffffffffff0a7424 */ /* 0x000fe200008e06ff */
[----:B------:R-:W-:-:S04]  /*16c0*/  ISETP.NE.AND P1, PT, R15, 0x31, PT ;  /* 0x000000310f00780c */ /* 0x000fc80003f25270 */
[----:B------:R-:W-:-:S04]  /*16d0*/  ISETP.LT.U32.AND.EX P0, PT, R10, RZ, PT, P0 ;  /* 0x000000ff0a00720c */ /* 0x000fc80003f01100 */
[----:B------:R-:W-:Y:S01]  /*16e0*/  SEL R11, R8, R13, P0 ;  /* 0x0000000d080b7207 */ /* 0x000fe20000000000 */
[----:B------:R-:W-:Y:S01]  /*16f0*/  IMAD.MOV.U32 R8, RZ, RZ, RZ ;  /* 0x000000ffff087224 */ /* 0x000fe200078e00ff */
[----:B------:R-:W-:-:S03]  /*1700*/  SEL R10, R10, RZ, P0 ;  /* 0x000000ff0a0a7207 */ /* 0x000fc60000000000 */
[----:B------:R-:W-:Y:S05]  /*1710*/  @!P1 BRA `(.L_x_453) ;  /* 0x0000001000009947 */ /* 0x000fea0003800000 */
[----:B------:R-:W-:Y:S02]  /*1720*/  HFMA2 R9, -RZ, RZ, 0, 5.9604644775390625e-08 ;  /* 0x00000001ff097431 */ /* 0x000fe400000001ff */
[----:B------:R-:W-:Y:S02]  /*1730*/  IMAD.MOV.U32 R8, RZ, RZ, RZ ;  /* 0x000000ffff087224 */ /* 0x000fe400078e00ff */
[----:B------:R-:W-:Y:S02]  /*1740*/  IMAD.MOV.U32 R19, RZ, RZ, 0x1 ;  /* 0x00000001ff137424 */ /* 0x000fe400078e00ff */
[----:B------:R-:W-:-:S07]  /*1750*/  IMAD.MOV.U32 R18, RZ, RZ, RZ ;  /* 0x000000ffff127224 */ /* 0x000fce00078e00ff */
.L_x_477:
[----:B------:R-:W-:Y:S01]  /*1760*/  IADD3 R17, P0, P1, R19, 0x31, -R11 ;  /* 0x0000003113117810 */ /* 0x000fe2000791e80b */
[----:B------:R-:W-:Y:S01]  /*1770*/  BSSY.RECONVERGENT B3, `(.L_x_454) ;  /* 0x000002b000037945 */ /* 0x000fe20003800200 */
[----:B------:R-:W-:Y:S01]  /*1780*/  MOV R26, R19 ;  /* 0x00000013001a7202 */ /* 0x000fe20000000f00 */
[----:B------:R-:W-:Y:S01]  /*1790*/  IMAD.MOV.U32 R24, RZ, RZ, R18 ;  /* 0x000000ffff187224 */ /* 0x000fe200078e0012 */
[----:B------:R-:W-:Y:S01]  /*17a0*/  IADD3.X R16, PT, PT, R18, RZ, ~R10, P0, P1 ;  /* 0x000000ff12107210 */ /* 0x000fe200007e2c0a */
[----:B------:R-:W-:-:S04]  /*17b0*/  IMAD.MOV.U32 R35, RZ, RZ, R17 ;  /* 0x000000ffff237224 */ /* 0x000fc800078e0011 */
[----:B------:R-:W-:-:S07]  /*17c0*/  IMAD.MOV.U32 R34, RZ, RZ, R16 ;  /* 0x000000ffff227224 */ /* 0x000fce00078e0010 */
.L_x_458:
[----:B------:R-:W-:Y:S01]  /*17d0*/  LOP3.LUT R12, R34, R24, RZ, 0xfc, !PT ;  /* 0x00000018220c7212 */ /* 0x000fe200078efcff */
[----:B------:R-:W-:Y:S01]  /*17e0*/  BSSY.RECONVERGENT B4, `(.L_x_455) ;  /* 0x000001e000047945 */ /* 0x000fe20003800200 */
[----:B------:R-:W-:Y:S02]  /*17f0*/  MOV R13, R26 ;  /* 0x0000001a000d7202 */ /* 0x000fe40000000f00 */
[----:B------:R-:W-:Y:S01]  /*1800*/  ISETP.NE.U32.AND P0, PT, R12, RZ, PT ;  /* 0x000000ff0c00720c */ /* 0x000fe20003f05070 */
[----:B------:R-:W-:-:S12]  /*1810*/  IMAD.MOV.U32 R12, RZ, RZ, R24 ;  /* 0x000000ffff0c7224 */ /* 0x000fd800078e0018 */
[----:B------:R-:W-:Y:S05]  /*1820*/  @P0 BRA `(.L_x_456) ;  /* 0x0000000000500947 */ /* 0x000fea0003800000 */
[----:B------:R-:W0:Y:S01]  /*1830*/  I2F.U32.RP R22, R26 ;  /* 0x0000001a00167306 */ /* 0x000e220000209000 */
[----:B------:R-:W-:Y:S02]  /*1840*/  ISETP.NE.U32.AND P1, PT, R26, RZ, PT ;  /* 0x000000ff1a00720c */ /* 0x000fe40003f25070 */
[----:B------:R-:W-:-:S05]  /*1850*/  MOV R24, RZ ;  /* 0x000000ff00187202 */ /* 0x000fca0000000f00 */
[----:B0-----:R-:W0:Y:S02]  /*1860*/  MUFU.RCP R22, R22 ;  /* 0x0000001600167308 */ /* 0x001e240000001000 */
[----:B0-----:R-:W-:-:S06]  /*1870*/  VIADD R20, R22, 0xffffffe ;  /* 0x0ffffffe16147836 */ /* 0x001fcc0000000000 */
[----:B------:R0:W2:Y:S02]  /*1880*/  F2I.FTZ.U32.TRUNC.NTZ R21, R20 ;  /* 0x0000001400157305 */ /* 0x0000a4000021f000 */
[----:B0-----:R-:W-:Y:S02]  /*1890*/  HFMA2 R20, -RZ, RZ, 0, 0 ;  /* 0x00000000ff147431 */ /* 0x001fe400000001ff */
[----:B--2---:R-:W-:-:S04]  /*18a0*/  IMAD.MOV R23, RZ, RZ, -R21 ;  /* 0x000000ffff177224 */ /* 0x004fc800078e0a15 */
        /* <DEDUP_REMOVED lines=12> */
.L_x_456:
[----:B------:R-:W-:Y:S01]  /*1970*/  IMAD.MOV.U32 R33, RZ, RZ, R26 ;  /* 0x000000ffff217224 */ /* 0x000fe200078e001a */
[----:B------:R-:W-:Y:S01]  /*1980*/  MOV R36, 0x19b0 ;  /* 0x000019b000247802 */ /* 0x000fe20000000f00 */
[----:B------:R-:W-:-:S07]  /*1990*/  IMAD.MOV.U32 R32, RZ, RZ, R24 ;  /* 0x000000ffff207224 */ /* 0x000fce00078e0018 */
[----:B-1----:R-:W-:Y:S05]  /*19a0*/  CALL.REL.NOINC `($__internal_3_$__cuda_sm20_rem_u64) ;  /* 0x000000a800307944 */ /* 0x002fea0003c00000 */
[----:B------:R-:W-:-:S07]  /*19b0*/  MOV R26, R22 ;  /* 0x00000016001a7202 */ /* 0x000fce0000000f00 */
.L_x_457:
[----:B------:R-:W-:Y:S05]  /*19c0*/  BSYNC.RECONVERGENT B4 ;  /* 0x0000000000047941 */ /* 0x000fea0003800200 */
.L_x_455:
[----:B------:R-:W-:Y:S01]  /*19d0*/  ISETP.NE.U32.AND P0, PT, R26, RZ, PT ;  /* 0x000000ff1a00720c */ /* 0x000fe20003f05070 */
[----:B------:R-:W-:Y:S02]  /*19e0*/  IMAD.MOV.U32 R35, RZ, RZ, R13 ;  /* 0x000000ffff237224 */ /* 0x000fe400078e000d */
[----:B------:R-:W-:Y:S01]  /*19f0*/  IMAD.MOV.U32 R34, RZ, RZ, R12 ;  /* 0x000000ffff227224 */ /* 0x000fe200078e000c */
[----:B------:R-:W-:-:S13]  /*1a00*/  ISETP.NE.AND.EX P0, PT, R24, RZ, PT, P0 ;  /* 0x000000ff1800720c */ /* 0x000fda0003f05300 */
[----:B------:R-:W-:Y:S05]  /*1a10*/  @P0 BRA `(.L_x_458) ;  /* 0xfffffffc006c0947 */ /* 0x000fea000383ffff */
[----:B------:R-:W-:Y:S05]  /*1a20*/  BSYNC.RECONVERGENT B3 ;  /* 0x0000000000037941 */ /* 0x000fea0003800200 */
.L_x_454:
        /* <DEDUP_REMOVED lines=24> */
.L_x_460:
        /* <DEDUP_REMOVED lines=8> */
.L_x_461:
[----:B------:R-:W-:Y:S05]  /*1c30*/  BSYNC.RECONVERGENT B3 ;  /* 0x0000000000037941 */ /* 0x000fea0003800200 */
.L_x_459:
        /* <DEDUP_REMOVED lines=8> */
[----:B------:R-:W0:Y:S02]  /*1cc0*/  F2I.FTZ.U32.TRUNC.NTZ R21, R21 ;  /* 0x0000001500157305 */ /* 0x000e24000021f000 */
[----:B0-----:R-:W-:-:S04]  /*1cd0*/  IMAD.MOV R20, RZ, RZ, -R21 ;  /* 0x000000ffff147224 */ /* 0x001fc800078e0a15 */
[----:B------:R-:W-:Y:S02]  /*1ce0*/  IMAD R25, R20, R13, RZ ;  /* 0x0000000d14197224 */ /* 0x000fe400078e02ff */
[----:B------:R-:W-:-:S04]  /*1cf0*/  IMAD.MOV.U32 R20, RZ, RZ, RZ ;  /* 0x000000ffff147224 */ /* 0x000fc800078e00ff */
[----:B------:R-:W-:-:S04]  /*1d00*/  IMAD.HI.U32 R20, R21, R25, R20 ;  /* 0x0000001915147227 */ /* 0x000fc800078e0014 */
[----:B------:R-:W-:Y:S02]  /*1d10*/  HFMA2 R21, -RZ, RZ, 0, 0 ;  /* 0x00000000ff157431 */ /* 0x000fe400000001ff */
        /* <DEDUP_REMOVED lines=10> */
.L_x_463:
        /* <DEDUP_REMOVED lines=8> */
.L_x_464:
[----:B------:R-:W-:Y:S05]  /*1e40*/  BSYNC.RECONVERGENT B3 ;  /* 0x0000000000037941 */ /* 0x000fea0003800200 */
.L_x_462:
        /* <DEDUP_REMOVED lines=8> */
.L_x_470:
        /* <DEDUP_REMOVED lines=26> */
.L_x_468:
[----:B------:R-:W-:Y:S01]  /*2070*/  IMAD.MOV.U32 R33, RZ, RZ, R22 ;  /* 0x000000ffff217224 */ /* 0x000fe200078e0016 */
[----:B------:R-:W-:Y:S01]  /*2080*/  MOV R34, R28 ;  /* 0x0000001c00227202 */ /* 0x000fe20000000f00 */
[----:B------:R-:W-:Y:S01]  /*2090*/  IMAD.MOV.U32 R32, RZ, RZ, R23 ;  /* 0x000000ffff207224 */ /* 0x000fe200078e0017 */
[----:B------:R-:W-:Y:S01]  /*20a0*/  MOV R36, 0x20d0 ;  /* 0x000020d000247802 */ /* 0x000fe20000000f00 */
[----:B------:R-:W-:-:S07]  /*20b0*/  IMAD.MOV.U32 R35, RZ, RZ, R29 ;  /* 0x000000ffff237224 */ /* 0x000fce00078e001d */
[----:B-1----:R-:W-:Y:S05]  /*20c0*/  CALL.REL.NOINC `($__internal_3_$__cuda_sm20_rem_u64) ;  /* 0x000000a000687944 */ /* 0x002fea0003c00000 */
[----:B------:R-:W-:-:S07]  /*20d0*/  IMAD.MOV.U32 R23, RZ, RZ, R24 ;  /* 0x000000ffff177224 */ /* 0x000fce00078e0018 */
.L_x_469:
[----:B------:R-:W-:Y:S05]  /*20e0*/  BSYNC.RECONVERGENT B4 ;  /* 0x0000000000047941 */ /* 0x000fea0003800200 */
.L_x_467:
[----:B------:R-:W-:Y:S01]  /*20f0*/  ISETP.NE.U32.AND P0, PT, R22, RZ, PT ;  /* 0x000000ff1600720c */ /* 0x000fe20003f05070 */
[----:B------:R-:W-:Y:S02]  /*2100*/  IMAD.MOV.U32 R29, RZ, RZ, R31 ;  /* 0x000000ffff1d7224 */ /* 0x000fe400078e001f */
[----:B------:R-:W-:Y:S01]  /*2110*/  IMAD.MOV.U32 R28, RZ, RZ, R30 ;  /* 0x000000ffff1c7224 */ /* 0x000fe200078e001e */
[----:B------:R-:W-:-:S13]  /*2120*/  ISETP.NE.AND.EX P0, PT, R23, RZ, PT, P0 ;  /* 0x000000ff1700720c */ /* 0x000fda0003f05300 */
[----:B------:R-:W-:Y:S05]  /*2130*/  @P0 BRA `(.L_x_470) ;  /* 0xfffffffc00640947 */ /* 0x000fea000383ffff */
.L_x_466:
[----:B------:R-:W-:Y:S05]  /*2140*/  BSYNC.RECONVERGENT B3 ;  /* 0x0000000000037941 */ /* 0x000fea0003800200 */
.L_x_465:
        /* <DEDUP_REMOVED lines=24> */
.L_x_472:
        /* <DEDUP_REMOVED lines=8> */
.L_x_473:
[----:B------:R-:W-:Y:S05]  /*2350*/  BSYNC.RECONVERGENT B3 ;  /* 0x0000000000037941 */ /* 0x000fea0003800200 */
.L_x_471:
        /* <DEDUP_REMOVED lines=24> */
.L_x_475:
        /* <DEDUP_REMOVED lines=8> */
.L_x_476:
[----:B------:R-:W-:Y:S05]  /*2560*/  BSYNC.RECONVERGENT B3 ;  /* 0x0000000000037941 */ /* 0x000fea0003800200 */
.L_x_474:
        /* <DEDUP_REMOVED lines=27> */
.L_x_453:
[----:B------:R-:W-:Y:S05]  /*2720*/  BSYNC.RECONVERGENT B2 ;  /* 0x0000000000027941 */ /* 0x000fea0003800200 */
.L_x_452:
[----:B------:R-:W-:-:S04]  /*2730*/  ISETP.NE.U32.AND P0, PT, R9, -0x1, PT ;  /* 0xffffffff0900780c */ /* 0x000fc80003f05070 */
[----:B------:R-:W-:-:S13]  /*2740*/  ISETP.NE.AND.EX P0, PT, R8, -0x1, PT, P0 ;  /* 0xffffffff0800780c */ /* 0x000fda0003f05300 */
[----:B------:R-:W-:Y:S01]  /*2750*/  @!P0 IMAD.MOV.U32 R10, RZ, RZ, -0x1 ;  /* 0xffffffffff0a8424 */ /* 0x000fe200078e00ff */
[----:B------:R-:W-:Y:S05]  /*2760*/  @!P0 BREAK.RELIABLE B1 ;  /* 0x0000000000018942 */ /* 0x000fea0003800100 */
[----:B------:R-:W-:Y:S01]  /*2770*/  MOV R11, R10 ;  /* 0x0000000a000b7202 */ /* 0x000fe20000000f00 */
[--C-:B------:R-:W-:Y:S02]  /*2780*/  IMAD.MOV.U32 R12, RZ, RZ, R10.reuse ;  /* 0x000000ffff0c7224 */ /* 0x100fe400078e000a */
[----:B------:R-:W-:Y:S02]  /*2790*/  IMAD.MOV.U32 R13, RZ, RZ, R10 ;  /* 0x000000ffff0d7224 */ /* 0x000fe400078e000a */
[----:B------:R0:W-:Y:S04]  /*27a0*/  @!P0 STL.64 [R1], R10 ;  /* 0x0000000a01008387 */ /* 0x0001e80000100a00 */
[----:B------:R0:W-:Y:S01]  /*27b0*/  @!P0 STL.64 [R1+0x8], R12 ;  /* 0x0000080c01008387 */ /* 0x0001e20000100a00 */
[----:B------:R-:W-:Y:S05]  /*27c0*/  @!P0 BRA `(.L_x_478) ;  /* 0x0000007000c08947 */ /* 0x000fea0003800000 */
.L_x_451:
[----:B------:R-:W-:Y:S05]  /*27d0*/  BSYNC.RELIABLE B1 ;  /* 0x0000000000017941 */ /* 0x000fea0003800100 */
.L_x_450:
[----:B------:R-:W-:Y:S01]  /*27e0*/  ISETP.GE.U32.AND P0, PT, R15, 0x2, PT ;  /* 0x000000020f00780c */ /* 0x000fe20003f06070 */
[----:B------:R-:W-:Y:S01]  /*27f0*/  BSSY.RELIABLE B2, `(.L_x_479) ;  /* 0x000026c000027945 */ /* 0x000fe20003800100 */
[----:B------:R-:W-:Y:S01]  /*2800*/  IADD3 R6, P1, P2, R9, R2, -R6 ;  /* 0x0000000209067210 */ /* 0x000fe20007a3e806 */
[----:B------:R-:W-:Y:S02]  /*2810*/  HFMA2 R29, -RZ, RZ, 0, 0 ;  /* 0x00000000ff1d7431 */ /* 0x000fe400000001ff */
[----:B------:R-:W-:Y:S01]  /*2820*/  IMAD.MOV.U32 R9, RZ, RZ, RZ ;  /* 0x000000ffff097224 */ /* 0x000fe200078e00ff */
[----:B0-----:R-:W-:-:S07]  /*2830*/  IADD3.X R11, PT, PT, R8, R3, ~R7, P1, P2 ;  /* 0x00000003080b7210 */ /* 0x001fce0000fe4c07 */
[----:B------:R-:W-:Y:S05]  /*2840*/  @!P0 BRA `(.L_x_480) ;  /* 0x0000002400988947 */ /* 0x000fea0003800000 */
[----:B------:R-:W-:Y:S01]  /*2850*/  BSSY.RELIABLE B1, `(.L_x_481) ;  /* 0x0000264000017945 */ /* 0x000fe20003800100 */
[----:B------:R-:W-:Y:S02]  /*2860*/  IMAD.MOV.U32 R29, RZ, RZ, RZ ;  /* 0x000000ffff1d7224 */ /* 0x000fe400078e00ff */
[----:B------:R-:W-:Y:S02]  /*2870*/  IMAD.MOV.U32 R28, RZ, RZ, 0x31 ;  /* 0x00000031ff1c7424 */ /* 0x000fe400078e00ff */
[----:B------:R-:W-:-:S07]  /*2880*/  IMAD.MOV.U32 R27, RZ, RZ, RZ ;  /* 0x000000ffff1b7224 */ /* 0x000fce00078e00ff */
.L_x_545:
[----:B------:R-:W-:Y:S01]  /*2890*/  ISETP.NE.U32.AND P0, PT, R6, RZ, PT ;  /* 0x000000ff0600720c */ /* 0x000fe20003f05070 */
[----:B------:R-:W-:Y:S01]  /*28a0*/  BSSY.RELIABLE B5, `(.L_x_482) ;  /* 0x0000133000057945 */ /* 0x000fe20003800100 */
[----:B------:R-:W-:Y:S02]  /*28b0*/  CS2R R12, SRZ ;  /* 0x00000000000c7805 */ /* 0x000fe4000001ff00 */
[----:B------:R-:W-:Y:S02]  /*28c0*/  MOV R26, RZ ;  /* 0x000000ff001a7202 */ /* 0x000fe40000000f00 */
[----:B------:R-:W-:-:S13]  /*28d0*/  ISETP.NE.AND.EX P0, PT, R11, RZ, PT, P0 ;  /* 0x000000ff0b00720c */ /* 0x000fda0003f05300 */
[----:B------:R-:W-:Y:S05]  /*28e0*/  @!P0 BRA `(.L_x_483) ;  /* 0x0000001000b88947 */ /* 0x000fea0003800000 */
[----:B------:R-:W-:Y:S01]  /*28f0*/  IMAD.MOV.U32 R7, RZ, RZ, 0x1 ;  /* 0x00000001ff077424 */ /* 0x000fe200078e00ff */
[----:B------:R-:W-:-:S07]  /*2900*/  CS2R R12, SRZ ;  /* 0x00000000000c7805 */ /* 0x000fce000001ff00 */
.L_x_514:
[----:B------:R-:W-:Y:S01]  /*2910*/  IMAD.IADD R10, R28, 0x1, -R7 ;  /* 0x000000011c0a7824 */ /* 0x000fe200078e0a07 */
[----:B------:R-:W-:Y:S01]  /*2920*/  BSSY.RELIABLE B4, `(.L_x_484) ;  /* 0x0000124000047945 */ /* 0x000fe20003800100 */
[----:B------:R-:W-:Y:S01]  /*2930*/  VIADD R19, R15, 0xffffffff ;  /* 0xffffffff0f137836 */ /* 0x000fe20000000000 */
[----:B------:R-:W-:Y:S02]  /*2940*/  MOV R26, R7 ;  /* 0x00000007001a7202 */ /* 0x000fe40000000f00 */
[----:B------:R-:W-:Y:S02]  /*2950*/  CS2R R16, SRZ ;  /* 0x0000000000107805 */ /* 0x000fe4000001ff00 */
[----:B------:R-:W-:-:S13]  /*2960*/  ISETP.GT.U32.AND P0, PT, R19, R10, PT ;  /* 0x0000000a1300720c */ /* 0x000fda0003f04070 */
[----:B------:R-:W-:Y:S05]  /*2970*/  @P0 BRA `(.L_x_485) ;  /* 0x0000001000780947 */ /* 0x000fea0003800000 */
[----:B------:R-:W-:Y:S01]  /*2980*/  SHF.R.S32.HI R9, RZ, 0x1f, R10 ;  /* 0x0000001fff097819 */ /* 0x000fe2000001140a */
[----:B------:R-:W-:Y:S01]  /*2990*/  BSSY.RECONVERGENT B3, `(.L_x_486) ;  /* 0x0000115000037945 */ /* 0x000fe20003800200 */
[----:B------:R-:W-:Y:S01]  /*29a0*/  IADD3 R10, P0, PT, -R19, R10, RZ ;  /* 0x0000000a130a7210 */ /* 0x000fe20007f1e1ff */
        /* <DEDUP_REMOVED lines=11> */
[----:B------:R-:W-:Y:S02]  /*2a60*/  HFMA2 R17, -RZ, RZ, 0, 5.9604644775390625e-08 ;  /* 0x00000001ff117431 */ /* 0x000fe400000001ff */
[----:B------:R-:W-:Y:S02]  /*2a70*/  IMAD.MOV.U32 R16, RZ, RZ, RZ ;  /* 0x000000ffff107224 */ /* 0x000fe400078e00ff */
[----:B------:R-:W-:Y:S02]  /*2a80*/  IMAD.MOV.U32 R19, RZ, RZ, 0x1 ;  /* 0x00000001ff137424 */ /* 0x000fe400078e00ff */
[----:B------:R-:W-:-:S07]  /*2a90*/  IMAD.MOV.U32 R18, RZ, RZ, RZ ;  /* 0x000000ffff127224 */ /* 0x000fce00078e00ff */
.L_x_512:
[C---:B------:R-:W-:Y:S01]  /*2aa0*/  ISETP.NE.U32.AND P0, PT, R19.reuse, RZ, PT ;  /* 0x000000ff1300720c */ /* 0x040fe20003f05070 */
[----:B------:R-:W-:Y:S01]  /*2ab0*/  BSSY.RECONVERGENT B6, `(.L_x_488) ;  /* 0x0000032000067945 */ /* 0x000fe20003800200 */
[----:B------:R-:W-:Y:S02]  /*2ac0*/  IADD3 R8, PT, PT, -R26, R28, RZ ;  /* 0x0000001c1a087210 */ /* 0x000fe40007ffe1ff */
[----:B------:R-:W-:Y:S02]  /*2ad0*/  ISETP.NE.AND.EX P0, PT, R18, RZ, PT, P0 ;  /* 0x000000ff1200720c */ /* 0x000fe40003f05300 */
[----:B------:R-:W-:Y:S02]  /*2ae0*/  SHF.R.S32.HI R7, RZ, 0x1f, R8 ;  /* 0x0000001fff077819 */ /* 0x000fe40000011408 */
[----:B------:R-:W-:-:S04]  /*2af0*/  IADD3 R8, P1, P2, R19, R8, -R10 ;  /* 0x0000000813087210 */ /* 0x000fc80007a3e80a */
[----:B------:R-:W-:Y:S01]  /*2b00*/  IADD3.X R7, PT, PT, R18, R7, ~R9, P1, P2 ;  /* 0x0000000712077210 */ /* 0x000fe20000fe4c09 */
[----:B------:R-:W-:-:S04]  /*2b10*/  IMAD.MOV.U32 R21, RZ, RZ, R8 ;  /* 0x000000ffff157224 */ /* 0x000fc800078e0008 */
[----:B------:R-:W-:Y:S01]  /*2b20*/  IMAD.MOV.U32 R20, RZ, RZ, R7 ;  /* 0x000000ffff147224 */ /* 0x000fe200078e0007 */
[----:B------:R-:W-:Y:S06]  /*2b30*/  @!P0 BRA `(.L_x_489) ;  /* 0x0000000000a48947 */ /* 0x000fec0003800000 */
[----:B------:R-:W-:Y:S01]  /*2b40*/  IMAD.MOV.U32 R32, RZ, RZ, R19 ;  /* 0x000000ffff207224 */ /* 0x000fe200078e0013 */
[----:B------:R-:W-:-:S07]  /*2b50*/  MOV R24, R18 ;  /* 0x0000001200187202 */ /* 0x000fce0000000f00 */
.L_x_493:
        /* <DEDUP_REMOVED lines=17> */
[----:B------:R-:W-:Y:S02]  /*2c70*/  IMAD R21, R32, R24, R21 ;  /* 0x0000001820157224 */ /* 0x000fe400078e0215 */
[----:B------:R-:W-:-:S03]  /*2c80*/  IMAD.MOV.U32 R24, RZ, RZ, RZ ;  /* 0x000000ffff187224 */ /* 0x000fc600078e00ff */
[----:B------:R-:W-:-:S13]  /*2c90*/  ISETP.GE.U32.AND P0, PT, R21, R32, PT ;  /* 0x000000201500720c */ /* 0x000fda0003f06070 */
[----:B------:R-:W-:-:S05]  /*2ca0*/  @P0 IMAD.IADD R21, R21, 0x1, -R32 ;  /* 0x0000000115150824 */ /* 0x000fca00078e0a20 */
[----:B------:R-:W-:-:S13]  /*2cb0*/  ISETP.GE.U32.AND P0, PT, R21, R32, PT ;  /* 0x000000201500720c */ /* 0x000fda0003f06070 */
[-C--:B------:R-:W-:Y:S02]  /*2cc0*/  @P0 IADD3 R21, PT, PT, R21, -R32.reuse, RZ ;  /* 0x8000002015150210 */ /* 0x080fe40007ffe0ff */
[----:B------:R-:W-:-:S05]  /*2cd0*/  @!P1 LOP3.LUT R21, RZ, R32, RZ, 0x33, !PT ;  /* 0x00000020ff159212 */ /* 0x000fca00078e33ff */
[----:B------:R-:W-:Y:S01]  /*2ce0*/  IMAD.MOV.U32 R32, RZ, RZ, R21 ;  /* 0x000000ffff207224 */ /* 0x000fe200078e0015 */
[----:B------:R-:W-:Y:S06]  /*2cf0*/  BRA `(.L_x_492) ;  /* 0x00000000001c7947 */ /* 0x000fec0003800000 */
.L_x_491:
[----:B------:R-:W-:Y:S01]  /*2d00*/  IMAD.MOV.U32 R33, RZ, RZ, R32 ;  /* 0x000000ffff217224 */ /* 0x000fe200078e0020 */
[----:B------:R-:W-:Y:S01]  /*2d10*/  MOV R34, R20 ;  /* 0x0000001400227202 */ /* 0x000fe20000000f00 */
[----:B------:R-:W-:Y:S01]  /*2d20*/  IMAD.MOV.U32 R35, RZ, RZ, R21 ;  /* 0x000000ffff237224 */ /* 0x000fe200078e0015 */
[----:B------:R-:W-:Y:S01]  /*2d30*/  MOV R36, 0x2d60 ;  /* 0x00002d6000247802 */ /* 0x000fe20000000f00 */
[----:B------:R-:W-:-:S07]  /*2d40*/  IMAD.MOV.U32 R32, RZ, RZ, R24 ;  /* 0x000000ffff207224 */ /* 0x000fce00078e0018 */
[----:B-1----:R-:W-:Y:S05]  /*2d50*/  CALL.REL.NOINC `($__internal_3_$__cuda_sm20_rem_u64) ;  /* 0x0000009400447944 */ /* 0x002fea0003c00000 */
[----:B------:R-:W-:-:S07]  /*2d60*/  IMAD.MOV.U32 R32, RZ, RZ, R22 ;  /* 0x000000ffff207224 */ /* 0x000fce00078e0016 */
.L_x_492:
[----:B------:R-:W-:Y:S05]  /*2d70*/  BSYNC.RECONVERGENT B7 ;  /* 0x0000000000077941 */ /* 0x000fea0003800200 */
.L_x_490:
[----:B------:R-:W-:Y:S01]  /*2d80*/  ISETP.NE.U32.AND P0, PT, R32, RZ, PT ;  /* 0x000000ff2000720c */ /* 0x000fe20003f05070 */
[----:B------:R-:W-:Y:S01]  /*2d90*/  IMAD.MOV.U32 R20, RZ, RZ, R30 ;  /* 0x000000ffff147224 */ /* 0x000fe200078e001e */
[----:B------:R-:W-:Y:S02]  /*2da0*/  MOV R21, R31 ;  /* 0x0000001f00157202 */ /* 0x000fe40000000f00 */
[----:B------:R-:W-:-:S13]  /*2db0*/  ISETP.NE.AND.EX P0, PT, R24, RZ, PT, P0 ;  /* 0x000000ff1800720c */ /* 0x000fda0003f05300 */
[----:B------:R-:W-:Y:S05]  /*2dc0*/  @P0 BRA `(.L_x_493) ;  /* 0xfffffffc00640947 */ /* 0x000fea000383ffff */
.L_x_489:
[----:B------:R-:W-:Y:S05]  /*2dd0*/  BSYNC.RECONVERGENT B6 ;  /* 0x0000000000067941 */ /* 0x000fea0003800200 */
.L_x_488:
        /* <DEDUP_REMOVED lines=24> */
.L_x_495:
        /* <DEDUP_REMOVED lines=8> */
.L_x_496:
[----:B------:R-:W-:Y:S05]  /*2fe0*/  BSYNC.RECONVERGENT B6 ;  /* 0x0000000000067941 */ /* 0x000fea0003800200 */
.L_x_494:
        /* <DEDUP_REMOVED lines=24> */
.L_x_498:
        /* <DEDUP_REMOVED lines=8> */
.L_x_499:
[----:B------:R-:W-:Y:S05]  /*31f0*/  BSYNC.RECONVERGENT B6 ;  /* 0x0000000000067941 */ /* 0x000fea0003800200 */
.L_x_497:
        /* <DEDUP_REMOVED lines=8> */
.L_x_505:
        /* <DEDUP_REMOVED lines=9> */
[----:B0-----:R-:W-:Y:S01]  /*3310*/  IADD3 R24, PT, PT, R23, 0xffffffe, RZ ;  /* 0x0ffffffe17187810 */ /* 0x001fe20007ffe0ff */
[----:B------:R-:W-:-:S05]  /*3320*/  IMAD.MOV.U32 R23, RZ, RZ, RZ ;  /* 0x000000ffff177224 */ /* 0x000fca00078e00ff */
        /* <DEDUP_REMOVED lines=15> */
.L_x_503:
[----:B------:R-:W-:Y:S01]  /*3420*/  MOV R33, R22 ;  /* 0x0000001600217202 */ /* 0x000fe20000000f00 */
[----:B------:R-:W-:Y:S01]  /*3430*/  IMAD.MOV.U32 R32, RZ, RZ, R23 ;  /* 0x000000ffff207224 */ /* 0x000fe200078e0017 */
[----:B------:R-:W-:Y:S01]  /*3440*/  MOV R36, 0x3480 ;  /* 0x0000348000247802 */ /* 0x000fe20000000f00 */
[----:B------:R-:W-:Y:S02]  /*3450*/  IMAD.MOV.U32 R35, RZ, RZ, R43 ;  /* 0x000000ffff237224 */ /* 0x000fe400078e002b */
[----:B------:R-:W-:-:S07]  /*3460*/  IMAD.MOV.U32 R34, RZ, RZ, R42 ;  /* 0x000000ffff227224 */ /* 0x000fce00078e002a */
[----:B-1----:R-:W-:Y:S05]  /*3470*/  CALL.REL.NOINC `($__internal_3_$__cuda_sm20_rem_u64) ;  /* 0x0000008c007c7944 */ /* 0x002fea0003c00000 */
[----:B------:R-:W-:-:S07]  /*3480*/  MOV R23, R24 ;  /* 0x0000001800177202 */ /* 0x000fce0000000f00 */
.L_x_504:
[----:B------:R-:W-:Y:S05]  /*3490*/  BSYNC.RECONVERGENT B7 ;  /* 0x0000000000077941 */ /* 0x000fea0003800200 */
.L_x_502:
[----:B------:R-:W-:Y:S01]  /*34a0*/  ISETP.NE.U32.AND P0, PT, R22, RZ, PT ;  /* 0x000000ff1600720c */ /* 0x000fe20003f05070 */
[----:B------:R-:W-:Y:S02]  /*34b0*/  IMAD.MOV.U32 R43, RZ, RZ, R45 ;  /* 0x000000ffff2b7224 */ /* 0x000fe400078e002d */
[----:B------:R-:W-:Y:S01]  /*34c0*/  IMAD.MOV.U32 R42, RZ, RZ, R44 ;  /* 0x000000ffff2a7224 */ /* 0x000fe200078e002c */
[----:B------:R-:W-:-:S13]  /*34d0*/  ISETP.NE.AND.EX P0, PT, R23, RZ, PT, P0 ;  /* 0x000000ff1700720c */ /* 0x000fda0003f05300 */
[----:B------:R-:W-:Y:S05]  /*34e0*/  @P0 BRA `(.L_x_505) ;  /* 0xfffffffc00640947 */ /* 0x000fea000383ffff */
.L_x_501:
[----:B------:R-:W-:Y:S05]  /*34f0*/  BSYNC.RECONVERGENT B6 ;  /* 0x0000000000067941 */ /* 0x000fea0003800200 */
.L_x_500:
        /* <DEDUP_REMOVED lines=24> */
.L_x_507:
        /* <DEDUP_REMOVED lines=8> */
.L_x_508:
[----:B------:R-:W-:Y:S05]  /*3700*/  BSYNC.RECONVERGENT B6 ;  /* 0x0000000000067941 */ /* 0x000fea0003800200 */
.L_x_506:
        /* <DEDUP_REMOVED lines=22> */
[----:B------:R-:W-:-:S04]  /*3870*/  @!P2 LOP3.LUT R16, RZ, R43, RZ, 0x33, !PT ;  /* 0x0000002bff10a212 */ /* 0x000fc800078e33ff */
[----:B------:R-:W-:Y:S01]  /*3880*/  MOV R30, R16 ;  /* 0x00000010001e7202 */ /* 0x000fe20000000f00 */
[----:B------:R-:W-:Y:S06]  /*3890*/  BRA `(.L_x_511) ;  /* 0x0000000000207947 */ /* 0x000fec0003800000 */
.L_x_510:
        /* <DEDUP_REMOVED lines=8> */
.L_x_511:
[----:B------:R-:W-:Y:S05]  /*3920*/  BSYNC.RECONVERGENT B6 ;  /* 0x0000000000067941 */ /* 0x000fea0003800200 */
.L_x_509:
        /* <DEDUP_REMOVED lines=27> */
.L_x_487:
[----:B------:R-:W-:Y:S05]  /*3ae0*/  BSYNC.RECONVERGENT B3 ;  /* 0x0000000000037941 */ /* 0x000fea0003800200 */
.L_x_486:
[----:B------:R-:W-:-:S04]  /*3af0*/  ISETP.NE.U32.AND P0, PT, R17, -0x1, PT ;  /* 0xffffffff1100780c */ /* 0x000fc80003f05070 */
[----:B------:R-:W-:-:S13]  /*3b00*/  ISETP.NE.AND.EX P0, PT, R16, -0x1, PT, P0 ;  /* 0xffffffff1000780c */ /* 0x000fda0003f05300 */
[----:B------:R-:W-:Y:S05]  /*3b10*/  @!P0 BREAK.RELIABLE B4 ;  /* 0x0000000000048942 */ /* 0x000fea0003800100 */
[----:B------:R-:W-:Y:S05]  /*3b20*/  @!P0 BREAK.RELIABLE B5 ;  /* 0x0000000000058942 */ /* 0x000fea0003800100 */
[----:B------:R-:W-:Y:S05]  /*3b30*/  @!P0 BREAK.RELIABLE B1 ;  /* 0x0000000000018942 */ /* 0x000fea0003800100 */
[----:B------:R-:W-:Y:S05]  /*3b40*/  @!P0 BREAK.RELIABLE B2 ;  /* 0x0000000000028942 */ /* 0x000fea0003800100 */
[----:B------:R-:W-:Y:S05]  /*3b50*/  @!P0 BRA `(.L_x_513) ;  /* 0x0000001400288947 */ /* 0x000fea0003800000 */
.L_x_485:
[----:B------:R-:W-:Y:S05]  /*3b60*/  BSYNC.RELIABLE B4 ;  /* 0x0000000000047941 */ /* 0x000fea0003800100 */
.L_x_484:
[----:B------:R-:W-:Y:S02]  /*3b70*/  IADD3 R13, P0, PT, R13, R17, RZ ;  /* 0x000000110d0d7210 */ /* 0x000fe40007f1e0ff */
[----:B------:R-:W-:-:S03]  /*3b80*/  IADD3 R7, PT, PT, R26, 0x1, RZ ;  /* 0x000000011a077810 */ /* 0x000fc60007ffe0ff */
[----:B------:R-:W-:Y:S01]  /*3b90*/  IMAD.X R12, R12, 0x1, R16, P0 ;  /* 0x000000010c0c7824 */ /* 0x000fe200000e0610 */
[----:B------:R-:W-:-:S04]  /*3ba0*/  ISETP.GE.U32.AND P0, PT, R13, R6, PT ;  /* 0x000000060d00720c */ /* 0x000fc80003f06070 */
[----:B------:R-:W-:-:S13]  /*3bb0*/  ISETP.GE.U32.AND.EX P0, PT, R12, R11, PT, P0 ;  /* 0x0000000b0c00720c */ /* 0x000fda0003f06100 */
[----:B------:R-:W-:Y:S05]  /*3bc0*/  @!P0 BRA `(.L_x_514) ;  /* 0xffffffec00508947 */ /* 0x000fea000383ffff */
.L_x_483:
[----:B------:R-:W-:Y:S05]  /*3bd0*/  BSYNC.RELIABLE B5 ;  /* 0x0000000000057941 */ /* 0x000fea0003800100 */
.L_x_482:
[----:B------:R-:W-:Y:S01]  /*3be0*/  IMAD.IADD R28, R28, 0x1, -R26 ;  /* 0x000000011c1c7824 */ /* 0x000fe200078e0a1a */
[----:B------:R-:W-:Y:S01]  /*3bf0*/  BSSY.RELIABLE B4, `(.L_x_515) ;  /* 0x0000121000047945 */ /* 0x000fe20003800100 */
[----:B------:R-:W-:Y:S01]  /*3c00*/  VIADD R15, R15, 0xffffffff ;  /* 0xffffffff0f0f7836 */ /* 0x000fe20000000000 */
[----:B------:R-:W-:-:S04]  /*3c10*/  CS2R R16, SRZ ;  /* 0x0000000000107805 */ /* 0x000fc8000001ff00 */
[----:B------:R-:W-:-:S13]  /*3c20*/  ISETP.GT.U32.AND P0, PT, R15, R28, PT ;  /* 0x0000001c0f00720c */ /* 0x000fda0003f04070 */
[----:B------:R-:W-:Y:S05]  /*3c30*/  @P0 BRA `(.L_x_516) ;  /* 0x0000001000700947 */ /* 0x000fea0003800000 */
[----:B------:R-:W-:Y:S01]  /*3c40*/  SHF.R.S32.HI R8, RZ, 0x1f, R28 ;  /* 0x0000001fff087819 */ /* 0x000fe2000001141c */
[----:B------:R-:W-:Y:S01]  /*3c50*/  BSSY.RECONVERGENT B3, `(.L_x_517) ;  /* 0x0000114000037945 */ /* 0x000fe20003800200 */
[----:B------:R-:W-:Y:S01]  /*3c60*/  IADD3 R10, P0, PT, -R15, R28, RZ ;  /* 0x0000001c0f0a7210 */ /* 0x000fe20007f1e1ff */
[----:B------:R-:W-:Y:S01]  /*3c70*/  HFMA2 R17, -RZ, RZ, 0, 5.9604644775390625e-08 ;  /* 0x00000001ff117431 */ /* 0x000fe200000001ff */
        /* <DEDUP_REMOVED lines=10> */
[----:B------:R-:W-:Y:S01]  /*3d20*/  IMAD.MOV.U32 R17, RZ, RZ, 0x1 ;  /* 0x00000001ff117424 */ /* 0x000fe200078e00ff */
[----:B------:R-:W-:Y:S01]  /*3d30*/  MOV R19, 0x1 ;  /* 0x0000000100137802 */ /* 0x000fe20000000f00 */
[----:B------:R-:W-:Y:S02]  /*3d40*/  IMAD.MOV.U32 R16, RZ, RZ, RZ ;  /* 0x000000ffff107224 */ /* 0x000fe400078e00ff */
[----:B------:R-:W-:-:S07]  /*3d50*/  IMAD.MOV.U32 R18, RZ, RZ, RZ ;  /* 0x000000ffff127224 */ /* 0x000fce00078e00ff */
.L_x_543:
[C---:B------:R-:W-:Y:S01]  /*3d60*/  ISETP.NE.U32.AND P0, PT, R19.reuse, RZ, PT ;  /* 0x000000ff1300720c */ /* 0x040fe20003f05070 */
[----:B------:R-:W-:Y:S01]  /*3d70*/  BSSY.RECONVERGENT B5, `(.L_x_519) ;  /* 0x0000031000057945 */ /* 0x000fe20003800200 */
[----:B------:R-:W-:Y:S02]  /*3d80*/  SHF.R.S32.HI R7, RZ, 0x1f, R28 ;  /* 0x0000001fff077819 */ /* 0x000fe4000001141c */
[----:B------:R-:W-:Y:S02]  /*3d90*/  ISETP.NE.AND.EX P0, PT, R18, RZ, PT, P0 ;  /* 0x000000ff1200720c */ /* 0x000fe40003f05300 */
[----:B------:R-:W-:-:S04]  /*3da0*/  IADD3 R8, P1, P2, R19, R28, -R10 ;  /* 0x0000001c13087210 */ /* 0x000fc80007a3e80a */
[----:B------:R-:W-:Y:S01]  /*3db0*/  IADD3.X R7, PT, PT, R18, R7, ~R9, P1, P2 ;  /* 0x0000000712077210 */ /* 0x000fe20000fe4c09 */
[----:B------:R-:W-:-:S04]  /*3dc0*/  IMAD.MOV.U32 R21, RZ, RZ, R8 ;  /* 0x000000ffff157224 */ /* 0x000fc800078e0008 */
[----:B------:R-:W-:Y:S02]  /*3dd0*/  IMAD.MOV.U32 R20, RZ, RZ, R7 ;  /* 0x000000ffff147224 */ /* 0x000fe400078e0007 */
[----:B------:R-:W-:Y:S05]  /*3de0*/  @!P0 BRA `(.L_x_520) ;  /* 0x0000000000a48947 */ /* 0x000fea0003800000 */
[----:B------:R-:W-:Y:S01]  /*3df0*/  MOV R32, R19 ;  /* 0x0000001300207202 */ /* 0x000fe20000000f00 */
[----:B------:R-:W-:-:S07]  /*3e00*/  IMAD.MOV.U32 R24, RZ, RZ, R18 ;  /* 0x000000ffff187224 */ /* 0x000fce00078e0012 */
.L_x_524:
        /* <DEDUP_REMOVED lines=17> */
[----:B------:R-:W-:Y:S02]  /*3f20*/  IMAD R21, R32, R24, R21 ;  /* 0x0000001820157224 */ /* 0x000fe400078e0215 */
[----:B------:R-:W-:-:S03]  /*3f30*/  IMAD.MOV.U32 R24, RZ, RZ, RZ ;  /* 0x000000ffff187224 */ /* 0x000fc600078e00ff */
[----:B------:R-:W-:-:S13]  /*3f40*/  ISETP.GE.U32.AND P0, PT, R21, R32, PT ;  /* 0x000000201500720c */ /* 0x000fda0003f06070 */
[----:B------:R-:W-:-:S04]  /*3f50*/  @P0 IADD3 R21, PT, PT, R21, -R32, RZ ;  /* 0x8000002015150210 */ /* 0x000fc80007ffe0ff */
[----:B------:R-:W-:-:S13]  /*3f60*/  ISETP.GE.U32.AND P0, PT, R21, R32, PT ;  /* 0x000000201500720c */ /* 0x000fda0003f06070 */
[----:B------:R-:W-:Y:S01]  /*3f70*/  @P0 IMAD.IADD R21, R21, 0x1, -R32 ;  /* 0x0000000115150824 */ /* 0x000fe200078e0a20 */
[----:B------:R-:W-:-:S05]  /*3f80*/  @!P1 LOP3.LUT R21, RZ, R32, RZ, 0x33, !PT ;  /* 0x00000020ff159212 */ /* 0x000fca00078e33ff */
[----:B------:R-:W-:Y:S01]  /*3f90*/  IMAD.MOV.U32 R32, RZ, RZ, R21 ;  /* 0x000000ffff207224 */ /* 0x000fe200078e0015 */
[----:B------:R-:W-:Y:S06]  /*3fa0*/  BRA `(.L_x_523) ;  /* 0x00000000001c7947 */ /* 0x000fec0003800000 */
.L_x_522:
[----:B------:R-:W-:Y:S01]  /*3fb0*/  IMAD.MOV.U32 R33, RZ, RZ, R32 ;  /* 0x000000ffff217224 */ /* 0x000fe200078e0020 */
[----:B------:R-:W-:Y:S01]  /*3fc0*/  MOV R35, R21 ;  /* 0x0000001500237202 */ /* 0x000fe20000000f00 */
[----:B------:R-:W-:Y:S01]  /*3fd0*/  IMAD.MOV.U32 R34, RZ, RZ, R20 ;  /* 0x000000ffff227224 */ /* 0x000fe200078e0014 */
[----:B------:R-:W-:Y:S01]  /*3fe0*/  MOV R36, 0x4010 ;  /* 0x0000401000247802 */ /* 0x000fe20000000f00 */
[----:B------:R-:W-:-:S07]  /*3ff0*/  IMAD.MOV.U32 R32, RZ, RZ, R24 ;  /* 0x000000ffff207224 */ /* 0x000fce00078e0018 */
[----:B-1----:R-:W-:Y:S05]  /*4000*/  CALL.REL.NOINC `($__internal_3_$__cuda_sm20_rem_u64) ;  /* 0x0000008000987944 */ /* 0x002fea0003c00000 */
[----:B------:R-:W-:-:S07]  /*4010*/  MOV R32, R22 ;  /* 0x0000001600207202 */ /* 0x000fce0000000f00 */
.L_x_523:
[----:B------:R-:W-:Y:S05]  /*4020*/  BSYNC.RECONVERGENT B6 ;  /* 0x0000000000067941 */ /* 0x000fea0003800200 */
.L_x_521:
[----:B------:R-:W-:Y:S01]  /*4030*/  ISETP.NE.U32.AND P0, PT, R32, RZ, PT ;  /* 0x000000ff2000720c */ /* 0x000fe20003f05070 */
[----:B------:R-:W-:Y:S02]  /*4040*/  IMAD.MOV.U32 R21, RZ, RZ, R31 ;  /* 0x000000ffff157224 */ /* 0x000fe400078e001f */
[----:B------:R-:W-:Y:S01]  /*4050*/  IMAD.MOV.U32 R20, RZ, RZ, R30 ;  /* 0x000000ffff147224 */ /* 0x000fe200078e001e */
[----:B------:R-:W-:-:S13]  /*4060*/  ISETP.NE.AND.EX P0, PT, R24, RZ, PT, P0 ;  /* 0x000000ff1800720c */ /* 0x000fda0003f05300 */
[----:B------:R-:W-:Y:S05]  /*4070*/  @P0 BRA `(.L_x_524) ;  /* 0xfffffffc00640947 */ /* 0x000fea000383ffff */
.L_x_520:
[----:B------:R-:W-:Y:S05]  /*4080*/  BSYNC.RECONVERGENT B5 ;  /* 0x0000000000057941 */ /* 0x000fea0003800200 */
.L_x_519:
        /* <DEDUP_REMOVED lines=24> */
.L_x_526:
        /* <DEDUP_REMOVED lines=8> */
.L_x_527:
[----:B------:R-:W-:Y:S05]  /*4290*/  BSYNC.RECONVERGENT B5 ;  /* 0x0000000000057941 */ /* 0x000fea0003800200 */
.L_x_525:
        /* <DEDUP_REMOVED lines=24> */
.L_x_529:
        /* <DEDUP_REMOVED lines=8> */
.L_x_530:
[----:B------:R-:W-:Y:S05]  /*44a0*/  BSYNC.RECONVERGENT B5 ;  /* 0x0000000000057941 */ /* 0x000fea0003800200 */
.L_x_528:
        /* <DEDUP_REMOVED lines=8> */
.L_x_536:
        /* <DEDUP_REMOVED lines=26> */
.L_x_534:
[----:B------:R-:W-:Y:S01]  /*46d0*/  IMAD.MOV.U32 R33, RZ, RZ, R22 ;  /* 0x000000ffff217224 */ /* 0x000fe200078e0016 */
[----:B------:R-:W-:Y:S01]  /*46e0*/  MOV R34, R42 ;  /* 0x0000002a00227202 */ /* 0x000fe20000000f00 */
[----:B------:R-:W-:Y:S01]  /*46f0*/  IMAD.MOV.U32 R32, RZ, RZ, R23 ;  /* 0x000000ffff207224 */ /* 0x000fe200078e0017 */
[----:B------:R-:W-:Y:S01]  /*4700*/  MOV R36, 0x4730 ;  /* 0x0000473000247802 */ /* 0x000fe20000000f00 */
[----:B------:R-:W-:-:S07]  /*4710*/  IMAD.MOV.U32 R35, RZ, RZ, R43 ;  /* 0x000000ffff237224 */ /* 0x000fce00078e002b */
[----:B-1----:R-:W-:Y:S05]  /*4720*/  CALL.REL.NOINC `($__internal_3_$__cuda_sm20_rem_u64) ;  /* 0x0000007800d07944 */ /* 0x002fea0003c00000 */
[----:B------:R-:W-:-:S07]  /*4730*/  IMAD.MOV.U32 R23, RZ, RZ, R24 ;  /* 0x000000ffff177224 */ /* 0x000fce00078e0018 */
.L_x_535:
[----:B------:R-:W-:Y:S05]  /*4740*/  BSYNC.RECONVERGENT B6 ;  /* 0x0000000000067941 */ /* 0x000fea0003800200 */
.L_x_533:
[----:B------:R-:W-:Y:S01]  /*4750*/  ISETP.NE.U32.AND P0, PT, R22, RZ, PT ;  /* 0x000000ff1600720c */ /* 0x000fe20003f05070 */
[----:B------:R-:W-:Y:S02]  /*4760*/  IMAD.MOV.U32 R43, RZ, RZ, R45 ;  /* 0x000000ffff2b7224 */ /* 0x000fe400078e002d */
[----:B------:R-:W-:Y:S01]  /*4770*/  IMAD.MOV.U32 R42, RZ, RZ, R44 ;  /* 0x000000ffff2a7224 */ /* 0x000fe200078e002c */
[----:B------:R-:W-:-:S13]  /*4780*/  ISETP.NE.AND.EX P0, PT, R23, RZ, PT, P0 ;  /* 0x000000ff1700720c */ /* 0x000fda0003f05300 */
[----:B------:R-:W-:Y:S05]  /*4790*/  @P0 BRA `(.L_x_536) ;  /* 0xfffffffc00640947 */ /* 0x000fea000383ffff */
.L_x_532:
[----:B------:R-:W-:Y:S05]  /*47a0*/  BSYNC.RECONVERGENT B5 ;  /* 0x0000000000057941 */ /* 0x000fea0003800200 */
.L_x_531:
        /* <DEDUP_REMOVED lines=24> */
.L_x_538:
        /* <DEDUP_REMOVED lines=8> */
.L_x_539:
[----:B------:R-:W-:Y:S05]  /*49b0*/  BSYNC.RECONVERGENT B5 ;  /* 0x0000000000057941 */ /* 0x000fea0003800200 */
.L_x_537:
        /* <DEDUP_REMOVED lines=22> */
[----:B------:R-:W-:-:S05]  /*4b20*/  @!P2 LOP3.LUT R16, RZ, R43, RZ, 0x33, !PT ;  /* 0x0000002bff10a212 */ /* 0x000fca00078e33ff */
[----:B------:R-:W-:Y:S01]  /*4b30*/  IMAD.MOV.U32 R30, RZ, RZ, R16 ;  /* 0x000000ffff1e7224 */ /* 0x000fe200078e0010 */
[----:B------:R-:W-:Y:S06]  /*4b40*/  BRA `(.L_x_542) ;  /* 0x0000000000207947 */ /* 0x000fec0003800000 */
.L_x_541:
        /* <DEDUP_REMOVED lines=8> */
.L_x_542:
[----:B------:R-:W-:Y:S05]  /*4bd0*/  BSYNC.RECONVERGENT B5 ;  /* 0x0000000000057941 */ /* 0x000fea0003800200 */
.L_x_540:
        /* <DEDUP_REMOVED lines=12> */
[----:B------:R-:W-:Y:S01]  /*4ca0*/  ISETP.NE.AND.EX P2, PT, R17, RZ, PT, P2 ;  /* 0x000000ff1100720c */ /* 0x000fe20003f45320 */
[----:B------:R-:W-:Y:S01]  /*4cb0*/  IMAD.MOV.U32 R17, RZ, RZ, -0x1 ;  /* 0xffffffffff117424 */ /* 0x000fe200078e00ff */
[----:B------:R-:W-:Y:S02]  /*4cc0*/  MOV R16, 0xffffffff ;  /* 0xffffffff00107802 */ /* 0x000fe40000000f00 */
        /* <DEDUP_REMOVED lines=9> */
[----:B------:R-:W-:Y:S01]  /*4d60*/  ISETP.GT.U32.AND.EX P0, PT, R18, R9, PT, P0 ;  /* 0x000000091200720c */ /* 0x000fe20003f04100 */
[----:B------:R-:W-:-:S12]  /*4d70*/  IMAD.IADD R16, R21, 0x1, R7 ;  /* 0x0000000115107824 */ /* 0x000fd800078e0207 */
[----:B------:R-:W-:Y:S05]  /*4d80*/  @!P0 BRA `(.L_x_543) ;  /* 0xffffffec00f48947 */ /* 0x000fea000383ffff */
.L_x_518:
[----:B------:R-:W-:Y:S05]  /*4d90*/  BSYNC.RECONVERGENT B3 ;  /* 0x0000000000037941 */ /* 0x000fea0003800200 */
.L_x_517:
[----:B------:R-:W-:-:S04]  /*4da0*/  ISETP.NE.U32.AND P0, PT, R17, -0x1, PT ;  /* 0xffffffff1100780c */ /* 0x000fc80003f05070 */
[----:B------:R-:W-:-:S13]  /*4db0*/  ISETP.NE.AND.EX P0, PT, R16, -0x1, PT, P0 ;  /* 0xffffffff1000780c */ /* 0x000fda0003f05300 */
[----:B------:R-:W-:Y:S05]  /*4dc0*/  @!P0 BREAK.RELIABLE B4 ;  /* 0x0000000000048942 */ /* 0x000fea0003800100 */
[----:B------:R-:W-:Y:S05]  /*4dd0*/  @!P0 BREAK.RELIABLE B1 ;  /* 0x0000000000018942 */ /* 0x000fea0003800100 */
[----:B------:R-:W-:Y:S05]  /*4de0*/  @!P0 BREAK.RELIABLE B2 ;  /* 0x0000000000028942 */ /* 0x000fea0003800100 */
[----:B------:R-:W-:Y:S05]  /*4df0*/  @!P0 BRA `(.L_x_544) ;  /* 0x00000000006c8947 */ /* 0x000fea0003800000 */
.L_x_516:
[----:B------:R-:W-:Y:S05]  /*4e00*/  BSYNC.RELIABLE B4 ;  /* 0x0000000000047941 */ /* 0x000fea0003800100 */
.L_x_515:
[----:B------:R-:W-:Y:S01]  /*4e10*/  IADD3 R29, PT, PT, R26, R29, RZ ;  /* 0x0000001d1a1d7210 */ /* 0x000fe20007ffe0ff */
[----:B------:R-:W-:Y:S01]  /*4e20*/  IMAD R8, R27, 0x4, R0 ;  /* 0x000000041b087824 */ /* 0x000fe200078e0200 */
[----:B------:R-:W-:Y:S01]  /*4e30*/  IADD3 R6, P1, P2, R17, R6, -R13 ;  /* 0x0000000611067210 */ /* 0x000fe20007a3e80d */
[----:B------:R-:W-:-:S03]  /*4e40*/  VIADD R27, R27, 0x1 ;  /* 0x000000011b1b7836 */ /* 0x000fc60000000000 */
[----:B------:R0:W-:Y:S01]  /*4e50*/  STL [R8], R29 ;  /* 0x0000001d08007387 */ /* 0x0001e20000100800 */
[----:B------:R-:W-:Y:S02]  /*4e60*/  IADD3.X R11, PT, PT, R16, R11, ~R12, P1, P2 ;  /* 0x0000000b100b7210 */ /* 0x000fe40000fe4c0c */
[----:B------:R-:W-:-:S13]  /*4e70*/  ISETP.NE.AND P0, PT, R27, R14, PT ;  /* 0x0000000e1b00720c */ /* 0x000fda0003f05270 */
[----:B0-----:R-:W-:Y:S05]  /*4e80*/  @P0 BRA `(.L_x_545) ;  /* 0xffffffd800800947 */ /* 0x001fea000383ffff */
[----:B------:R-:W-:Y:S05]  /*4e90*/  BSYNC.RELIABLE B1 ;  /* 0x0000000000017941 */ /* 0x000fea0003800100 */
.L_x_481:
[----:B------:R-:W-:-:S07]  /*4ea0*/  IMAD.MOV.U32 R9, RZ, RZ, R14 ;  /* 0x000000ffff097224 */ /* 0x000fce00078e000e */
.L_x_480:
[----:B------:R-:W-:Y:S05]  /*4eb0*/  BSYNC.RELIABLE B2 ;  /* 0x0000000000027941 */ /* 0x000fea0003800100 */
.L_x_479:
[C---:B------:R-:W-:Y:S02]  /*4ec0*/  ISETP.GT.U32.AND P0, PT, R9.reuse, 0x3, PT ;  /* 0x000000030900780c */ /* 0x040fe40003f04070 */
[----:B------:R-:W-:-:S11]  /*4ed0*/  LEA R7, R9, R0, 0x2 ;  /* 0x0000000009077211 */ /* 0x000fd600078e10ff */
[----:B------:R-:W-:-:S05]  /*4ee0*/  @!P0 IMAD.IADD R6, R29, 0x1, R6 ;  /* 0x000000011d068824 */ /* 0x000fca00078e0206 */
[----:B------:R4:W-:Y:S01]  /*4ef0*/  @!P0 STL [R7], R6 ;  /* 0x0000000607008387 */ /* 0x0009e20000100800 */
[----:B------:R-:W-:-:S13]  /*4f00*/  ISETP.GT.U32.AND P0, PT, R9, 0x2, PT ;  /* 0x000000020900780c */ /* 0x000fda0003f04070 */
[----:B----4-:R-:W-:Y:S05]  /*4f10*/  @P0 BRA `(.L_x_478) ;  /* 0x0000004800ec0947 */ /* 0x010fea0003800000 */
[----:B------:R-:W-:Y:S01]  /*4f20*/  IMAD.MOV.U32 R6, RZ, RZ, -0x1 ;  /* 0xffffffffff067424 */ /* 0x000fe200078e00ff */
[----:B------:R-:W-:-:S04]  /*4f30*/  ISETP.NE.AND P0, PT, R9, 0x2, PT ;  /* 0x000000020900780c */ /* 0x000fc80003f05270 */
[----:B------:R4:W-:Y:S09]  /*4f40*/  STL [R7+0x4], R6 ;  /* 0x0000040607007387 */ /* 0x0009f20000100800 */
[----:B------:R-:W-:Y:S05]  /*4f50*/  @!P0 BRA `(.L_x_478) ;  /* 0x0000004800dc8947 */ /* 0x000fea0003800000 */
[----:B------:R0:W-:Y:S01]  /*4f60*/  STL [R7+0x8], R6 ;  /* 0x0000080607007387 */ /* 0x0001e20000100800 */
[----:B------:R-:W-:-:S13]  /*4f70*/  ISETP.NE.AND P0, PT, R9, 0x1, PT ;  /* 0x000000010900780c */ /* 0x000fda0003f05270 */
[----:B0-----:R-:W-:Y:S05]  /*4f80*/  @!P0 BRA `(.L_x_478) ;  /* 0x0000004800d08947 */ /* 0x001fea0003800000 */
[----:B------:R0:W-:Y:S01]  /*4f90*/  STL [R7+0xc], R6 ;  /* 0x00000c0607007387 */ /* 0x0001e20000100800 */
[----:B------:R-:W-:Y:S05]  /*4fa0*/  BRA `(.L_x_478) ;  /* 0x0000004800c87947 */ /* 0x000fea0003800000 */
.L_x_544:
[----:B------:R-:W-:Y:S01]  /*4fb0*/  IMAD.MOV.U32 R6, RZ, RZ, -0x1 ;  /* 0xffffffffff067424 */ /* 0x000fe200078e00ff */
[----:B------:R-:W-:-:S05]  /*4fc0*/  MOV R7, 0xffffffff ;  /* 0xffffffff00077802 */ /* 0x000fca0000000f00 */
[----:B------:R3:W-:Y:S04]  /*4fd0*/  STL.64 [R1], R6 ;  /* 0x0000000601007387 */ /* 0x0007e80000100a00 */
[----:B------:R3:W-:Y:S01]  /*4fe0*/  STL.64 [R1+0x8], R6 ;  /* 0x0000080601007387 */ /* 0x0007e20000100a00 */
[----:B------:R-:W-:Y:S05]  /*4ff0*/  BRA `(.L_x_478) ;  /* 0x0000004800b47947 */ /* 0x000fea0003800000 */
.L_x_513:
[----:B------:R-:W-:Y:S02]  /*5000*/  IMAD.MOV.U32 R6, RZ, RZ, -0x1 ;  /* 0xffffffffff067424 */ /* 0x000fe400078e00ff */
[----:B------:R-:W-:-:S05]  /*5010*/  IMAD.MOV.U32 R7, RZ, RZ, -0x1 ;  /* 0xffffffffff077424 */ /* 0x000fca00078e00ff */
[----:B------:R2:W-:Y:S04]  /*5020*/  STL.64 [R1], R6 ;  /* 0x0000000601007387 */ /* 0x0005e80000100a00 */
[----:B------:R2:W-:Y:S01]  /*5030*/  STL.64 [R1+0x8], R6 ;  /* 0x0000080601007387 */ /* 0x0005e20000100a00 */
[----:B------:R-:W-:Y:S05]  /*5040*/  BRA `(.L_x_478) ;  /* 0x0000004800a07947 */ /* 0x000fea0003800000 */
.L_x_448:
[----:B------:R-:W-:Y:S01]  /*5050*/  IMAD.MOV.U32 R6, RZ, RZ, -0x1 ;  /* 0xffffffffff067424 */ /* 0x000fe200078e00ff */
[----:B------:R-:W-:-:S05]  /*5060*/  MOV R7, 0xffffffff ;  /* 0xffffffff00077802 */ /* 0x000fca0000000f00 */
[----:B------:R0:W-:Y:S04]  /*5070*/  STL.64 [R1], R6 ;  /* 0x0000000601007387 */ /* 0x0001e80000100a00 */
[----:B------:R0:W-:Y:S01]  /*5080*/  STL.64 [R1+0x8], R6 ;  /* 0x0000080601007387 */ /* 0x0001e20000100a00 */
[----:B------:R-:W-:Y:S05]  /*5090*/  BRA `(.L_x_478) ;  /* 0x00000048008c7947 */ /* 0x000fea0003800000 */
.L_x_418:
[----:B------:R-:W-:-:S04]  /*50a0*/  ISETP.NE.U32.AND P0, PT, R2, RZ, PT ;  /* 0x000000ff0200720c */ /* 0x000fc80003f05070 */
[----:B------:R-:W-:-:S13]  /*50b0*/  ISETP.NE.AND.EX P0, PT, R3, RZ, PT, P0 ;  /* 0x000000ff0300720c */ /* 0x000fda0003f05300 */
[----:B------:R-:W-:-:S04]  /*50c0*/  @!P0 IMAD.MOV.U32 R6, RZ, RZ, -0x1 ;  /* 0xffffffffff068424 */ /* 0x000fc800078e00ff */
[--C-:B------:R-:W-:Y:S01]  /*50d0*/  IMAD.MOV.U32 R7, RZ, RZ, R6.reuse ;  /* 0x000000ffff077224 */ /* 0x100fe200078e0006 */
[----:B------:R-:W-:Y:S01]  /*50e0*/  MOV R9, R6 ;  /* 0x0000000600097202 */ /* 0x000fe20000000f00 */
[----:B------:R-:W-:-:S03]  /*50f0*/  IMAD.MOV.U32 R8, RZ, RZ, R6 ;  /* 0x000000ffff087224 */ /* 0x000fc600078e0006 */
[----:B------:R2:W-:Y:S04]  /*5100*/  @!P0 STL.64 [R1], R6 ;  /* 0x0000000601008387 */ /* 0x0005e80000100a00 */
[----:B------:R2:W-:Y:S01]  /*5110*/  @!P0 STL.64 [R1+0x8], R8 ;  /* 0x0000080801008387 */ /* 0x0005e20000100a00 */
[----:B------:R-:W-:Y:S05]  /*5120*/  @!P0 BRA `(.L_x_478) ;  /* 0x0000004800688947 */ /* 0x000fea0003800000 */
[----:B------:R-:W-:Y:S01]  /*5130*/  BSSY.RECONVERGENT B1, `(.L_x_546) ;  /* 0x000011b000017945 */ /* 0x000fe20003800200 */
[----:B--2---:R-:W-:Y:S02]  /*5140*/  IMAD.MOV.U32 R6, RZ, RZ, 0x1 ;  /* 0x00000001ff067424 */ /* 0x004fe400078e00ff */
[----:B------:R-:W-:Y:S02]  /*5150*/  IMAD.MOV.U32 R29, RZ, RZ, RZ ;  /* 0x000000ffff1d7224 */ /* 0x000fe400078e00ff */
[----:B------:R-:W-:-:S07]  /*5160*/  IMAD.MOV.U32 R30, RZ, RZ, RZ ;  /* 0x000000ffff1e7224 */ /* 0x000fce00078e00ff */
.L_x_573:
[----:B------:R-:W-:Y:S01]  /*5170*/  ISETP.GT.U32.AND P0, PT, R6, 0x31, PT ;  /* 0x000000310600780c */ /* 0x000fe20003f04070 */
[----:B------:R-:W-:Y:S01]  /*5180*/  BSSY.RECONVERGENT B2, `(.L_x_547) ;  /* 0x000010e000027945 */ /* 0x000fe20003800200 */
[----:B------:R-:W-:Y:S02]  /*5190*/  MOV R16, R30 ;  /* 0x0000001e00107202 */ /* 0x000fe40000000f00 */
[----:B------:R-:W-:Y:S01]  /*51a0*/  CS2R R12, SRZ ;  /* 0x00000000000c7805 */ /* 0x000fe2000001ff00 */
[----:B------:R-:W-:-:S08]  /*51b0*/  IMAD.MOV.U32 R30, RZ, RZ, R6 ;  /* 0x000000ffff1e7224 */ /* 0x000fd000078e0006 */
[----:B------:R-:W-:Y:S05]  /*51c0*/  @P0 BRA `(.L_x_548) ;  /* 0x0000001000240947 */ /* 0x000fea0003800000 */
[C---:B------:R-:W-:Y:S01]  /*51d0*/  IADD3 R11, P1, PT, -R30.reuse, 0x31, RZ ;  /* 0x000000311e0b7810 */ /* 0x040fe20007f3e1ff */
[----:B------:R-:W-:Y:S02]  /*51e0*/  HFMA2 R12, -RZ, RZ, 0, 0 ;  /* 0x00000000ff0c7431 */ /* 0x000fe400000001ff */
[----:B------:R-:W-:Y:S01]  /*51f0*/  IMAD.MOV.U32 R13, RZ, RZ, 0x1 ;  /* 0x00000001ff0d7424 */ /* 0x000fe200078e00ff */
[----:B------:R-:W-:Y:S01]  /*5200*/  ISETP.LT.U32.AND P0, PT, R11, R30, PT ;  /* 0x0000001e0b00720c */ /* 0x000fe20003f01070 */
[----:B------:R-:W-:Y:S01]  /*5210*/  IMAD.X R10, RZ, RZ, -0x1, P1 ;  /* 0xffffffffff0a7424 */ /* 0x000fe200008e06ff */
[----:B------:R-:W-:-:S04]  /*5220*/  ISETP.NE.AND P1, PT, R30, 0x31, PT ;  /* 0x000000311e00780c */ /* 0x000fc80003f25270 */
[----:B------:R-:W-:-:S04]  /*5230*/  ISETP.LT.U32.AND.EX P0, PT, R10, RZ, PT, P0 ;  /* 0x000000ff0a00720c */ /* 0x000fc80003f01100 */
[----:B------:R-:W-:Y:S02]  /*5240*/  SEL R11, R11, R30, P0 ;  /* 0x0000001e0b0b7207 */ /* 0x000fe40000000000 */
[----:B------:R-:W-:-:S03]  /*5250*/  SEL R10, R10, RZ, P0 ;  /* 0x000000ff0a0a7207 */ /* 0x000fc60000000000 */
[----:B------:R-:W-:Y:S05]  /*5260*/  @!P1 BRA `(.L_x_548) ;  /* 0x0000000c00fc9947 */ /* 0x000fea0003800000 */
[----:B------:R-:W-:Y:S01]  /*5270*/  IMAD.MOV.U32 R13, RZ, RZ, 0x1 ;  /* 0x00000001ff0d7424 */ /* 0x000fe200078e00ff */
[----:B------:R-:W-:Y:S01]  /*5280*/  MOV R14, RZ ;  /* 0x000000ff000e7202 */ /* 0x000fe20000000f00 */
[----:B------:R-:W-:Y:S02]  /*5290*/  IMAD.MOV.U32 R12, RZ, RZ, RZ ;  /* 0x000000ffff0c7224 */ /* 0x000fe400078e00ff */
[----:B------:R-:W-:-:S07]  /*52a0*/  IMAD.MOV.U32 R15, RZ, RZ, 0x1 ;  /* 0x00000001ff0f7424 */ /* 0x000fce00078e00ff */
.L_x_572:
[----:B------:R-:W-:Y:S01]  /*52b0*/  IADD3 R9, P0, P1, R15, 0x31, -R11 ;  /* 0x000000310f097810 */ /* 0x000fe2000791e80b */
[----:B------:R-:W-:Y:S01]  /*52c0*/  BSSY.RECONVERGENT B3, `(.L_x_549) ;  /* 0x000002a000037945 */ /* 0x000fe20003800200 */
[----:B------:R-:W-:Y:S02]  /*52d0*/  IMAD.MOV.U32 R22, RZ, RZ, R15 ;  /* 0x000000ffff167224 */ /* 0x000fe400078e000f */
[----:B------:R-:W-:Y:S01]  /*52e0*/  IADD3.X R8, PT, PT, R14, RZ, ~R10, P0, P1 ;  /* 0x000000ff0e087210 */ /* 0x000fe200007e2c0a */
[----:B------:R-:W-:Y:S02]  /*52f0*/  IMAD.MOV.U32 R24, RZ, RZ, R14 ;  /* 0x000000ffff187224 */ /* 0x000fe400078e000e */
[----:B------:R-:W-:Y:S01]  /*5300*/  IMAD.MOV.U32 R35, RZ, RZ, R9 ;  /* 0x000000ffff237224 */ /* 0x000fe200078e0009 */
[----:B------:R-:W-:-:S07]  /*5310*/  MOV R34, R8 ;  /* 0x0000000800227202 */ /* 0x000fce0000000f00 */
.L_x_553:
[----:B------:R-:W-:Y:S01]  /*5320*/  LOP3.LUT R6, R34, R24, RZ, 0xfc, !PT ;  /* 0x0000001822067212 */ /* 0x000fe200078efcff */
[----:B------:R-:W-:Y:S01]  /*5330*/  BSSY.RECONVERGENT B4, `(.L_x_550) ;  /* 0x000001d000047945 */ /* 0x000fe20003800200 */
[----:B------:R-:W-:Y:S02]  /*5340*/  IMAD.MOV.U32 R7, RZ, RZ, R22 ;  /* 0x000000ffff077224 */ /* 0x000fe400078e0016 */
[----:B------:R-:W-:Y:S01]  /*5350*/  ISETP.NE.U32.AND P0, PT, R6, RZ, PT ;  /* 0x000000ff0600720c */ /* 0x000fe20003f05070 */
[----:B------:R-:W-:-:S12]  /*5360*/  IMAD.MOV.U32 R6, RZ, RZ, R24 ;  /* 0x000000ffff067224 */ /* 0x000fd800078e0018 */
[----:B------:R-:W-:Y:S05]  /*5370*/  @P0 BRA `(.L_x_551) ;  /* 0x0000000000500947 */ /* 0x000fea0003800000 */
[----:B------:R-:W2:Y:S01]  /*5380*/  I2F.U32.RP R17, R22 ;  /* 0x0000001600117306 */ /* 0x000ea20000209000 */
[----:B------:R-:W-:Y:S01]  /*5390*/  ISETP.NE.U32.AND P1, PT, R22, RZ, PT ;  /* 0x000000ff1600720c */ /* 0x000fe20003f25070 */
[----:B------:R-:W-:-:S06]  /*53a0*/  IMAD.MOV.U32 R24, RZ, RZ, RZ ;  /* 0x000000ffff187224 */ /* 0x000fcc00078e00ff */
[----:B--2---:R-:W2:Y:S02]  /*53b0*/  MUFU.RCP R17, R17 ;  /* 0x0000001100117308 */ /* 0x004ea40000001000 */
[----:B--2---:R-:W-:-:S06]  /*53c0*/  VIADD R18, R17, 0xffffffe ;  /* 0x0ffffffe11127836 */ /* 0x004fcc0000000000 */
        /* <DEDUP_REMOVED lines=15> */
.L_x_551:
[----:B------:R-:W-:Y:S01]  /*54c0*/  IMAD.MOV.U32 R33, RZ, RZ, R22 ;  /* 0x000000ffff217224 */ /* 0x000fe200078e0016 */
[----:B------:R-:W-:Y:S02]  /*54d0*/  MOV R32, R24 ;  /* 0x0000001800207202 */ /* 0x000fe40000000f00 */
[----:B------:R-:W-:-:S07]  /*54e0*/  MOV R36, 0x5500 ;  /* 0x0000550000247802 */ /* 0x000fce0000000f00 */
[----:B01----:R-:W-:Y:S05]  /*54f0*/  CALL.REL.NOINC `($__internal_3_$__cuda_sm20_rem_u64) ;  /* 0x0000006c005c7944 */ /* 0x003fea0003c00000 */
.L_x_552:
[----:B0-----:R-:W-:Y:S05]  /*5500*/  BSYNC.RECONVERGENT B4 ;  /* 0x0000000000047941 */ /* 0x001fea0003800200 */
.L_x_550:
[----:B------:R-:W-:Y:S01]  /*5510*/  ISETP.NE.U32.AND P0, PT, R22, RZ, PT ;  /* 0x000000ff1600720c */ /* 0x000fe20003f05070 */
[----:B------:R-:W-:Y:S02]  /*5520*/  IMAD.MOV.U32 R35, RZ, RZ, R7 ;  /* 0x000000ffff237224 */ /* 0x000fe400078e0007 */
[----:B------:R-:W-:Y:S01]  /*5530*/  IMAD.MOV.U32 R34, RZ, RZ, R6 ;  /* 0x000000ffff227224 */ /* 0x000fe200078e0006 */
[----:B------:R-:W-:-:S13]  /*5540*/  ISETP.NE.AND.EX P0, PT, R24, RZ, PT, P0 ;  /* 0x000000ff1800720c */ /* 0x000fda0003f05300 */
[----:B------:R-:W-:Y:S05]  /*5550*/  @P0 BRA `(.L_x_553) ;  /* 0xfffffffc00700947 */ /* 0x000fea000383ffff */
[----:B------:R-:W-:Y:S05]  /*5560*/  BSYNC.RECONVERGENT B3 ;  /* 0x0000000000037941 */ /* 0x000fea0003800200 */
.L_x_549:
        /* <DEDUP_REMOVED lines=9> */
[----:B0-----:R-:W-:-:S05]  /*5600*/  IADD3 R18, PT, PT, RZ, -R19, RZ ;  /* 0x80000013ff127210 */ /* 0x001fca0007ffe0ff */
[----:B------:R-:W-:Y:S02]  /*5610*/  IMAD R21, R18, R7, RZ ;  /* 0x0000000712157224 */ /* 0x000fe400078e02ff */
[----:B------:R-:W-:-:S04]  /*5620*/  IMAD.MOV.U32 R18, RZ, RZ, RZ ;  /* 0x000000ffff127224 */ /* 0x000fc800078e00ff */
[----:B------:R-:W-:-:S04]  /*5630*/  IMAD.HI.U32 R18, R19, R21, R18 ;  /* 0x0000001513127227 */ /* 0x000fc800078e0012 */
[----:B------:R-:W-:Y:S02]  /*5640*/  IMAD.MOV.U32 R21, RZ, RZ, RZ ;  /* 0x000000ffff157224 */ /* 0x000fe400078e00ff */
        /* <DEDUP_REMOVED lines=10> */
.L_x_555:
        /* <DEDUP_REMOVED lines=8> */
.L_x_556:
[----:B------:R-:W-:Y:S05]  /*5770*/  BSYNC.RECONVERGENT B3 ;  /* 0x0000000000037941 */ /* 0x000fea0003800200 */
.L_x_554:
        /* <DEDUP_REMOVED lines=11> */
[----:B------:R-:W-:-:S05]  /*5830*/  HFMA2 R18, -RZ, RZ, 0, 0 ;  /* 0x00000000ff127431 */ /* 0x000fca00000001ff */
        /* <DEDUP_REMOVED lines=12> */
.L_x_558:
[----:B------:R-:W-:Y:S01]  /*5900*/  MOV R34, R15 ;  /* 0x0000000f00227202 */ /* 0x000fe20000000f00 */
[----:B------:R-:W-:Y:S01]  /*5910*/  IMAD.MOV.U32 R33, RZ, RZ, R14 ;  /* 0x000000ffff217224 */ /* 0x000fe200078e000e */
[----:B------:R-:W-:Y:S01]  /*5920*/  MOV R22, R6 ;  /* 0x0000000600167202 */ /* 0x000fe20000000f00 */
[----:B------:R-:W-:Y:S01]  /*5930*/  IMAD.MOV.U32 R23, RZ, RZ, R7 ;  /* 0x000000ffff177224 */ /* 0x000fe200078e0007 */
[----:B------:R-:W-:-:S07]  /*5940*/  MOV R24, 0x5960 ;  /* 0x0000596000187802 */ /* 0x000fce0000000f00 */
[----:B-1----:R-:W-:Y:S05]  /*5950*/  CALL.REL.NOINC `($__internal_2_$__cuda_sm20_div_u64) ;  /* 0x00000064002c7944 */ /* 0x002fea0003c00000 */
[----:B------:R-:W-:Y:S02]  /*5960*/  IMAD.MOV.U32 R18, RZ, RZ, R25 ;  /* 0x000000ffff127224 */ /* 0x000fe400078e0019 */
[----:B------:R-:W-:-:S07]  /*5970*/  IMAD.MOV.U32 R19, RZ, RZ, R22 ;  /* 0x000000ffff137224 */ /* 0x000fce00078e0016 */
.L_x_559:
[----:B------:R-:W-:Y:S05]  /*5980*/  BSYNC.RECONVERGENT B3 ;  /* 0x0000000000037941 */ /* 0x000fea0003800200 */
.L_x_557:
        /* <DEDUP_REMOVED lines=8> */
.L_x_565:
        /* <DEDUP_REMOVED lines=26> */
.L_x_563:
[----:B------:R-:W-:Y:S01]  /*5bb0*/  IMAD.MOV.U32 R33, RZ, RZ, R22 ;  /* 0x000000ffff217224 */ /* 0x000fe200078e0016 */
[----:B------:R-:W-:Y:S01]  /*5bc0*/  MOV R32, R23 ;  /* 0x0000001700207202 */ /* 0x000fe20000000f00 */
[----:B------:R-:W-:Y:S01]  /*5bd0*/  IMAD.MOV.U32 R35, RZ, RZ, R26 ;  /* 0x000000ffff237224 */ /* 0x000fe200078e001a */
[----:B------:R-:W-:Y:S01]  /*5be0*/  MOV R36, 0x5c10 ;  /* 0x00005c1000247802 */ /* 0x000fe20000000f00 */
[----:B------:R-:W-:-:S07]  /*5bf0*/  IMAD.MOV.U32 R34, RZ, RZ, R17 ;  /* 0x000000ffff227224 */ /* 0x000fce00078e0011 */
[----:B-1----:R-:W-:Y:S05]  /*5c00*/  CALL.REL.NOINC `($__internal_3_$__cuda_sm20_rem_u64) ;  /* 0x0000006400987944 */ /* 0x002fea0003c00000 */
[----:B------:R-:W-:-:S07]  /*5c10*/  MOV R23, R24 ;  /* 0x0000001800177202 */ /* 0x000fce0000000f00 */
.L_x_564:
[----:B------:R-:W-:Y:S05]  /*5c20*/  BSYNC.RECONVERGENT B4 ;  /* 0x0000000000047941 */ /* 0x000fea0003800200 */
.L_x_562:
[----:B------:R-:W-:Y:S01]  /*5c30*/  ISETP.NE.U32.AND P0, PT, R22, RZ, PT ;  /* 0x000000ff1600720c */ /* 0x000fe20003f05070 */
[----:B------:R-:W-:Y:S02]  /*5c40*/  IMAD.MOV.U32 R26, RZ, RZ, R28 ;  /* 0x000000ffff1a7224 */ /* 0x000fe400078e001c */
[----:B------:R-:W-:Y:S01]  /*5c50*/  IMAD.MOV.U32 R17, RZ, RZ, R27 ;  /* 0x000000ffff117224 */ /* 0x000fe200078e001b */
[----:B------:R-:W-:-:S13]  /*5c60*/  ISETP.NE.AND.EX P0, PT, R23, RZ, PT, P0 ;  /* 0x000000ff1700720c */ /* 0x000fda0003f05300 */
[----:B------:R-:W-:Y:S05]  /*5c70*/  @P0 BRA `(.L_x_565) ;  /* 0xfffffffc00640947 */ /* 0x000fea000383ffff */
.L_x_561:
[----:B------:R-:W-:Y:S05]  /*5c80*/  BSYNC.RECONVERGENT B3 ;  /* 0x0000000000037941 */ /* 0x000fea0003800200 */
.L_x_560:
        /* <DEDUP_REMOVED lines=24> */
.L_x_567:
[----:B------:R-:W-:Y:S01]  /*5e10*/  IMAD.MOV.U32 R34, RZ, RZ, R13 ;  /* 0x000000ffff227224 */ /* 0x000fe200078e000d */
[----:B------:R-:W-:Y:S01]  /*5e20*/  MOV R33, R12 ;  /* 0x0000000c00217202 */ /* 0x000fe20000000f00 */
[----:B------:R-:W-:Y:S01]  /*5e30*/  IMAD.MOV.U32 R23, RZ, RZ, R26 ;  /* 0x000000ffff177224 */ /* 0x000fe200078e001a */
[----:B------:R-:W-:Y:S01]  /*5e40*/  MOV R24, 0x5e70 ;  /* 0x00005e7000187802 */ /* 0x000fe20000000f00 */
[----:B------:R-:W-:-:S07]  /*5e50*/  IMAD.MOV.U32 R22, RZ, RZ, R17 ;  /* 0x000000ffff167224 */ /* 0x000fce00078e0011 */
[----:B-1----:R-:W-:Y:S05]  /*5e60*/  CALL.REL.NOINC `($__internal_2_$__cuda_sm20_div_u64) ;  /* 0x0000005c00e87944 */ /* 0x002fea0003c00000 */
[----:B------:R-:W-:Y:S01]  /*5e70*/  MOV R40, R25 ;  /* 0x0000001900287202 */ /* 0x000fe20000000f00 */
[----:B------:R-:W-:-:S07]  /*5e80*/  IMAD.MOV.U32 R41, RZ, RZ, R22 ;  /* 0x000000ffff297224 */ /* 0x000fce00078e0016 */
.L_x_568:
[----:B------:R-:W-:Y:S05]  /*5e90*/  BSYNC.RECONVERGENT B3 ;  /* 0x0000000000037941 */ /* 0x000fea0003800200 */
.L_x_566:
[----:B------:R-:W-:Y:S01]  /*5ea0*/  LOP3.LUT R12, R19, R17, RZ, 0xfc, !PT ;  /* 0x00000011130c7212 */ /* 0x000fe200078efcff */
[----:B------:R-:W-:Y:S03]  /*5eb0*/  BSSY.RECONVERGENT B3, `(.L_x_569) ;  /* 0x000001f000037945 */ /* 0x000fe60003800200 */
[----:B------:R-:W-:-:S13]  /*5ec0*/  ISETP.NE.U32.AND P0, PT, R12, RZ, PT ;  /* 0x000000ff0c00720c */ /* 0x000fda0003f05070 */
[----:B------:R-:W-:Y:S05]  /*5ed0*/  @P0 BRA `(.L_x_570) ;  /* 0x0000000000500947 */ /* 0x000fea0003800000 */
[----:B------:R-:W0:Y:S01]  /*5ee0*/  I2F.U32.RP R17, R26 ;  /* 0x0000001a00117306 */ /* 0x000e220000209000 */
[----:B------:R-:W-:Y:S01]  /*5ef0*/  IMAD.MOV.U32 R12, RZ, RZ, RZ ;  /* 0x000000ffff0c7224 */ /* 0x000fe200078e00ff */
[----:B------:R-:W-:-:S06]  /*5f00*/  ISETP.NE.U32.AND P2, PT, R26, RZ, PT ;  /* 0x000000ff1a00720c */ /* 0x000fcc0003f45070 */
[----:B0-----:R-:W0:Y:S02]  /*5f10*/  MUFU.RCP R17, R17 ;  /* 0x0000001100117308 */ /* 0x001e240000001000 */
[----:B0-----:R-:W-:-:S06]  /*5f20*/  VIADD R13, R17, 0xffffffe ;  /* 0x0ffffffe110d7836 */ /* 0x001fcc0000000000 */
[----:B------:R-:W0:Y:S02]  /*5f30*/  F2I.FTZ.U32.TRUNC.NTZ R13, R13 ;  /* 0x0000000d000d7305 */ /* 0x000e24000021f000 */
[----:B0-----:R-:W-:-:S05]  /*5f40*/  IADD3 R19, PT, PT, RZ, -R13, RZ ;  /* 0x8000000dff137210 */ /* 0x001fca0007ffe0ff */
[----:B------:R-:W-:-:S04]  /*5f50*/  IMAD R19, R19, R26, RZ ;  /* 0x0000001a13137224 */ /* 0x000fc800078e02ff */
[----:B------:R-:W-:-:S04]  /*5f60*/  IMAD.HI.U32 R19, R13, R19, R12 ;  /* 0x000000130d137227 */ /* 0x000fc800078e000c */
[----:B------:R-:W-:Y:S02]  /*5f70*/  HFMA2 R13, -RZ, RZ, 0, 0 ;  /* 0x00000000ff0d7431 */ /* 0x000fe400000001ff */
        /* <DEDUP_REMOVED lines=10> */
.L_x_570:
        /* <DEDUP_REMOVED lines=8> */
.L_x_571:
[----:B------:R-:W-:Y:S05]  /*60a0*/  BSYNC.RECONVERGENT B3 ;  /* 0x0000000000037941 */ /* 0x000fea0003800200 */
.L_x_569:
[----:B------:R-:W-:Y:S01]  /*60b0*/  IMAD.WIDE.U32 R18, R21, R40, RZ ;  /* 0x0000002815127225 */ /* 0x000fe200078e00ff */
[----:B------:R-:W-:-:S04]  /*60c0*/  ISETP.GT.U32.AND P1, PT, R7, R9, PT ;  /* 0x000000090700720c */ /* 0x000fc80003f24070 */
[----:B------:R-:W-:Y:S01]  /*60d0*/  ISETP.GT.U32.AND.EX P1, PT, R6, R8, PT, P1 ;  /* 0x000000080600720c */ /* 0x000fe20003f24110 */
[----:B------:R-:W-:-:S04]  /*60e0*/  IMAD.WIDE.U32 R22, P0, R20, R41, R18 ;  /* 0x0000002914167225 */ /* 0x000fc80007800012 */
[----:B------:R-:W-:-:S04]  /*60f0*/  IMAD.WIDE.U32 R18, R20, R40, RZ ;  /* 0x0000002814127225 */ /* 0x000fc800078e00ff */
[----:B------:R-:W-:Y:S01]  /*6100*/  IMAD.X R25, RZ, RZ, RZ, P0 ;  /* 0x000000ffff197224 */ /* 0x000fe200000e06ff */
[----:B------:R-:W-:Y:S01]  /*6110*/  IADD3 RZ, P0, PT, R19, R22, RZ ;  /* 0x0000001613ff7210 */ /* 0x000fe20007f1e0ff */
[----:B------:R-:W-:-:S04]  /*6120*/  IMAD.MOV.U32 R24, RZ, RZ, R23 ;  /* 0x000000ffff187224 */ /* 0x000fc800078e0017 */
[----:B------:R-:W-:Y:S01]  /*6130*/  IMAD.WIDE.U32.X R18, R21, R41, R24, P0 ;  /* 0x0000002915127225 */ /* 0x000fe200000e0418 */
[----:B------:R-:W-:-:S03]  /*6140*/  ISETP.NE.U32.AND P0, PT, R12, 0x1, PT ;  /* 0x000000010c00780c */ /* 0x000fc60003f05070 */
[----:B------:R-:W-:Y:S01]  /*6150*/  IMAD.MOV.U32 R12, RZ, RZ, -0x1 ;  /* 0xffffffffff0c7424 */ /* 0x000fe200078e00ff */
[----:B------:R-:W-:Y:S02]  /*6160*/  ISETP.NE.U32.AND P2, PT, R18, RZ, PT ;  /* 0x000000ff1200720c */ /* 0x000fe40003f45070 */
[----:B------:R-:W-:Y:S02]  /*6170*/  ISETP.NE.AND.EX P0, PT, R13, RZ, PT, P0 ;  /* 0x000000ff0d00720c */ /* 0x000fe40003f05300 */
[----:B------:R-:W-:Y:S02]  /*6180*/  ISETP.NE.AND.EX P2, PT, R19, RZ, PT, P2 ;  /* 0x000000ff1300720c */ /* 0x000fe40003f45320 */
[----:B------:R-:W-:Y:S02]  /*6190*/  MOV R13, 0xffffffff ;  /* 0xffffffff000d7802 */ /* 0x000fe40000000f00 */
[----:B------:R-:W-:-:S13]  /*61a0*/  PLOP3.LUT P0, PT, P0, P1, P2, 0xf2, 0x0 ;  /* 0x000000000000781c */ /* 0x000fda0000703e22 */
[----:B------:R-:W-:Y:S05]  /*61b0*/  @P0 BRA `(.L_x_548) ;  /* 0x0000000000280947 */ /* 0x000fea0003800000 */
[----:B------:R-:W-:Y:S01]  /*61c0*/  ISETP.GE.U32.AND P0, PT, R15, R11, PT ;  /* 0x0000000b0f00720c */ /* 0x000fe20003f06070 */
[-C--:B------:R-:W-:Y:S01]  /*61d0*/  IMAD R9, R41, R20.reuse, RZ ;  /* 0x0000001429097224 */ /* 0x080fe200078e02ff */
[----:B------:R-:W-:Y:S01]  /*61e0*/  IADD3 R15, P1, PT, R15, 0x1, RZ ;  /* 0x000000010f0f7810 */ /* 0x000fe20007f3e0ff */
[----:B------:R-:W-:Y:S01]  /*61f0*/  IMAD.WIDE.U32 R6, R40, R20, RZ ;  /* 0x0000001428067225 */ /* 0x000fe200078e00ff */
[----:B------:R-:W-:-:S03]  /*6200*/  ISETP.GE.U32.AND.EX P0, PT, R14, R10, PT, P0 ;  /* 0x0000000a0e00720c */ /* 0x000fc60003f06100 */
[----:B------:R-:W-:Y:S01]  /*6210*/  IMAD R9, R21, R40, R9 ;  /* 0x0000002815097224 */ /* 0x000fe200078e0209 */
[----:B------:R-:W-:Y:S01]  /*6220*/  MOV R13, R6 ;  /* 0x00000006000d7202 */ /* 0x000fe20000000f00 */
[----:B------:R-:W-:Y:S02]  /*6230*/  IMAD.X R14, RZ, RZ, R14, P1 ;  /* 0x000000ffff0e7224 */ /* 0x000fe400008e060e */
[----:B------:R-:W-:-:S06]  /*6240*/  IMAD.IADD R12, R7, 0x1, R9 ;  /* 0x00000001070c7824 */ /* 0x000fcc00078e0209 */
[----:B------:R-:W-:Y:S05]  /*6250*/  @!P0 BRA `(.L_x_572) ;  /* 0xfffffff000148947 */ /* 0x000fea000383ffff */
.L_x_548:
[----:B0-----:R-:W-:Y:S05]  /*6260*/  BSYNC.RECONVERGENT B2 ;  /* 0x0000000000027941 */ /* 0x001fea0003800200 */
.L_x_547:
[----:B------:R-:W-:-:S04]  /*6270*/  ISETP.LT.U32.AND P0, PT, R13, 0x7fffffff, PT ;  /* 0x7fffffff0d00780c */ /* 0x000fc80003f01070 */
[----:B------:R-:W-:-:S04]  /*6280*/  ISETP.LT.U32.AND.EX P0, PT, R12, RZ, PT, P0 ;  /* 0x000000ff0c00720c */ /* 0x000fc80003f01100 */
[----:B------:R-:W-:-:S05]  /*6290*/  SEL R6, R13, 0x7fffffff, P0 ;  /* 0x7fffffff0d067807 */ /* 0x000fca0000000000 */
[----:B------:R-:W-:Y:S01]  /*62a0*/  IMAD.IADD R29, R29, 0x1, R6 ;  /* 0x000000011d1d7824 */ /* 0x000fe200078e0206 */
[----:B------:R-:W-:-:S04]  /*62b0*/  IADD3 R6, PT, PT, R30, 0x1, RZ ;  /* 0x000000011e067810 */ /* 0x000fc80007ffe0ff */
[----:B------:R-:W-:-:S13]  /*62c0*/  ISETP.GT.AND P0, PT, R2, R29, PT ;  /* 0x0000001d0200720c */ /* 0x000fda0003f04270 */
[----:B------:R-:W-:Y:S05]  /*62d0*/  @P0 BRA `(.L_x_573) ;  /* 0xffffffec00a40947 */ /* 0x000fea000383ffff */
[----:B------:R-:W-:Y:S05]  /*62e0*/  BSYNC.RECONVERGENT B1 ;  /* 0x0000000000017941 */ /* 0x000fea0003800200 */
.L_x_546:
[----:B------:R-:W-:Y:S01]  /*62f0*/  ISETP.GT.U32.AND P0, PT, R30, 0x31, PT ;  /* 0x000000311e00780c */ /* 0x000fe20003f04070 */
[----:B------:R-:W-:Y:S01]  /*6300*/  BSSY.RECONVERGENT B1, `(.L_x_574) ;  /* 0x000010c000017945 */ /* 0x000fe20003800200 */
[----:B------:R-:W-:-:S11]  /*6310*/  CS2R R12, SRZ ;  /* 0x00000000000c7805 */ /* 0x000fd6000001ff00 */
        /* <DEDUP_REMOVED lines=12> */
[----:B------:R-:W-:Y:S01]  /*63e0*/  MOV R15, 0x1 ;  /* 0x00000001000f7802 */ /* 0x000fe20000000f00 */
[----:B------:R-:W-:Y:S02]  /*63f0*/  IMAD.MOV.U32 R12, RZ, RZ, RZ ;  /* 0x000000ffff0c7224 */ /* 0x000fe400078e00ff */
[----:B------:R-:W-:-:S07]  /*6400*/  IMAD.MOV.U32 R14, RZ, RZ, RZ ;  /* 0x000000ffff0e7224 */ /* 0x000fce00078e00ff */
.L_x_599:
[----:B------:R-:W-:Y:S01]  /*6410*/  IADD3 R11, P0, P1, R15, 0x31, -R7 ;  /* 0x000000310f0b7810 */ /* 0x000fe2000791e807 */
[----:B------:R-:W-:Y:S01]  /*6420*/  BSSY.RECONVERGENT B2, `(.L_x_576) ;  /* 0x000002a000027945 */ /* 0x000fe20003800200 */
[----:B------:R-:W-:Y:S01]  /*6430*/  IMAD.MOV.U32 R22, RZ, RZ, R15 ;  /* 0x000000ffff167224 */ /* 0x000fe200078e000f */
[----:B------:R-:W-:Y:S02]  /*6440*/  MOV R24, R14 ;  /* 0x0000000e00187202 */ /* 0x000fe40000000f00 */
[----:B------:R-:W-:Y:S01]  /*6450*/  IADD3.X R10, PT, PT, R14, RZ, ~R6, P0, P1 ;  /* 0x000000ff0e0a7210 */ /* 0x000fe200007e2c06 */
[----:B------:R-:W-:-:S04]  /*6460*/  IMAD.MOV.U32 R35, RZ, RZ, R11 ;  /* 0x000000ffff237224 */ /* 0x000fc800078e000b */
[----:B------:R-:W-:-:S07]  /*6470*/  IMAD.MOV.U32 R34, RZ, RZ, R10 ;  /* 0x000000ffff227224 */ /* 0x000fce00078e000a */
.L_x_580:
[----:B------:R-:W-:Y:S01]  /*6480*/  LOP3.LUT R8, R34, R24, RZ, 0xfc, !PT ;  /* 0x0000001822087212 */ /* 0x000fe200078efcff */
[----:B------:R-:W-:Y:S01]  /*6490*/  BSSY.RECONVERGENT B3, `(.L_x_577) ;  /* 0x000001d000037945 */ /* 0x000fe20003800200 */
[----:B------:R-:W-:Y:S02]  /*64a0*/  MOV R9, R22 ;  /* 0x0000001600097202 */ /* 0x000fe40000000f00 */
[----:B------:R-:W-:Y:S01]  /*64b0*/  ISETP.NE.U32.AND P0, PT, R8, RZ, PT ;  /* 0x000000ff0800720c */ /* 0x000fe20003f05070 */
[----:B------:R-:W-:-:S12]  /*64c0*/  IMAD.MOV.U32 R8, RZ, RZ, R24 ;  /* 0x000000ffff087224 */ /* 0x000fd800078e0018 */
        /* <DEDUP_REMOVED lines=18> */
[----:B------:R-:W-:-:S04]  /*65f0*/  @!P1 LOP3.LUT R19, RZ, R22, RZ, 0x33, !PT ;  /* 0x00000016ff139212 */ /* 0x000fc800078e33ff */
[----:B------:R-:W-:Y:S01]  /*6600*/  MOV R22, R19 ;  /* 0x0000001300167202 */ /* 0x000fe20000000f00 */
[----:B------:R-:W-:Y:S06]  /*6610*/  BRA `(.L_x_579) ;  /* 0x0000000000107947 */ /* 0x000fec0003800000 */
.L_x_578:
[----:B------:R-:W-:Y:S01]  /*6620*/  IMAD.MOV.U32 R33, RZ, RZ, R22 ;  /* 0x000000ffff217224 */ /* 0x000fe200078e0016 */
[----:B------:R-:W-:Y:S01]  /*6630*/  MOV R36, 0x6660 ;  /* 0x0000666000247802 */ /* 0x000fe20000000f00 */
[----:B------:R-:W-:-:S07]  /*6640*/  IMAD.MOV.U32 R32, RZ, RZ, R24 ;  /* 0x000000ffff207224 */ /* 0x000fce00078e0018 */
[----:B-1----:R-:W-:Y:S05]  /*6650*/  CALL.REL.NOINC `($__internal_3_$__cuda_sm20_rem_u64) ;  /* 0x0000005c00047944 */ /* 0x002fea0003c00000 */
.L_x_579:
[----:B------:R-:W-:Y:S05]  /*6660*/  BSYNC.RECONVERGENT B3 ;  /* 0x0000000000037941 */ /* 0x000fea0003800200 */
.L_x_577:
[----:B------:R-:W-:Y:S01]  /*6670*/  ISETP.NE.U32.AND P0, PT, R22, RZ, PT ;  /* 0x000000ff1600720c */ /* 0x000fe20003f05070 */
[----:B------:R-:W-:Y:S01]  /*6680*/  IMAD.MOV.U32 R34, RZ, RZ, R8 ;  /* 0x000000ffff227224 */ /* 0x000fe200078e0008 */
[----:B------:R-:W-:Y:S02]  /*6690*/  MOV R35, R9 ;  /* 0x0000000900237202 */ /* 0x000fe40000000f00 */
[----:B------:R-:W-:-:S13]  /*66a0*/  ISETP.NE.AND.EX P0, PT, R24, RZ, PT, P0 ;  /* 0x000000ff1800720c */ /* 0x000fda0003f05300 */
[----:B------:R-:W-:Y:S05]  /*66b0*/  @P0 BRA `(.L_x_580) ;  /* 0xfffffffc00700947 */ /* 0x000fea000383ffff */
[----:B------:R-:W-:Y:S05]  /*66c0*/  BSYNC.RECONVERGENT B2 ;  /* 0x0000000000027941 */ /* 0x000fea0003800200 */
.L_x_576:
        /* <DEDUP_REMOVED lines=24> */
.L_x_582:
        /* <DEDUP_REMOVED lines=8> */
.L_x_583:
[----:B------:R-:W-:Y:S05]  /*68d0*/  BSYNC.RECONVERGENT B2 ;  /* 0x0000000000027941 */ /* 0x000fea0003800200 */
.L_x_581:
        /* <DEDUP_REMOVED lines=24> */
.L_x_585:
        /* <DEDUP_REMOVED lines=8> */
.L_x_586:
[----:B------:R-:W-:Y:S05]  /*6ae0*/  BSYNC.RECONVERGENT B2 ;  /* 0x0000000000027941 */ /* 0x000fea0003800200 */
.L_x_584:
        /* <DEDUP_REMOVED lines=8> */
.L_x_592:
        /* <DEDUP_REMOVED lines=26> */
.L_x_590:
[----:B------:R-:W-:Y:S01]  /*6d10*/  IMAD.MOV.U32 R33, RZ, RZ, R22 ;  /* 0x000000ffff217224 */ /* 0x000fe200078e0016 */
[----:B------:R-:W-:Y:S01]  /*6d20*/  MOV R32, R23 ;  /* 0x0000001700207202 */ /* 0x000fe20000000f00 */
[----:B------:R-:W-:Y:S01]  /*6d30*/  IMAD.MOV.U32 R35, RZ, RZ, R26 ;  /* 0x000000ffff237224 */ /* 0x000fe200078e001a */
[----:B------:R-:W-:Y:S01]  /*6d40*/  MOV R36, 0x6d70 ;  /* 0x00006d7000247802 */ /* 0x000fe20000000f00 */
[----:B------:R-:W-:-:S07]  /*6d50*/  IMAD.MOV.U32 R34, RZ, RZ, R17 ;  /* 0x000000ffff227224 */ /* 0x000fce00078e0011 */
[----:B-1----:R-:W-:Y:S05]  /*6d60*/  CALL.REL.NOINC `($__internal_3_$__cuda_sm20_rem_u64) ;  /* 0x0000005400407944 */ /* 0x002fea0003c00000 */
[----:B------:R-:W-:-:S07]  /*6d70*/  MOV R23, R24 ;  /* 0x0000001800177202 */ /* 0x000fce0000000f00 */
.L_x_591:
[----:B------:R-:W-:Y:S05]  /*6d80*/  BSYNC.RECONVERGENT B3 ;  /* 0x0000000000037941 */ /* 0x000fea0003800200 */
.L_x_589:
[----:B------:R-:W-:Y:S01]  /*6d90*/  ISETP.NE.U32.AND P0, PT, R22, RZ, PT ;  /* 0x000000ff1600720c */ /* 0x000fe20003f05070 */
[----:B------:R-:W-:Y:S02]  /*6da0*/  IMAD.MOV.U32 R26, RZ, RZ, R28 ;  /* 0x000000ffff1a7224 */ /* 0x000fe400078e001c */
[----:B------:R-:W-:Y:S01]  /*6db0*/  IMAD.MOV.U32 R17, RZ, RZ, R27 ;  /* 0x000000ffff117224 */ /* 0x000fe200078e001b */
[----:B------:R-:W-:-:S13]  /*6dc0*/  ISETP.NE.AND.EX P0, PT, R23, RZ, PT, P0 ;  /* 0x000000ff1700720c */ /* 0x000fda0003f05300 */
[----:B------:R-:W-:Y:S05]  /*6dd0*/  @P0 BRA `(.L_x_592) ;  /* 0xfffffffc00640947 */ /* 0x000fea000383ffff */
.L_x_588:
[----:B------:R-:W-:Y:S05]  /*6de0*/  BSYNC.RECONVERGENT B2 ;  /* 0x0000000000027941 */ /* 0x000fea0003800200 */
.L_x_587:
        /* <DEDUP_REMOVED lines=24> */
.L_x_594:
        /* <DEDUP_REMOVED lines=8> */
.L_x_595:
[----:B------:R-:W-:Y:S05]  /*6ff0*/  BSYNC.RECONVERGENT B2 ;  /* 0x0000000000027941 */ /* 0x000fea0003800200 */
.L_x_593:
        /* <DEDUP_REMOVED lines=24> */
.L_x_597:
        /* <DEDUP_REMOVED lines=8> */
.L_x_598:
[----:B------:R-:W-:Y:S05]  /*7200*/  BSYNC.RECONVERGENT B2 ;  /* 0x0000000000027941 */ /* 0x000fea0003800200 */
.L_x_596:
        /* <DEDUP_REMOVED lines=27> */
.L_x_575:
[----:B------:R-:W-:Y:S05]  /*73c0*/  BSYNC.RECONVERGENT B1 ;  /* 0x0000000000017941 */ /* 0x000fea0003800200 */
.L_x_574:
        /* <DEDUP_REMOVED lines=10> */
[----:B------:R-:W-:Y:S01]  /*7470*/  IMAD.MOV.U32 R27, RZ, RZ, RZ ;  /* 0x000000ffff1b7224 */ /* 0x000fe200078e00ff */
[----:B------:R-:W-:Y:S01]  /*7480*/  MOV R28, RZ ;  /* 0x000000ff001c7202 */ /* 0x000fe20000000f00 */
[----:B------:R-:W-:Y:S02]  /*7490*/  IMAD.MOV.U32 R26, RZ, RZ, 0x31 ;  /* 0x00000031ff1a7424 */ /* 0x000fe400078e00ff */
[----:B------:R-:W-:-:S07]  /*74a0*/  IMAD.MOV.U32 R21, RZ, RZ, R30 ;  /* 0x000000ffff157224 */ /* 0x000fce00078e001e */
.L_x_664:
[----:B------:R-:W-:Y:S01]  /*74b0*/  ISETP.GE.AND P0, PT, R29, 0x1, PT ;  /* 0x000000011d00780c */ /* 0x000fe20003f06270 */
[----:B------:R-:W-:Y:S01]  /*74c0*/  BSSY.RECONVERGENT B5, `(.L_x_603) ;  /* 0x000012b000057945 */ /* 0x000fe20003800200 */
[----:B------:R-:W-:Y:S01]  /*74d0*/  IMAD.MOV.U32 R20, RZ, RZ, RZ ;  /* 0x000000ffff147224 */ /* 0x000fe200078e00ff */
[----:B------:R-:W-:-:S10]  /*74e0*/  MOV R19, RZ ;  /* 0x000000ff00137202 */ /* 0x000fd40000000f00 */
[----:B------:R-:W-:Y:S05]  /*74f0*/  @!P0 BRA `(.L_x_604) ;  /* 0x00000010009c8947 */ /* 0x000fea0003800000 */
[----:B------:R-:W-:Y:S02]  /*7500*/  IMAD.MOV.U32 R20, RZ, RZ, RZ ;  /* 0x000000ffff147224 */ /* 0x000fe400078e00ff */
[----:B------:R-:W-:-:S07]  /*7510*/  IMAD.MOV.U32 R7, RZ, RZ, 0x1 ;  /* 0x00000001ff077424 */ /* 0x000fce00078e00ff */
.L_x_634:
[----:B------:R-:W-:Y:S01]  /*7520*/  IADD3 R6, PT, PT, -R7, R26, RZ ;  /* 0x0000001a07067210 */ /* 0x000fe20007ffe1ff */
[----:B------:R-:W-:Y:S01]  /*7530*/  BSSY.RECONVERGENT B4, `(.L_x_605) ;  /* 0x000011f000047945 */ /* 0x000fe20003800200 */
[----:B------:R-:W-:Y:S02]  /*7540*/  IMAD.MOV.U32 R19, RZ, RZ, R7 ;  /* 0x000000ffff137224 */ /* 0x000fe400078e0007 */
[----:B------:R-:W-:Y:S01]  /*7550*/  ISETP.GE.AND P0, PT, R6, RZ, PT ;  /* 0x000000ff0600720c */ /* 0x000fe20003f06270 */
[----:B------:R-:W-:-:S12]  /*7560*/  IMAD.MOV.U32 R15, RZ, RZ, RZ ;  /* 0x000000ffff0f7224 */ /* 0x000fd800078e00ff */
[----:B------:R-:W-:Y:S05]  /*7570*/  @!P0 BRA `(.L_x_606) ;  /* 0x0000001000688947 */ /* 0x000fea0003800000 */
[----:B------:R-:W-:Y:S01]  /*7580*/  IADD3 R7, PT, PT, R21, -0x1, RZ ;  /* 0xffffffff15077810 */ /* 0x000fe20007ffe0ff */
[----:B------:R-:W-:Y:S01]  /*7590*/  BSSY.RECONVERGENT B3, `(.L_x_607) ;  /* 0x0000115000037945 */ /* 0x000fe20003800200 */
[----:B------:R-:W-:Y:S02]  /*75a0*/  CS2R R14, SRZ ;  /* 0x00000000000e7805 */ /* 0x000fe4000001ff00 */
[----:B------:R-:W-:-:S13]  /*75b0*/  ISETP.GT.U32.AND P0, PT, R7, R6, PT ;  /* 0x000000060700720c */ /* 0x000fda0003f04070 */
[----:B------:R-:W-:Y:S05]  /*75c0*/  @P0 BRA `(.L_x_608) ;  /* 0x0000001000440947 */ /* 0x000fea0003800000 */
[-C--:B------:R-:W-:Y:S01]  /*75d0*/  IADD3 R13, P0, PT, R6, -R7.reuse, RZ ;  /* 0x80000007060d7210 */ /* 0x080fe20007f1e0ff */
        /* <DEDUP_REMOVED lines=16> */
.L_x_633:
[C---:B------:R-:W-:Y:S01]  /*76e0*/  ISETP.NE.U32.AND P0, PT, R10.reuse, RZ, PT ;  /* 0x000000ff0a00720c */ /* 0x040fe20003f05070 */
[----:B------:R-:W-:Y:S01]  /*76f0*/  BSSY.RECONVERGENT B6, `(.L_x_609) ;  /* 0x000002f000067945 */ /* 0x000fe20003800200 */
[----:B------:R-:W-:Y:S02]  /*7700*/  IADD3 R7, P1, PT, R10, R11, RZ ;  /* 0x0000000b0a077210 */ /* 0x000fe40007f3e0ff */
[C---:B------:R-:W-:Y:S02]  /*7710*/  ISETP.NE.AND.EX P0, PT, R9.reuse, RZ, PT, P0 ;  /* 0x000000ff0900720c */ /* 0x040fe40003f05300 */
[----:B------:R-:W-:Y:S01]  /*7720*/  IADD3.X R6, PT, PT, R9, R8, RZ, P1, !PT ;  /* 0x0000000809067210 */ /* 0x000fe20000ffe4ff */
[----:B------:R-:W-:-:S04]  /*7730*/  IMAD.MOV.U32 R18, RZ, RZ, R7 ;  /* 0x000000ffff127224 */ /* 0x000fc800078e0007 */
[----:B------:R-:W-:-:S06]  /*7740*/  IMAD.MOV.U32 R17, RZ, RZ, R6 ;  /* 0x000000ffff117224 */ /* 0x000fcc00078e0006 */
[----:B------:R-:W-:Y:S05]  /*7750*/  @!P0 BRA `(.L_x_610) ;  /* 0x0000000000a08947 */ /* 0x000fea0003800000 */
[----:B------:R-:W-:Y:S01]  /*7760*/  MOV R33, R10 ;  /* 0x0000000a00217202 */ /* 0x000fe20000000f00 */
[----:B------:R-:W-:-:S07]  /*7770*/  IMAD.MOV.U32 R24, RZ, RZ, R9 ;  /* 0x000000ffff187224 */ /* 0x000fce00078e0009 */
.L_x_614:
        /* <DEDUP_REMOVED lines=10> */
[----:B------:R0:W2:Y:S02]  /*7820*/  F2I.FTZ.U32.TRUNC.NTZ R23, R22 ;  /* 0x0000001600177305 */ /* 0x0000a4000021f000 */
[----:B0-----:R-:W-:Y:S02]  /*7830*/  HFMA2 R22, -RZ, RZ, 0, 0 ;  /* 0x00000000ff167431 */ /* 0x001fe400000001ff */
[----:B--2---:R-:W-:-:S04]  /*7840*/  IMAD.MOV R24, RZ, RZ, -R23 ;  /* 0x000000ffff187224 */ /* 0x004fc800078e0a17 */
[----:B------:R-:W-:Y:S02]  /*7850*/  IMAD R25, R24, R33, RZ ;  /* 0x0000002118197224 */ /* 0x000fe400078e02ff */
[----:B------:R-:W-:Y:S02]  /*7860*/  IMAD.MOV.U32 R24, RZ, RZ, RZ ;  /* 0x000000ffff187224 */ /* 0x000fe400078e00ff */
        /* <DEDUP_REMOVED lines=11> */
.L_x_612:
[----:B------:R-:W-:Y:S01]  /*7920*/  MOV R35, R18 ;  /* 0x0000001200237202 */ /* 0x000fe20000000f00 */
[----:B------:R-:W-:Y:S01]  /*7930*/  IMAD.MOV.U32 R34, RZ, RZ, R17 ;  /* 0x000000ffff227224 */ /* 0x000fe200078e0011 */
[----:B------:R-:W-:Y:S01]  /*7940*/  MOV R36, 0x7970 ;  /* 0x0000797000247802 */ /* 0x000fe20000000f00 */
[----:B------:R-:W-:-:S07]  /*7950*/  IMAD.MOV.U32 R32, RZ, RZ, R24 ;  /* 0x000000ffff207224 */ /* 0x000fce00078e0018 */
[----:B-1----:R-:W-:Y:S05]  /*7960*/  CALL.REL.NOINC `($__internal_3_$__cuda_sm20_rem_u64) ;  /* 0x0000004800407944 */ /* 0x002fea0003c00000 */
[----:B------:R-:W-:-:S07]  /*7970*/  MOV R33, R22 ;  /* 0x0000001600217202 */ /* 0x000fce0000000f00 */
.L_x_613:
[----:B------:R-:W-:Y:S05]  /*7980*/  BSYNC.RECONVERGENT B7 ;  /* 0x0000000000077941 */ /* 0x000fea0003800200 */
.L_x_611:
[----:B------:R-:W-:Y:S01]  /*7990*/  ISETP.NE.U32.AND P0, PT, R33, RZ, PT ;  /* 0x000000ff2100720c */ /* 0x000fe20003f05070 */
[----:B------:R-:W-:Y:S02]  /*79a0*/  IMAD.MOV.U32 R18, RZ, RZ, R40 ;  /* 0x000000ffff127224 */ /* 0x000fe400078e0028 */
[----:B------:R-:W-:Y:S01]  /*79b0*/  IMAD.MOV.U32 R17, RZ, RZ, R31 ;  /* 0x000000ffff117224 */ /* 0x000fe200078e001f */
[----:B------:R-:W-:-:S13]  /*79c0*/  ISETP.NE.AND.EX P0, PT, R24, RZ, PT, P0 ;  /* 0x000000ff1800720c */ /* 0x000fda0003f05300 */
[----:B------:R-:W-:Y:S05]  /*79d0*/  @P0 BRA `(.L_x_614) ;  /* 0xfffffffc00680947 */ /* 0x000fea000383ffff */
.L_x_610:
[----:B------:R-:W-:Y:S05]  /*79e0*/  BSYNC.RECONVERGENT B6 ;  /* 0x0000000000067941 */ /* 0x000fea0003800200 */
.L_x_609:
        /* <DEDUP_REMOVED lines=24> */
.L_x_616:
        /* <DEDUP_REMOVED lines=8> */
.L_x_617:
[----:B------:R-:W-:Y:S05]  /*7bf0*/  BSYNC.RECONVERGENT B6 ;  /* 0x0000000000067941 */ /* 0x000fea0003800200 */
.L_x_615:
        /* <DEDUP_REMOVED lines=24> */
.L_x_619:
        /* <DEDUP_REMOVED lines=8> */
.L_x_620:
[----:B------:R-:W-:Y:S05]  /*7e00*/  BSYNC.RECONVERGENT B6 ;  /* 0x0000000000067941 */ /* 0x000fea0003800200 */
.L_x_618:
        /* <DEDUP_REMOVED lines=8> */
.L_x_626:
        /* <DEDUP_REMOVED lines=10> */
[----:B------:R-:W-:-:S04]  /*7f30*/  IMAD.MOV.U32 R23, RZ, RZ, RZ ;  /* 0x000000ffff177224 */ /* 0x000fc800078e00ff */
        /* <DEDUP_REMOVED lines=15> */
.L_x_624:
[----:B------:R-:W-:Y:S01]  /*8030*/  MOV R33, R22 ;  /* 0x0000001600217202 */ /* 0x000fe20000000f00 */
[----:B------:R-:W-:Y:S01]  /*8040*/  IMAD.MOV.U32 R32, RZ, RZ, R23 ;  /* 0x000000ffff207224 */ /* 0x000fe200078e0017 */
[----:B------:R-:W-:Y:S01]  /*8050*/  MOV R34, R31 ;  /* 0x0000001f00227202 */ /* 0x000fe20000000f00 */
[----:B------:R-:W-:Y:S01]  /*8060*/  IMAD.MOV.U32 R35, RZ, RZ, R44 ;  /* 0x000000ffff237224 */ /* 0x000fe200078e002c */
[----:B------:R-:W-:-:S07]  /*8070*/  MOV R36, 0x8090 ;  /* 0x0000809000247802 */ /* 0x000fce0000000f00 */
[----:B-1----:R-:W-:Y:S05]  /*8080*/  CALL.REL.NOINC `($__internal_3_$__cuda_sm20_rem_u64) ;  /* 0x0000004000787944 */ /* 0x002fea0003c00000 */
[----:B------:R-:W-:-:S07]  /*8090*/  IMAD.MOV.U32 R23, RZ, RZ, R24 ;  /* 0x000000ffff177224 */ /* 0x000fce00078e0018 */
.L_x_625:
[----:B------:R-:W-:Y:S05]  /*80a0*/  BSYNC.RECONVERGENT B7 ;  /* 0x0000000000077941 */ /* 0x000fea0003800200 */
.L_x_623:
[----:B------:R-:W-:Y:S01]  /*80b0*/  ISETP.NE.U32.AND P0, PT, R22, RZ, PT ;  /* 0x000000ff1600720c */ /* 0x000fe20003f05070 */
[----:B------:R-:W-:Y:S01]  /*80c0*/  IMAD.MOV.U32 R44, RZ, RZ, R46 ;  /* 0x000000ffff2c7224 */ /* 0x000fe200078e002e */
[----:B------:R-:W-:Y:S02]  /*80d0*/  MOV R31, R45 ;  /* 0x0000002d001f7202 */ /* 0x000fe40000000f00 */
[----:B------:R-:W-:-:S13]  /*80e0*/  ISETP.NE.AND.EX P0, PT, R23, RZ, PT, P0 ;  /* 0x000000ff1700720c */ /* 0x000fda0003f05300 */
[----:B------:R-:W-:Y:S05]  /*80f0*/  @P0 BRA `(.L_x_626) ;  /* 0xfffffffc00640947 */ /* 0x000fea000383ffff */
.L_x_622:
[----:B------:R-:W-:Y:S05]  /*8100*/  BSYNC.RECONVERGENT B6 ;  /* 0x0000000000067941 */ /* 0x000fea0003800200 */
.L_x_621:
        /* <DEDUP_REMOVED lines=24> */
.L_x_628:
        /* <DEDUP_REMOVED lines=8> */
.L_x_629:
[----:B------:R-:W-:Y:S05]  /*8310*/  BSYNC.RECONVERGENT B6 ;  /* 0x0000000000067941 */ /* 0x000fea0003800200 */
.L_x_627:
        /* <DEDUP_REMOVED lines=24> */
.L_x_631:
        /* <DEDUP_REMOVED lines=8> */
.L_x_632:
[----:B------:R-:W-:Y:S05]  /*8520*/  BSYNC.RECONVERGENT B6 ;  /* 0x0000000000067941 */ /* 0x000fea0003800200 */
.L_x_630:
        /* <DEDUP_REMOVED lines=27> */
.L_x_608:
[----:B------:R-:W-:Y:S05]  /*86e0*/  BSYNC.RECONVERGENT B3 ;  /* 0x0000000000037941 */ /* 0x000fea0003800200 */
.L_x_607:
[----:B------:R-:W-:-:S04]  /*86f0*/  ISETP.LT.U32.AND P0, PT, R15, 0x7fffffff, PT ;  /* 0x7fffffff0f00780c */ /* 0x000fc80003f01070 */
[----:B------:R-:W-:-:S04]  /*8700*/  ISETP.LT.U32.AND.EX P0, PT, R14, RZ, PT, P0 ;  /* 0x000000ff0e00720c */ /* 0x000fc80003f01100 */
[----:B------:R-:W-:-:S09]  /*8710*/  SEL R15, R15, 0x7fffffff, P0 ;  /* 0x7fffffff0f0f7807 */ /* 0x000fd20000000000 */
.L_x_606:
[----:B------:R-:W-:Y:S05]  /*8720*/  BSYNC.RECONVERGENT B4 ;  /* 0x0000000000047941 */ /* 0x000fea0003800200 */
.L_x_605:
[----:B------:R-:W-:Y:S01]  /*8730*/  IADD3 R20, PT, PT, R15, R20, RZ ;  /* 0x000000140f147210 */ /* 0x000fe20007ffe0ff */
[----:B------:R-:W-:-:S03]  /*8740*/  VIADD R7, R19, 0x1 ;  /* 0x0000000113077836 */ /* 0x000fc60000000000 */
[----:B------:R-:W-:-:S13]  /*8750*/  ISETP.GE.AND P0, PT, R20, R29, PT ;  /* 0x0000001d1400720c */ /* 0x000fda0003f06270 */
[----:B------:R-:W-:Y:S05]  /*8760*/  @!P0 BRA `(.L_x_634) ;  /* 0xffffffec006c8947 */ /* 0x000fea000383ffff */
.L_x_604:
[----:B------:R-:W-:Y:S05]  /*8770*/  BSYNC.RECONVERGENT B5 ;  /* 0x0000000000057941 */ /* 0x000fea0003800200 */
.L_x_603:
[----:B------:R-:W-:Y:S01]  /*8780*/  IMAD.IADD R26, R26, 0x1, -R19 ;  /* 0x000000011a1a7824 */ /* 0x000fe200078e0a13 */
[----:B------:R-:W-:Y:S01]  /*8790*/  BSSY.RECONVERGENT B4, `(.L_x_635) ;  /* 0x000011d000047945 */ /* 0x000fe20003800200 */
[----:B------:R-:W-:Y:S01]  /*87a0*/  IADD3 R21, PT, PT, R21, -0x1, RZ ;  /* 0xffffffff15157810 */ /* 0x000fe20007ffe0ff */
[----:B------:R-:W-:Y:S02]  /*87b0*/  IMAD.MOV.U32 R11, RZ, RZ, RZ ;  /* 0x000000ffff0b7224 */ /* 0x000fe400078e00ff */
[----:B------:R-:W-:-:S13]  /*87c0*/  ISETP.GE.AND P0, PT, R26, RZ, PT ;  /* 0x000000ff1a00720c */ /* 0x000fda0003f06270 */
[----:B------:R-:W-:Y:S05]  /*87d0*/  @!P0 BRA `(.L_x_636) ;  /* 0x0000001000608947 */ /* 0x000fea0003800000 */
[----:B------:R-:W-:Y:S01]  /*87e0*/  ISETP.GT.U32.AND P0, PT, R21, R26, PT ;  /* 0x0000001a1500720c */ /* 0x000fe20003f04070 */
[----:B------:R-:W-:Y:S01]  /*87f0*/  BSSY.RECONVERGENT B3, `(.L_x_637) ;  /* 0x0000113000037945 */ /* 0x000fe20003800200 */
[----:B------:R-:W-:-:S11]  /*8800*/  CS2R R10, SRZ ;  /* 0x00000000000a7805 */ /* 0x000fd6000001ff00 */
        /* <DEDUP_REMOVED lines=12> */
[----:B------:R-:W-:Y:S01]  /*88d0*/  IMAD.MOV.U32 R11, RZ, RZ, 0x1 ;  /* 0x00000001ff0b7424 */ /* 0x000fe200078e00ff */
[----:B------:R-:W-:Y:S01]  /*88e0*/  MOV R10, RZ ;  /* 0x000000ff000a7202 */ /* 0x000fe20000000f00 */
[----:B------:R-:W-:Y:S02]  /*88f0*/  IMAD.MOV.U32 R13, RZ, RZ, 0x1 ;  /* 0x00000001ff0d7424 */ /* 0x000fe400078e00ff */
[----:B------:R-:W-:-:S07]  /*8900*/  IMAD.MOV.U32 R12, RZ, RZ, RZ ;  /* 0x000000ffff0c7224 */ /* 0x000fce00078e00ff */
.L_x_663:
[C---:B------:R-:W-:Y:S01]  /*8910*/  ISETP.NE.U32.AND P0, PT, R13.reuse, RZ, PT ;  /* 0x000000ff0d00720c */ /* 0x040fe20003f05070 */
[----:B------:R-:W-:Y:S01]  /*8920*/  BSSY.RECONVERGENT B5, `(.L_x_639) ;  /* 0x0000030000057945 */ /* 0x000fe20003800200 */
[----:B------:R-:W-:Y:S02]  /*8930*/  IADD3 R7, P1, P2, R13, R26, -R9 ;  /* 0x0000001a0d077210 */ /* 0x000fe40007a3e809 */
[C---:B------:R-:W-:Y:S02]  /*8940*/  ISETP.NE.AND.EX P0, PT, R12.reuse, RZ, PT, P0 ;  /* 0x000000ff0c00720c */ /* 0x040fe40003f05300 */
[----:B------:R-:W-:Y:S02]  /*8950*/  IADD3.X R6, PT, PT, R12, RZ, ~R8, P1, P2 ;  /* 0x000000ff0c067210 */ /* 0x000fe40000fe4c08 */
[----:B------:R-:W-:-:S03]  /*8960*/  MOV R15, R7 ;  /* 0x00000007000f7202 */ /* 0x000fc60000000f00 */
[----:B------:R-:W-:-:S06]  /*8970*/  IMAD.MOV.U32 R14, RZ, RZ, R6 ;  /* 0x000000ffff0e7224 */ /* 0x000fcc00078e0006 */
[----:B------:R-:W-:Y:S05]  /*8980*/  @!P0 BRA `(.L_x_640) ;  /* 0x0000000000a48947 */ /* 0x000fea0003800000 */
[----:B------:R-:W-:Y:S01]  /*8990*/  IMAD.MOV.U32 R32, RZ, RZ, R13 ;  /* 0x000000ffff207224 */ /* 0x000fe200078e000d */
[----:B------:R-:W-:-:S07]  /*89a0*/  MOV R24, R12 ;  /* 0x0000000c00187202 */ /* 0x000fce0000000f00 */
.L_x_644:
        /* <DEDUP_REMOVED lines=17> */
[----:B------:R-:W-:Y:S02]  /*8ac0*/  IMAD R15, R32, R24, R15 ;  /* 0x00000018200f7224 */ /* 0x000fe400078e020f */
[----:B------:R-:W-:-:S03]  /*8ad0*/  HFMA2 R24, -RZ, RZ, 0, 0 ;  /* 0x00000000ff187431 */ /* 0x000fc600000001ff */
[----:B------:R-:W-:-:S13]  /*8ae0*/  ISETP.GE.U32.AND P0, PT, R15, R32, PT ;  /* 0x000000200f00720c */ /* 0x000fda0003f06070 */
[----:B------:R-:W-:-:S05]  /*8af0*/  @P0 IMAD.IADD R15, R15, 0x1, -R32 ;  /* 0x000000010f0f0824 */ /* 0x000fca00078e0a20 */
[----:B------:R-:W-:-:S13]  /*8b00*/  ISETP.GE.U32.AND P0, PT, R15, R32, PT ;  /* 0x000000200f00720c */ /* 0x000fda0003f06070 */
[----:B------:R-:W-:Y:S01]  /*8b10*/  @P0 IMAD.IADD R15, R15, 0x1, -R32 ;  /* 0x000000010f0f0824 */ /* 0x000fe200078e0a20 */
[----:B------:R-:W-:-:S05]  /*8b20*/  @!P1 LOP3.LUT R15, RZ, R32, RZ, 0x33, !PT ;  /* 0x00000020ff0f9212 */ /* 0x000fca00078e33ff */
[----:B------:R-:W-:Y:S01]  /*8b30*/  IMAD.MOV.U32 R32, RZ, RZ, R15 ;  /* 0x000000ffff207224 */ /* 0x000fe200078e000f */
[----:B------:R-:W-:Y:S06]  /*8b40*/  BRA `(.L_x_643) ;  /* 0x00000000001c7947 */ /* 0x000fec0003800000 */
.L_x_642:
[----:B------:R-:W-:Y:S01]  /*8b50*/  IMAD.MOV.U32 R33, RZ, RZ, R32 ;  /* 0x000000ffff217224 */ /* 0x000fe200078e0020 */
[----:B------:R-:W-:Y:S01]  /*8b60*/  MOV R34, R14 ;  /* 0x0000000e00227202 */ /* 0x000fe20000000f00 */
[----:B------:R-:W-:Y:S01]  /*8b70*/  IMAD.MOV.U32 R35, RZ, RZ, R15 ;  /* 0x000000ffff237224 */ /* 0x000fe200078e000f */
[----:B------:R-:W-:Y:S01]  /*8b80*/  MOV R36, 0x8bb0 ;  /* 0x00008bb000247802 */ /* 0x000fe20000000f00 */
[----:B------:R-:W-:-:S07]  /*8b90*/  IMAD.MOV.U32 R32, RZ, RZ, R24 ;  /* 0x000000ffff207224 */ /* 0x000fce00078e0018 */
[----:B-1----:R-:W-:Y:S05]  /*8ba0*/  CALL.REL.NOINC `($__internal_3_$__cuda_sm20_rem_u64) ;  /* 0x0000003400b07944 */ /* 0x002fea0003c00000 */
[----:B------:R-:W-:-:S07]  /*8bb0*/  MOV R32, R22 ;  /* 0x0000001600207202 */ /* 0x000fce0000000f00 */
.L_x_643:
[----:B------:R-:W-:Y:S05]  /*8bc0*/  BSYNC.RECONVERGENT B6 ;  /* 0x0000000000067941 */ /* 0x000fea0003800200 */
.L_x_641:
[----:B------:R-:W-:Y:S01]  /*8bd0*/  ISETP.NE.U32.AND P0, PT, R32, RZ, PT ;  /* 0x000000ff2000720c */ /* 0x000fe20003f05070 */
[----:B------:R-:W-:Y:S02]  /*8be0*/  IMAD.MOV.U32 R15, RZ, RZ, R18 ;  /* 0x000000ffff0f7224 */ /* 0x000fe400078e0012 */
[----:B------:R-:W-:Y:S01]  /*8bf0*/  IMAD.MOV.U32 R14, RZ, RZ, R17 ;  /* 0x000000ffff0e7224 */ /* 0x000fe200078e0011 */
[----:B------:R-:W-:-:S13]  /*8c00*/  ISETP.NE.AND.EX P0, PT, R24, RZ, PT, P0 ;  /* 0x000000ff1800720c */ /* 0x000fda0003f05300 */
[----:B------:R-:W-:Y:S05]  /*8c10*/  @P0 BRA `(.L_x_644) ;  /* 0xfffffffc00640947 */ /* 0x000fea000383ffff */
.L_x_640:
[----:B------:R-:W-:Y:S05]  /*8c20*/  BSYNC.RECONVERGENT B5 ;  /* 0x0000000000057941 */ /* 0x000fea0003800200 */
.L_x_639:
        /* <DEDUP_REMOVED lines=24> */
.L_x_646:
        /* <DEDUP_REMOVED lines=8> */
.L_x_647:
[----:B------:R-:W-:Y:S05]  /*8e30*/  BSYNC.RECONVERGENT B5 ;  /* 0x0000000000057941 */ /* 0x000fea0003800200 */
.L_x_645:
        /* <DEDUP_REMOVED lines=24> */
.L_x_649:
        /* <DEDUP_REMOVED lines=8> */
.L_x_650:
[----:B------:R-:W-:Y:S05]  /*9040*/  BSYNC.RECONVERGENT B5 ;  /* 0x0000000000057941 */ /* 0x000fea0003800200 */
.L_x_648:
        /* <DEDUP_REMOVED lines=8> */
.L_x_656:
        /* <DEDUP_REMOVED lines=26> */
.L_x_654:
[----:B------:R-:W-:Y:S01]  /*9270*/  MOV R33, R22 ;  /* 0x0000001600217202 */ /* 0x000fe20000000f00 */
[----:B------:R-:W-:Y:S01]  /*9280*/  IMAD.MOV.U32 R32, RZ, RZ, R23 ;  /* 0x000000ffff207224 */ /* 0x000fe200078e0017 */
[----:B------:R-:W-:Y:S01]  /*9290*/  MOV R34, R17 ;  /* 0x0000001100227202 */ /* 0x000fe20000000f00 */
[----:B------:R-:W-:Y:S01]  /*92a0*/  IMAD.MOV.U32 R35, RZ, RZ, R18 ;  /* 0x000000ffff237224 */ /* 0x000fe200078e0012 */
[----:B------:R-:W-:-:S07]  /*92b0*/  MOV R36, 0x92d0 ;  /* 0x000092d000247802 */ /* 0x000fce0000000f00 */
[----:B-1----:R-:W-:Y:S05]  /*92c0*/  CALL.REL.NOINC `($__internal_3_$__cuda_sm20_rem_u64) ;  /* 0x0000002c00e87944 */ /* 0x002fea0003c00000 */
[----:B------:R-:W-:-:S07]  /*92d0*/  IMAD.MOV.U32 R23, RZ, RZ, R24 ;  /* 0x000000ffff177224 */ /* 0x000fce00078e0018 */
.L_x_655:
[----:B------:R-:W-:Y:S05]  /*92e0*/  BSYNC.RECONVERGENT B6 ;  /* 0x0000000000067941 */ /* 0x000fea0003800200 */
.L_x_653:
[----:B------:R-:W-:Y:S01]  /*92f0*/  ISETP.NE.U32.AND P0, PT, R22, RZ, PT ;  /* 0x000000ff1600720c */ /* 0x000fe20003f05070 */
[----:B------:R-:W-:Y:S01]  /*9300*/  IMAD.MOV.U32 R18, RZ, RZ, R44 ;  /* 0x000000ffff127224 */ /* 0x000fe200078e002c */
[----:B------:R-:W-:Y:S02]  /*9310*/  MOV R17, R31 ;  /* 0x0000001f00117202 */ /* 0x000fe40000000f00 */
[----:B------:R-:W-:-:S13]  /*9320*/  ISETP.NE.AND.EX P0, PT, R23, RZ, PT, P0 ;  /* 0x000000ff1700720c */ /* 0x000fda0003f05300 */
[----:B------:R-:W-:Y:S05]  /*9330*/  @P0 BRA `(.L_x_656) ;  /* 0xfffffffc00640947 */ /* 0x000fea000383ffff */
.L_x_652:
[----:B------:R-:W-:Y:S05]  /*9340*/  BSYNC.RECONVERGENT B5 ;  /* 0x0000000000057941 */ /* 0x000fea0003800200 */
.L_x_651:
        /* <DEDUP_REMOVED lines=24> */
.L_x_658:
        /* <DEDUP_REMOVED lines=8> */
.L_x_659:
[----:B------:R-:W-:Y:S05]  /*9550*/  BSYNC.RECONVERGENT B5 ;  /* 0x0000000000057941 */ /* 0x000fea0003800200 */
.L_x_657:
        /* <DEDUP_REMOVED lines=24> */
.L_x_661:
        /* <DEDUP_REMOVED lines=8> */
.L_x_662:
[----:B------:R-:W-:Y:S05]  /*9760*/  BSYNC.RECONVERGENT B5 ;  /* 0x0000000000057941 */ /* 0x000fea0003800200 */
.L_x_660:
        /* <DEDUP_REMOVED lines=27> */
.L_x_638:
[----:B------:R-:W-:Y:S05]  /*9920*/  BSYNC.RECONVERGENT B3 ;  /* 0x0000000000037941 */ /* 0x000fea0003800200 */
.L_x_637:
[----:B------:R-:W-:-:S04]  /*9930*/  ISETP.LT.U32.AND P0, PT, R11, 0x7fffffff, PT ;  /* 0x7fffffff0b00780c */ /* 0x000fc80003f01070 */
[----:B------:R-:W-:-:S04]  /*9940*/  ISETP.LT.U32.AND.EX P0, PT, R10, RZ, PT, P0 ;  /* 0x000000ff0a00720c */ /* 0x000fc80003f01100 */
[----:B------:R-:W-:-:S09]  /*9950*/  SEL R11, R11, 0x7fffffff, P0 ;  /* 0x7fffffff0b0b7807 */ /* 0x000fd20000000000 */
.L_x_636:
[----:B------:R-:W-:Y:S05]  /*9960*/  BSYNC.RECONVERGENT B4 ;  /* 0x0000000000047941 */ /* 0x000fea0003800200 */
.L_x_635:
[----:B------:R-:W-:Y:S01]  /*9970*/  IADD3 R28, PT, PT, R19, R28, RZ ;  /* 0x0000001c131c7210 */ /* 0x000fe20007ffe0ff */
[----:B------:R-:W-:Y:S01]  /*9980*/  IMAD R7, R27, 0x4, R0 ;  /* 0x000000041b077824 */ /* 0x000fe200078e0200 */
[----:B------:R-:W-:Y:S01]  /*9990*/  IADD3 R29, PT, PT, R11, R29, -R20 ;  /* 0x0000001d0b1d7210 */ /* 0x000fe20007ffe814 */
[----:B------:R-:W-:-:S03]  /*99a0*/  VIADD R27, R27, 0x1 ;  /* 0x000000011b1b7836 */ /* 0x000fc60000000000 */
[----:B------:R0:W-:Y:S02]  /*99b0*/  STL [R7], R28 ;  /* 0x0000001c07007387 */ /* 0x0001e40000100800 */
[----:B------:R-:W-:-:S13]  /*99c0*/  ISETP.NE.AND P0, PT, R27, R16, PT ;  /* 0x000000101b00720c */ /* 0x000fda0003f05270 */
[----:B0-----:R-:W-:Y:S05]  /*99d0*/  @P0 BRA `(.L_x_664) ;  /* 0xffffffd800b40947 */ /* 0x001fea000383ffff */
[----:B------:R-:W-:Y:S05]  /*99e0*/  BSYNC.RECONVERGENT B1 ;  /* 0x0000000000017941 */ /* 0x000fea0003800200 */
.L_x_602:
[----:B------:R-:W-:-:S07]  /*99f0*/  MOV R7, R16 ;  /* 0x0000001000077202 */ /* 0x000fce0000000f00 */
.L_x_601:
[----:B------:R-:W-:Y:S05]  /*9a00*/  BSYNC.RECONVERGENT B2 ;  /* 0x0000000000027941 */ /* 0x000fea0003800200 */
.L_x_600:
[----:B------:R-:W-:Y:S01]  /*9a10*/  IMAD.IADD R28, R29, 0x1, R28 ;  /* 0x000000011d1c7824 */ /* 0x000fe200078e021c */
[C---:B------:R-:W-:Y:S01]  /*9a20*/  ISETP.GT.U32.AND P0, PT, R7.reuse, 0x2, PT ;  /* 0x000000020700780c */ /* 0x040fe20003f04070 */
[----:B------:R-:W-:-:S05]  /*9a30*/  IMAD R9, R7, 0x4, R0 ;  /* 0x0000000407097824 */ /* 0x000fca00078e0200 */
[----:B------:R0:W-:Y:S07]  /*9a40*/  STL [R9], R28 ;  /* 0x0000001c09007387 */ /* 0x0001ee0000100800 */
[----:B------:R-:W-:Y:S05]  /*9a50*/  @P0 BRA `(.L_x_478) ;  /* 0x00000000001c0947 */ /* 0x000fea0003800000 */
[----:B------:R-:W-:Y:S02]  /*9a60*/  MOV R6, 0xffffffff ;  /* 0xffffffff00067802 */ /* 0x000fe40000000f00 */
[----:B------:R-:W-:-:S03]  /*9a70*/  ISETP.NE.AND P0, PT, R30, 0x3, PT ;  /* 0x000000031e00780c */ /* 0x000fc60003f05270 */
[----:B------:R2:W-:Y:S10]  /*9a80*/  STL [R9+0x4], R6 ;  /* 0x0000040609007387 */ /* 0x0005f40000100800 */
[----:B--2---:R-:W-:Y:S05]  /*9a90*/  @!P0 BRA `(.L_x_478) ;  /* 0x00000000000c8947 */ /* 0x004fea0003800000 */
[----:B------:R-:W-:Y:S01]  /*9aa0*/  ISETP.NE.AND P0, PT, R30, 0x2, PT ;  /* 0x000000021e00780c */ /* 0x000fe20003f05270 */
[----:B------:R2:W-:-:S12]  /*9ab0*/  STL [R9+0x8], R6 ;  /* 0x0000080609007387 */ /* 0x0005d80000100800 */
[----:B------:R2:W-:Y:S02]  /*9ac0*/  @P0 STL [R9+0xc], R6 ;  /* 0x00000c0609000387 */ /* 0x0005e40000100800 */
.L_x_478:
[----:B0-----:R-:W-:Y:S05]  /*9ad0*/  BSYNC.RECONVERGENT B0 ;  /* 0x0000000000007941 */ /* 0x001fea0003800200 */
.L_x_417:
[----:B--2---:R-:W2:Y:S04]  /*9ae0*/  LDL.64 R8, [R1] ;  /* 0x0000000001087983 */ /* 0x004ea80000100a00 */
[----:B------:R-:W5:Y:S01]  /*9af0*/  LDL.64 R10, [R1+0x8] ;  /* 0x00000800010a7983 */ /* 0x000f620000100a00 */
[----:B---34-:R-:W-:Y:S02]  /*9b00*/  IMAD.MOV.U32 R7, RZ, RZ, 0x2 ;  /* 0x00000002ff077424 */ /* 0x018fe400078e00ff */
[----:B------:R-:W-:Y:S01]  /*9b10*/  HFMA2 R16, -RZ, RZ, 0, 0 ;  /* 0x00000000ff107431 */ /* 0x000fe200000001ff */
[----:B------:R-:W-:Y:S02]  /*9b20*/  CS2R R12, SRZ ;  /* 0x00000000000c7805 */ /* 0x000fe4000001ff00 */
[----:B------:R-:W-:-:S02]  /*9b30*/  CS2R R14, SRZ ;  /* 0x00000000000e7805 */ /* 0x000fc4000001ff00 */
[C---:B--2---:R-:W-:Y:S01]  /*9b40*/  ISETP.GT.AND P1, PT, R9.reuse, RZ, PT ;  /* 0x000000ff0900720c */ /* 0x044fe20003f24270 */
[--C-:B------:R-:W-:Y:S01]  /*9b50*/  IMAD R9, R9, 0x4, R4.reuse ;  /* 0x0000000409097824 */ /* 0x100fe200078e0204 */
[C---:B------:R-:W-:Y:S01]  /*9b60*/  ISETP.GT.AND P0, PT, R8.reuse, RZ, PT ;  /* 0x000000ff0800720c */ /* 0x040fe20003f04270 */
[--C-:B------:R-:W-:Y:S01]  /*9b70*/  IMAD R8, R8, 0x4, R4.reuse ;  /* 0x0000000408087824 */ /* 0x100fe200078e0204 */
[C---:B-----5:R-:W-:Y:S01]  /*9b80*/  ISETP.GT.AND P2, PT, R10.reuse, RZ, PT ;  /* 0x000000ff0a00720c */ /* 0x060fe20003f44270 */
[----:B------:R-:W-:Y:S01]  /*9b90*/  IMAD R10, R10, 0x4, R4 ;  /* 0x000000040a0a7824 */ /* 0x000fe200078e0204 */
[----:B------:R-:W-:-:S07]  /*9ba0*/  SEL R6, RZ, 0x1, !P1 ;  /* 0x00000001ff067807 */ /* 0x000fce0004800000 */
[----:B------:R-:W-:Y:S02]  /*9bb0*/  @!P1 IMAD.MOV R7, RZ, RZ, 0x1 ;  /* 0x00000001ff079424 */ /* 0x000fe400078e02ff */
[----:B------:R-:W-:Y:S02]  /*9bc0*/  @!P0 IADD3 R7, PT, PT, R6, RZ, RZ ;  /* 0x000000ff06078210 */ /* 0x000fe40007ffe0ff */
[C---:B------:R-:W-:Y:S01]  /*9bd0*/  ISETP.GT.AND P0, PT, R11.reuse, RZ, PT ;  /* 0x000000ff0b00720c */ /* 0x040fe20003f04270 */
[----:B------:R-:W-:Y:S02]  /*9be0*/  IMAD R11, R11, 0x4, R4 ;  /* 0x000000040b0b7824 */ /* 0x000fe400078e0204 */
[----:B------:R-:W-:Y:S02]  /*9bf0*/  VIADD R6, R7, 0x1 ;  /* 0x0000000107067836 */ /* 0x000fe40000000000 */
[----:B------:R-:W-:-:S05]  /*9c00*/  @!P2 IMAD.MOV R6, RZ, RZ, R7 ;  /* 0x000000ffff06a224 */ /* 0x000fca00078e0207 */
[----:B------:R-:W-:-:S03]  /*9c10*/  IADD3 R7, PT, PT, R6, 0x1, RZ ;  /* 0x0000000106077810 */ /* 0x000fc60007ffe0ff */
[----:B------:R-:W-:-:S07]  /*9c20*/  @!P0 IADD3 R7, PT, PT, R6, RZ, RZ ;  /* 0x000000ff06078210 */ /* 0x000fce0007ffe0ff */
.L_x_687:
[C---:B------:R-:W-:Y:S01]  /*9c30*/  ISETP.NE.AND P6, PT, R16.reuse, RZ, PT ;  /* 0x000000ff1000720c */ /* 0x040fe20003fc5270 */
[----:B------:R-:W-:Y:S01]  /*9c40*/  IMAD.MOV.U32 R17, RZ, RZ, 0x1 ;  /* 0x00000001ff117424 */ /* 0x000fe200078e00ff */
[C---:B------:R-:W-:Y:S01]  /*9c50*/  ISETP.NE.AND P5, PT, R16.reuse, 0x1, PT ;  /* 0x000000011000780c */ /* 0x040fe20003fa5270 */
[----:B------:R-:W-:Y:S01]  /*9c60*/  BSSY.RECONVERGENT B0, `(.L_x_665) ;  /* 0x0000138000007945 */ /* 0x000fe20003800200 */
[C---:B------:R-:W-:Y:S02]  /*9c70*/  ISETP.NE.AND P2, PT, R16.reuse, 0x2, PT ;  /* 0x000000021000780c */ /* 0x040fe40003f45270 */
[C---:B------:R-:W-:Y:S02]  /*9c80*/  ISETP.NE.AND P1, PT, R16.reuse, 0x3, PT ;  /* 0x000000031000780c */ /* 0x040fe40003f25270 */
[C---:B------:R-:W-:Y:S02]  /*9c90*/  ISETP.NE.AND P0, PT, R16.reuse, 0x4, PT ;  /* 0x000000041000780c */ /* 0x040fe40003f05270 */
[----:B------:R-:W-:-:S02]  /*9ca0*/  ISETP.NE.AND P4, PT, R16, 0x5, PT ;  /* 0x000000051000780c */ /* 0x000fc40003f85270 */
[C---:B------:R-:W-:Y:S01]  /*9cb0*/  ISETP.NE.AND P3, PT, R16.reuse, 0x6, PT ;  /* 0x000000061000780c */ /* 0x040fe20003f65270 */
[----:B------:R-:W-:Y:S01]  /*9cc0*/  @P6 IMAD.MOV.U32 R17, RZ, RZ, 0x2 ;  /* 0x00000002ff116424 */ /* 0x000fe200078e00ff */
[----:B------:R-:W-:Y:S01]  /*9cd0*/  @P6 STL [R1+0x1c], RZ ;  /* 0x00001cff01006387 */ /* 0x000fe20000100800 */
[----:B------:R-:W-:Y:S02]  /*9ce0*/  ISETP.NE.AND P6, PT, R16, 0x7, PT ;  /* 0x000000071000780c */ /* 0x000fe40003fc5270 */
[C---:B------:R-:W-:Y:S01]  /*9cf0*/  @P5 IMAD R21, R17.reuse, 0x4, R4 ;  /* 0x0000000411155824 */ /* 0x040fe200078e0204 */
[----:B------:R-:W-:-:S05]  /*9d00*/  @P5 IADD3 R6, PT, PT, R17, 0x1, RZ ;  /* 0x0000000111065810 */ /* 0x000fca0007ffe0ff */
[----:B------:R-:W-:-:S04]  /*9d10*/  @P5 IMAD.MOV.U32 R17, RZ, RZ, R6 ;  /* 0x000000ffff115224 */ /* 0x000fc800078e0006 */
        /* <DEDUP_REMOVED lines=11> */
[----:B------:R-:W-:Y:S01]  /*9dd0*/  @P4 IMAD.MOV.U32 R17, RZ, RZ, R6 ;  /* 0x000000ffff114224 */ /* 0x000fe200078e0006 */
[----:B------:R-:W-:-:S03]  /*9de0*/  @P5 MOV R6, 0x1 ;  /* 0x0000000100065802 */ /* 0x000fc60000000f00 */
[C---:B------:R-:W-:Y:S02]  /*9df0*/  @P3 VIADD R18, R17.reuse, 0x1 ;  /* 0x0000000111123836 */ /* 0x040fe40000000000 */
[----:B------:R-:W-:Y:S01]  /*9e00*/  @P3 IMAD R20, R17, 0x4, R4 ;  /* 0x0000000411143824 */ /* 0x000fe200078e0204 */
[----:B------:R0:W-:Y:S01]  /*9e10*/  @P5 STL [R21], R6 ;  /* 0x0000000615005387 */ /* 0x0001e20000100800 */
[----:B------:R-:W-:Y:S02]  /*9e20*/  ISETP.NE.AND P5, PT, R16, 0x8, PT ;  /* 0x000000081000780c */ /* 0x000fe40003fa5270 */
[----:B------:R-:W-:Y:S01]  /*9e30*/  @P3 MOV R17, R18 ;  /* 0x0000001200113202 */ /* 0x000fe20000000f00 */
[----:B------:R-:W-:-:S03]  /*9e40*/  @P2 IMAD.MOV.U32 R18, RZ, RZ, 0x2 ;  /* 0x00000002ff122424 */ /* 0x000fc600078e00ff */
[C---:B------:R-:W-:Y:S01]  /*9e50*/  @P6 LEA R29, R17.reuse, R4, 0x2 ;  /* 0x00000004111d6211 */ /* 0x040fe200078e10ff */
[----:B------:R-:W-:Y:S01]  /*9e60*/  @P6 VIADD R22, R17, 0x1 ;  /* 0x0000000111166836 */ /* 0x000fe20000000000 */
[----:B------:R2:W-:Y:S01]  /*9e70*/  @P2 STL [R23], R18 ;  /* 0x0000001217002387 */ /* 0x0005e20000100800 */
[----:B------:R-:W-:Y:S02]  /*9e80*/  ISETP.NE.AND P2, PT, R16, 0x9, PT ;  /* 0x000000091000780c */ /* 0x000fe40003f45270 */
[----:B------:R-:W-:Y:S02]  /*9e90*/  @P6 IMAD.MOV.U32 R17, RZ, RZ, R22 ;  /* 0x000000ffff116224 */ /* 0x000fe400078e0016 */
[----:B------:R-:W-:Y:S02]  /*9ea0*/  @P1 IMAD.MOV.U32 R22, RZ, RZ, 0x3 ;  /* 0x00000003ff161424 */ /* 0x000fe400078e00ff */
[C---:B------:R-:W-:Y:S01]  /*9eb0*/  @P5 IMAD R31, R17.reuse, 0x4, R4 ;  /* 0x00000004111f5824 */ /* 0x040fe200078e0204 */
[----:B0-----:R-:W-:-:S02]  /*9ec0*/  @P5 IADD3 R6, PT, PT, R17, 0x1, RZ ;  /* 0x0000000111065810 */ /* 0x001fc40007ffe0ff */
[----:B------:R0:W-:Y:S01]  /*9ed0*/  @P1 STL [R25], R22 ;  /* 0x0000001619001387 */ /* 0x0001e20000100800 */
[----:B------:R-:W-:Y:S02]  /*9ee0*/  ISETP.NE.AND P1, PT, R16, 0xa, PT ;  /* 0x0000000a1000780c */ /* 0x000fe40003f25270 */
[----:B------:R-:W-:Y:S01]  /*9ef0*/  @P5 IMAD.MOV.U32 R17, RZ, RZ, R6 ;  /* 0x000000ffff115224 */ /* 0x000fe200078e0006 */
[----:B------:R-:W-:-:S03]  /*9f00*/  @P0 MOV R6, 0x4 ;  /* 0x0000000400060802 */ /* 0x000fc60000000f00 */
[C---:B--2---:R-:W-:Y:S02]  /*9f10*/  @P2 VIADD R18, R17.reuse, 0x1 ;  /* 0x0000000111122836 */ /* 0x044fe40000000000 */
        /* <DEDUP_REMOVED lines=11> */
[C---:B0-----:R-:W-:Y:S01]  /*9fd0*/  @P0 IMAD R25, R17.reuse, 0x4, R4 ;  /* 0x0000000411190824 */ /* 0x041fe200078e0204 */
[----:B--2---:R-:W-:-:S02]  /*9fe0*/  @P0 IADD3 R6, PT, PT, R17, 0x1, RZ ;  /* 0x0000000111060810 */ /* 0x004fc40007ffe0ff */
[----:B------:R0:W-:Y:S01]  /*9ff0*/  @P3 STL [R20], R21 ;  /* 0x0000001514003387 */ /* 0x0001e20000100800 */
[----:B------:R-:W-:Y:S02]  /*a000*/  ISETP.NE.AND P3, PT, R16, 0xd, PT ;  /* 0x0000000d1000780c */ /* 0x000fe40003f65270 */
[----:B------:R-:W-:Y:S01]  /*a010*/  @P0 IMAD.MOV.U32 R17, RZ, RZ, R6 ;  /* 0x000000ffff110224 */ /* 0x000fe200078e0006 */
[----:B------:R-:W-:-:S03]  /*a020*/  @P6 MOV R6, 0x7 ;  /* 0x0000000700066802 */ /* 0x000fc60000000f00 */
[C---:B---3--:R-:W-:Y:S02]  /*a030*/  @P4 VIADD R18, R17.reuse, 0x1 ;  /* 0x0000000111124836 */ /* 0x048fe40000000000 */
[----:B------:R-:W-:Y:S01]  /*a040*/  @P4 IMAD R22, R17, 0x4, R4 ;  /* 0x0000000411164824 */ /* 0x000fe200078e0204 */
[----:B------:R2:W-:Y:S01]  /*a050*/  @P6 STL [R29], R6 ;  /* 0x000000061d006387 */ /* 0x0005e20000100800 */
[----:B------:R-:W-:Y:S02]  /*a060*/  ISETP.NE.AND P6, PT, R16, 0xe, PT ;  /* 0x0000000e1000780c */ /* 0x000fe40003fc5270 */
[----:B------:R-:W-:Y:S01]  /*a070*/  @P4 MOV R17, R18 ;  /* 0x0000001200114202 */ /* 0x000fe20000000f00 */
[----:B------:R-:W-:-:S03]  /*a080*/  @P5 IMAD.MOV.U32 R18, RZ, RZ, 0x8 ;  /* 0x00000008ff125424 */ /* 0x000fc600078e00ff */
[C---:B0-----:R-:W-:Y:S01]  /*a090*/  @P3 LEA R21, R17.reuse, R4, 0x2 ;  /* 0x0000000411153211 */ /* 0x041fe200078e10ff */
[----:B------:R-:W-:Y:S01]  /*a0a0*/  @P3 VIADD R19, R17, 0x1 ;  /* 0x0000000111133836 */ /* 0x000fe20000000000 */
[----:B------:R0:W-:Y:S01]  /*a0b0*/  @P5 STL [R31], R18 ;  /* 0x000000121f005387 */ /* 0x0001e20000100800 */
[----:B------:R-:W-:Y:S02]  /*a0c0*/  ISETP.NE.AND P5, PT, R16, 0xf, PT ;  /* 0x0000000f1000780c */ /* 0x000fe40003fa5270 */
[----:B------:R-:W-:Y:S02]  /*a0d0*/  @P3 IMAD.MOV.U32 R17, RZ, RZ, R19 ;  /* 0x000000ffff113224 */ /* 0x000fe400078e0013 */
[----:B------:R-:W-:Y:S02]  /*a0e0*/  @P2 IMAD.MOV.U32 R19, RZ, RZ, 0x9 ;  /* 0x00000009ff132424 */ /* 0x000fe400078e00ff */
[C---:B------:R-:W-:Y:S01]  /*a0f0*/  @P6 IMAD R27, R17.reuse, 0x4, R4 ;  /* 0x00000004111b6824 */ /* 0x040fe200078e0204 */
[----:B--2---:R-:W-:-:S02]  /*a100*/  @P6 IADD3 R6, PT, PT, R17, 0x1, RZ ;  /* 0x0000000111066810 */ /* 0x004fc40007ffe0ff */
[----:B------:R2:W-:Y:S01]  /*a110*/  @P2 STL [R24], R19 ;  /* 0x0000001318002387 */ /* 0x0005e20000100800 */
[----:B------:R-:W-:Y:S02]  /*a120*/  ISETP.NE.AND P2, PT, R16, 0x10, PT ;  /* 0x000000101000780c */ /* 0x000fe40003f45270 */
[----:B------:R-:W-:Y:S01]  /*a130*/  @P6 IMAD.MOV.U32 R17, RZ, RZ, R6 ;  /* 0x000000ffff116224 */ /* 0x000fe200078e0006 */
[----:B------:R-:W-:-:S03]  /*a140*/  @P1 MOV R6, 0xa ;  /* 0x0000000a00061802 */ /* 0x000fc60000000f00 */
[C---:B0-----:R-:W-:Y:S02]  /*a150*/  @P5 VIADD R18, R17.reuse, 0x1 ;  /* 0x0000000111125836 */ /* 0x041fe40000000000 */
[----:B------:R-:W-:Y:S01]  /*a160*/  @P5 IMAD R20, R17, 0x4, R4 ;  /* 0x0000000411145824 */ /* 0x000fe200078e0204 */
[----:B------:R0:W-:Y:S01]  /*a170*/  @P1 STL [R23], R6 ;  /* 0x0000000617001387 */ /* 0x0001e20000100800 */
[----:B------:R-:W-:Y:S02]  /*a180*/  ISETP.NE.AND P1, PT, R16, 0x11, PT ;  /* 0x000000111000780c */ /* 0x000fe40003f25270 */
[----:B------:R-:W-:Y:S01]  /*a190*/  @P5 MOV R17, R18 ;  /* 0x0000001200115202 */ /* 0x000fe20000000f00 */
[----:B------:R-:W-:-:S03]  /*a1a0*/  @P0 IMAD.MOV.U32 R18, RZ, RZ, 0xb ;  /* 0x0000000bff120424 */ /* 0x000fc600078e00ff */
[C---:B------:R-:W-:Y:S01]  /*a1b0*/  @P2 LEA R29, R17.reuse, R4, 0x2 ;  /* 0x00000004111d2211 */ /* 0x040fe200078e10ff */
[----:B--2---:R-:W-:Y:S01]  /*a1c0*/  @P2 VIADD R19, R17, 0x1 ;  /* 0x0000000111132836 */ /* 0x004fe20000000000 */
[----:B------:R2:W-:Y:S01]  /*a1d0*/  @P0 STL [R25], R18 ;  /* 0x0000001219000387 */ /* 0x0005e20000100800 */
[----:B------:R-:W-:Y:S02]  /*a1e0*/  ISETP.NE.AND P0, PT, R16, 0x12, PT ;  /* 0x000000121000780c */ /* 0x000fe40003f05270 */
[----:B------:R-:W-:Y:S02]  /*a1f0*/  @P2 IMAD.MOV.U32 R17, RZ, RZ, R19 ;  /* 0x000000ffff112224 */ /* 0x000fe400078e0013 */
[----:B------:R-:W-:Y:S02]  /*a200*/  @P4 IMAD.MOV.U32 R19, RZ, RZ, 0xc ;  /* 0x0000000cff134424 */ /* 0x000fe400078e00ff */
[C---:B0-----:R-:W-:Y:S01]  /*a210*/  @P1 IMAD R23, R17.reuse, 0x4, R4 ;  /* 0x0000000411171824 */ /* 0x041fe200078e0204 */
[----:B------:R-:W-:-:S02]  /*a220*/  @P1 IADD3 R6, PT, PT, R17, 0x1, RZ ;  /* 0x0000000111061810 */ /* 0x000fc40007ffe0ff */
        /* <DEDUP_REMOVED lines=11> */
[----:B0-----:R-:W-:Y:S01]  /*a2e0*/  @P4 VIADD R19, R17, 0x1 ;  /* 0x0000000111134836 */ /* 0x001fe20000000000 */
[----:B------:R0:W-:Y:S01]  /*a2f0*/  @P6 STL [R27], R18 ;  /* 0x000000121b006387 */ /* 0x0001e20000100800 */
[----:B------:R-:W-:Y:S02]  /*a300*/  ISETP.NE.AND P6, PT, R16, 0x15, PT ;  /* 0x000000151000780c */ /* 0x000fe40003fc5270 */
[----:B------:R-:W-:Y:S02]  /*a310*/  @P4 IMAD.MOV.U32 R17, RZ, RZ, R19 ;  /* 0x000000ffff114224 */ /* 0x000fe400078e0013 */
[----:B------:R-:W-:Y:S02]  /*a320*/  @P5 IMAD.MOV.U32 R19, RZ, RZ, 0xf ;  /* 0x0000000fff135424 */ /* 0x000fe400078e00ff */
[C---:B--2---:R-:W-:Y:S01]  /*a330*/  @P3 IMAD R21, R17.reuse, 0x4, R4 ;  /* 0x0000000411153824 */ /* 0x044fe200078e0204 */
[----:B------:R-:W-:-:S02]  /*a340*/  @P3 IADD3 R6, PT, PT, R17, 0x1, RZ ;  /* 0x0000000111063810 */ /* 0x000fc40007ffe0ff */
        /* <DEDUP_REMOVED lines=160> */
[C---:B------:R-:W-:Y:S01]  /*ad50*/  @P4 IMAD R28, R17.reuse, 0x4, R4 ;  /* 0x00000004111c4824 */ /* 0x040fe200078e0204 */
[----:B0-----:R-:W-:-:S02]  /*ad60*/  @P4 IADD3 R6, PT, PT, R17, 0x1, RZ ;  /* 0x0000000111064810 */ /* 0x001fc40007ffe0ff */
[----:B------:R0:W-:Y:S01]  /*ad70*/  @P6 STL [R20], R19 ;  /* 0x0000001314006387 */ /* 0x0001e20000100800 */
[----:B------:R-:W-:Y:S01]  /*ad80*/  ISETP.NE.AND P6, PT, R16, 0x31, PT ;  /* 0x000000311000780c */ /* 0x000fe20003fc5270 */
[----:B--2---:R-:W-:Y:S02]  /*ad90*/  @P2 IMAD.MOV.U32 R18, RZ, RZ, 0x2c ;  /* 0x0000002cff122424 */ /* 0x004fe400078e00ff */
[----:B------:R-:W-:Y:S01]  /*ada0*/  @P4 IMAD.MOV.U32 R17, RZ, RZ, R6 ;  /* 0x000000ffff114224 */ /* 0x000fe200078e0006 */
[----:B------:R-:W-:Y:S01]  /*adb0*/  @P5 MOV R6, 0x2b ;  /* 0x0000002b00065802 */ /* 0x000fe20000000f00 */
[----:B------:R-:W-:Y:S02]  /*adc0*/  @P3 IMAD.MOV.U32 R22, RZ, RZ, 0x30 ;  /* 0x00000030ff163424 */ /* 0x000fe400078e00ff */
[C---:B------:R-:W-:Y:S01]  /*add0*/  @P3 VIADD R21, R17.reuse, 0x1 ;  /* 0x0000000111153836 */ /* 0x040fe20000000000 */
[----:B------:R-:W-:Y:S01]  /*ade0*/  @P3 LEA R23, R17, R4, 0x2 ;  /* 0x0000000411173211 */ /* 0x000fe200078e10ff */
[----:B0-----:R-:W-:Y:S01]  /*adf0*/  @P1 IMAD.MOV.U32 R19, RZ, RZ, 0x2d ;  /* 0x0000002dff131424 */ /* 0x001fe200078e00ff */
[----:B------:R-:W-:Y:S01]  /*ae00*/  @P0 MOV R20, 0x2e ;  /* 0x0000002e00140802 */ /* 0x000fe20000000f00 */
[----:B------:R-:W-:Y:S01]  /*ae10*/  @P3 IMAD.MOV.U32 R17, RZ, RZ, R21 ;  /* 0x000000ffff113224 */ /* 0x000fe200078e0015 */
[----:B------:R0:W-:Y:S01]  /*ae20*/  @P5 STL [R31], R6 ;  /* 0x000000061f005387 */ /* 0x0001e20000100800 */
[----:B------:R-:W-:Y:S01]  /*ae30*/  @P4 IMAD.MOV.U32 R21, RZ, RZ, 0x2f ;  /* 0x0000002fff154424 */ /* 0x000fe200078e00ff */
[----:B------:R-:W-:Y:S01]  /*ae40*/  @P6 MOV R24, 0x31 ;  /* 0x0000003100186802 */ /* 0x000fe20000000f00 */
[----:B------:R-:W-:Y:S01]  /*ae50*/  @P6 IMAD R17, R17, 0x4, R4 ;  /* 0x0000000411116824 */ /* 0x000fe200078e0204 */
[----:B------:R0:W-:Y:S04]  /*ae60*/  @P2 STL [R27], R18 ;  /* 0x000000121b002387 */ /* 0x0001e80000100800 */
[----:B------:R0:W-:Y:S04]  /*ae70*/  @P1 STL [R26], R19 ;  /* 0x000000131a001387 */ /* 0x0001e80000100800 */
[----:B------:R0:W-:Y:S01]  /*ae80*/  @P0 STL [R29], R20 ;  /* 0x000000141d000387 */ /* 0x0001e20000100800 */
[----:B------:R-:W-:-:S03]  /*ae90*/  ISETP.NE.AND P0, PT, R7, RZ, PT ;  /* 0x000000ff0700720c */ /* 0x000fc60003f05270 */
[----:B------:R0:W-:Y:S04]  /*aea0*/  @P4 STL [R28], R21 ;  /* 0x000000151c004387 */ /* 0x0001e80000100800 */
[----:B------:R0:W-:Y:S04]  /*aeb0*/  @P3 STL [R23], R22 ;  /* 0x0000001617003387 */ /* 0x0001e80000100800 */
[----:B------:R0:W-:Y:S02]  /*aec0*/  @P6 STL [R17], R24 ;  /* 0x0000001811006387 */ /* 0x0001e40000100800 */
[----:B------:R-:W-:Y:S05]  /*aed0*/  @!P0 BRA `(.L_x_666) ;  /* 0x0000000000408947 */ /* 0x000fea0003800000 */
[----:B------:R-:W-:Y:S01]  /*aee0*/  ISETP.NE.AND P0, PT, R7, 0x1, PT ;  /* 0x000000010700780c */ /* 0x000fe20003f05270 */
[----:B------:R-:W-:-:S12]  /*aef0*/  IMAD.MOV.U32 R15, RZ, RZ, RZ ;  /* 0x000000ffff0f7224 */ /* 0x000fd800078e00ff */
[----:B------:R-:W-:Y:S05]  /*af00*/  @!P0 BRA `(.L_x_666) ;  /* 0x0000000000348947 */ /* 0x000fea0003800000 */
[----:B0-----:R-:W-:-:S04]  /*af10*/  MOV R6, 0xfffffffe ;  /* 0xfffffffe00067802 */ /* 0x001fc80000000f00 */
[----:B------:R-:W-:-:S05]  /*af20*/  VIADDMNMX.U32 R6, R7, R6, 0x2, PT ;  /* 0x0000000207067446 */ /* 0x000fca0003800006 */
[----:B------:R-:W-:-:S04]  /*af30*/  IMAD.SHL.U32 R6, R6, 0x4, RZ ;  /* 0x0000000406067824 */ /* 0x000fc800078e00ff */
[----:B------:R-:W0:Y:S02]  /*af40*/  LDC R14, c[0x2][R6] ;  /* 0x00800000060e7b82 */ /* 0x000e240000000800 */
[----:B0-----:R-:W-:-:S04]  /*af50*/  SHF.R.S32.HI R15, RZ, 0x1f, R14 ;  /* 0x0000001fff0f7819 */ /* 0x001fc8000001140e */
.L_x_690:
[----:B------:R-:W-:Y:S05]  /*af60*/  BRX R14 -0xaf70                                           (*"BRANCH_TARGETS .L_x_691,.L_x_692,.L_x_693"*) ;  /* 0xffffff500e247949 */ /* 0x000fea000383ffff */
.L_x_693:
[----:B------:R-:W-:Y:S02]  /*af70*/  CS2R R12, SRZ ;  /* 0x00000000000c7805 */ /* 0x000fe4000001ff00 */
[----:B------:R-:W-:Y:S01]  /*af80*/  CS2R R14, SRZ ;  /* 0x00000000000e7805 */ /* 0x000fe2000001ff00 */
[----:B------:R-:W-:Y:S06]  /*af90*/  BRA `(.L_x_666) ;  /* 0x0000000000107947 */ /* 0x000fec0003800000 */
.L_x_691:
[----:B------:R-:W-:Y:S01]  /*afa0*/  CS2R R14, SRZ ;  /* 0x00000000000e7805 */ /* 0x000fe2000001ff00 */
[----:B------:R-:W-:Y:S06]  /*afb0*/  BRA `(.L_x_666) ;  /* 0x0000000000087947 */ /* 0x000fec0003800000 */
.L_x_692:
[----:B------:R-:W-:Y:S01]  /*afc0*/  IMAD.MOV.U32 R13, RZ, RZ, RZ ;  /* 0x000000ffff0d7224 */ /* 0x000fe200078e00ff */
[----:B------:R-:W-:-:S07]  /*afd0*/  CS2R R14, SRZ ;  /* 0x00000000000e7805 */ /* 0x000fce000001ff00 */
.L_x_666:
[----:B------:R-:W-:Y:S05]  /*afe0*/  BSYNC.RECONVERGENT B0 ;  /* 0x0000000000007941 */ /* 0x000fea0003800200 */
.L_x_665:
[----:B------:R-:W2:Y:S01]  /*aff0*/  LDCU.128 UR8, c[0x0][0x380] ;  /* 0x00007000ff0877ac */ /* 0x000ea20008000c00 */
[----:B0-----:R-:W-:Y:S01]  /*b000*/  HFMA2 R28, -RZ, RZ, 0, 0 ;  /* 0x00000000ff1c7431 */ /* 0x001fe200000001ff */
[----:B------:R-:W-:Y:S01]  /*b010*/  BSSY.RECONVERGENT B0, `(.L_x_667) ;  /* 0x00000d4000007945 */ /* 0x000fe20003800200 */
[----:B------:R-:W-:Y:S02]  /*b020*/  IMAD.MOV.U32 R29, RZ, RZ, R15 ;  /* 0x000000ffff1d7224 */ /* 0x000fe400078e000f */
[----:B--2---:R-:W-:-:S04]  /*b030*/  IMAD.WIDE.U32 R20, R16, UR8, R2 ;  /* 0x0000000810147c25 */ /* 0x004fc8000f8e0002 */
[----:B------:R-:W-:Y:S01]  /*b040*/  IMAD R17, R16, UR9, R21 ;  /* 0x0000000910117c24 */ /* 0x000fe2000f8e0215 */
[----:B------:R-:W-:-:S04]  /*b050*/  LEA R18, P0, R20, UR10, 0x2 ;  /* 0x0000000a14127c11 */ /* 0x000fc8000f8010ff */
[----:B------:R-:W-:Y:S01]  /*b060*/  LEA.HI.X R19, R20, UR11, R17, 0x2, P0 ;  /* 0x0000000b14137c11 */ /* 0x000fe200080f1411 */
[----:B------:R-:W-:-:S08]  /*b070*/  IMAD.MOV.U32 R17, RZ, RZ, RZ ;  /* 0x000000ffff117224 */ /* 0x000fd000078e00ff */
.L_x_686:
[----:B------:R-:W-:Y:S01]  /*b080*/  ISETP.NE.AND P0, PT, R7, RZ, PT ;  /* 0x000000ff0700720c */ /* 0x000fe20003f05270 */
[----:B------:R-:W-:Y:S01]  /*b090*/  BSSY.RECONVERGENT B1, `(.L_x_668) ;  /* 0x000002b000017945 */ /* 0x000fe20003800200 */
[----:B------:R-:W-:Y:S01]  /*b0a0*/  MOV R22, 0x1 ;  /* 0x0000000100167802 */ /* 0x000fe20000000f00 */
[----:B------:R-:W-:-:S10]  /*b0b0*/  IMAD.MOV.U32 R23, RZ, RZ, RZ ;  /* 0x000000ffff177224 */ /* 0x000fd400078e00ff */
[----:B0-2---:R-:W-:Y:S05]  /*b0c0*/  @!P0 BRA `(.L_x_669) ;  /* 0x00000000009c8947 */ /* 0x005fea0003800000 */
[----:B------:R-:W-:Y:S01]  /*b0d0*/  ISETP.GT.AND P0, PT, R7, RZ, PT ;  /* 0x000000ff0700720c */ /* 0x000fe20003f04270 */
[----:B------:R-:W-:Y:S01]  /*b0e0*/  IMAD.MOV.U32 R22, RZ, RZ, 0x1 ;  /* 0x00000001ff167424 */ /* 0x000fe200078e00ff */
[----:B------:R-:W-:Y:S01]  /*b0f0*/  MOV R23, RZ ;  /* 0x000000ff00177202 */ /* 0x000fe20000000f00 */
[----:B------:R-:W-:-:S10]  /*b100*/  IMAD.MOV.U32 R6, RZ, RZ, RZ ;  /* 0x000000ffff067224 */ /* 0x000fd400078e00ff */
[----:B------:R-:W-:Y:S05]  /*b110*/  @!P0 BRA `(.L_x_670) ;  /* 0x0000000000748947 */ /* 0x000fea0003800000 */
[----:B------:R-:W-:Y:S01]  /*b120*/  IMAD.IADD R20, R7, 0x1, -R6 ;  /* 0x0000000107147824 */ /* 0x000fe200078e0a06 */
[----:B------:R-:W-:Y:S01]  /*b130*/  BSSY.RECONVERGENT B2, `(.L_x_671) ;  /* 0x0000011000027945 */ /* 0x000fe20003800200 */
[----:B------:R-:W-:-:S03]  /*b140*/  PLOP3.LUT P0, PT, PT, PT, PT, 0x80, 0x8 ;  /* 0x000000000008781c */ /* 0x000fc60003f0f070 */
[----:B------:R-:W-:-:S13]  /*b150*/  ISETP.GT.AND P1, PT, R20, 0x3, PT ;  /* 0x000000031400780c */ /* 0x000fda0003f24270 */
[----:B------:R-:W-:Y:S05]  /*b160*/  @!P1 BRA `(.L_x_672) ;  /* 0x0000000000349947 */ /* 0x000fea0003800000 */
[----:B------:R-:W-:Y:S02]  /*b170*/  PLOP3.LUT P0, PT, PT, PT, PT, 0x8, 0x80 ;  /* 0x000000000080781c */ /* 0x000fe40003f0e170 */
[----:B------:R-:W-:-:S11]  /*b180*/  IADD3 R25, PT, PT, R7, -0x3, RZ ;  /* 0xfffffffd07197810 */ /* 0x000fd60007ffe0ff */
.L_x_673:
[----:B------:R-:W-:Y:S01]  /*b190*/  VIADD R6, R6, 0x4 ;  /* 0x0000000406067836 */ /* 0x000fe20000000000 */
[C---:B------:R-:W-:Y:S01]  /*b1a0*/  SHF.L.U64.HI R21, R22.reuse, 0x1, R23 ;  /* 0x0000000116157819 */ /* 0x040fe20000010217 */
[----:B------:R-:W-:-:S03]  /*b1b0*/  IMAD.SHL.U32 R20, R22, 0x2, RZ ;  /* 0x0000000216147824 */ /* 0x000fc600078e00ff */
[----:B------:R-:W-:Y:S02]  /*b1c0*/  ISETP.GE.AND P1, PT, R6, R25, PT ;  /* 0x000000190600720c */ /* 0x000fe40003f26270 */
[C---:B------:R-:W-:Y:S02]  /*b1d0*/  SHF.L.U64.HI R21, R20.reuse, 0x1, R21 ;  /* 0x0000000114157819 */ /* 0x040fe40000010215 */
[----:B------:R-:W-:-:S04]  /*b1e0*/  SHF.L.U32 R20, R20, 0x1, RZ ;  /* 0x0000000114147819 */ /* 0x000fc800000006ff */
[C---:B------:R-:W-:Y:S01]  /*b1f0*/  SHF.L.U64.HI R21, R20.reuse, 0x1, R21 ;  /* 0x0000000114157819 */ /* 0x040fe20000010215 */
[----:B------:R-:W-:-:S04]  /*b200*/  IMAD.SHL.U32 R20, R20, 0x2, RZ ;  /* 0x0000000214147824 */ /* 0x000fc800078e00ff */
[C---:B------:R-:W-:Y:S01]  /*b210*/  IMAD.SHL.U32 R22, R20.reuse, 0x2, RZ ;  /* 0x0000000214167824 */ /* 0x040fe200078e00ff */
[----:B------:R-:W-:Y:S01]  /*b220*/  SHF.L.U64.HI R23, R20, 0x1, R21 ;  /* 0x0000000114177819 */ /* 0x000fe20000010215 */
[----:B------:R-:W-:Y:S06]  /*b230*/  @!P1 BRA `(.L_x_673) ;  /* 0xfffffffc00d49947 */ /* 0x000fec000383ffff */
.L_x_672:
[----:B------:R-:W-:Y:S05]  /*b240*/  BSYNC.RECONVERGENT B2 ;  /* 0x0000000000027941 */ /* 0x000fea0003800200 */
.L_x_671:
[----:B------:R-:W-:-:S04]  /*b250*/  IADD3 R20, PT, PT, R7, -R6, RZ ;  /* 0x8000000607147210 */ /* 0x000fc80007ffe0ff */
[----:B------:R-:W-:-:S13]  /*b260*/  ISETP.GT.AND P1, PT, R20, 0x1, PT ;  /* 0x000000011400780c */ /* 0x000fda0003f24270 */
[----:B------:R-:W-:Y:S01]  /*b270*/  @P1 VIADD R6, R6, 0x2 ;  /* 0x0000000206061836 */ /* 0x000fe20000000000 */
[----:B------:R-:W-:Y:S01]  /*b280*/  @P1 PLOP3.LUT P0, PT, PT, PT, PT, 0x8, 0x80 ;  /* 0x000000000080181c */ /* 0x000fe20003f0e170 */
[C---:B------:R-:W-:Y:S01]  /*b290*/  @P1 IMAD.SHL.U32 R20, R22.reuse, 0x2, RZ ;  /* 0x0000000216141824 */ /* 0x040fe200078e00ff */
[----:B------:R-:W-:Y:S02]  /*b2a0*/  @P1 SHF.L.U64.HI R21, R22, 0x1, R23 ;  /* 0x0000000116151819 */ /* 0x000fe40000010217 */
[----:B------:R-:W-:Y:S02]  /*b2b0*/  ISETP.NE.OR P0, PT, R6, R7, P0 ;  /* 0x000000070600720c */ /* 0x000fe40000705670 */
[C---:B------:R-:W-:Y:S02]  /*b2c0*/  @P1 SHF.L.U64.HI R23, R20.reuse, 0x1, R21 ;  /* 0x0000000114171819 */ /* 0x040fe40000010215 */
[----:B------:R-:W-:-:S09]  /*b2d0*/  @P1 SHF.L.U32 R22, R20, 0x1, RZ ;  /* 0x0000000114161819 */ /* 0x000fd200000006ff */
[----:B------:R-:W-:Y:S05]  /*b2e0*/  @!P0 BRA `(.L_x_669) ;  /* 0x0000000000148947 */ /* 0x000fea0003800000 */
.L_x_670:
[----:B------:R-:W-:Y:S01]  /*b2f0*/  VIADD R6, R6, 0x1 ;  /* 0x0000000106067836 */ /* 0x000fe20000000000 */
[C---:B------:R-:W-:Y:S01]  /*b300*/  SHF.L.U64.HI R23, R22.reuse, 0x1, R23 ;  /* 0x0000000116177819 */ /* 0x040fe20000010217 */
[----:B------:R-:W-:-:S03]  /*b310*/  IMAD.SHL.U32 R22, R22, 0x2, RZ ;  /* 0x0000000216167824 */ /* 0x000fc600078e00ff */
[----:B------:R-:W-:-:S13]  /*b320*/  ISETP.NE.AND P0, PT, R6, R7, PT ;  /* 0x000000070600720c */ /* 0x000fda0003f05270 */
[----:B------:R-:W-:Y:S05]  /*b330*/  @P0 BRA `(.L_x_670) ;  /* 0xfffffffc00ec0947 */ /* 0x000fea000383ffff */
.L_x_669:
[----:B------:R-:W-:Y:S05]  /*b340*/  BSYNC.RECONVERGENT B1 ;  /* 0x0000000000017941 */ /* 0x000fea0003800200 */
.L_x_668:
[----:B------:R-:W-:-:S04]  /*b350*/  IADD3 R21, P1, PT, R22, -0x1, RZ ;  /* 0xffffffff16157810 */ /* 0x000fc80007f3e0ff */
[----:B------:R-:W-:Y:S02]  /*b360*/  ISETP.GE.U32.AND P0, PT, R21, R28, PT ;  /* 0x0000001c1500720c */ /* 0x000fe40003f06070 */
[----:B------:R-:W-:-:S04]  /*b370*/  IADD3.X R6, PT, PT, R23, -0x1, RZ, P1, !PT ;  /* 0xffffffff17067810 */ /* 0x000fc80000ffe4ff */
[----:B------:R-:W-:-:S13]  /*b380*/  ISETP.GE.U32.AND.EX P0, PT, R6, RZ, PT, P0 ;  /* 0x000000ff0600720c */ /* 0x000fda0003f06100 */
[----:B------:R-:W-:Y:S05]  /*b390*/  @!P0 BRA `(.L_x_674) ;  /* 0x00000008006c8947 */ /* 0x000fea0003800000 */
[----:B------:R-:W-:Y:S01]  /*b3a0*/  ISETP.NE.AND P0, PT, R28, RZ, PT ;  /* 0x000000ff1c00720c */ /* 0x000fe20003f05270 */
[----:B------:R-:W-:-:S12]  /*b3b0*/  BSSY.RECONVERGENT B1, `(.L_x_675) ;  /* 0x0000013000017945 */ /* 0x000fd80003800200 */
[----:B------:R-:W-:Y:S05]  /*b3c0*/  @!P0 BRA `(.L_x_676) ;  /* 0x0000000000448947 */ /* 0x000fea0003800000 */
[C---:B------:R-:W-:Y:S02]  /*b3d0*/  ISETP.GE.AND P0, PT, R29.reuse, 0x1, PT ;  /* 0x000000011d00780c */ /* 0x040fe40003f06270 */
[----:B------:R-:W-:-:S05]  /*b3e0*/  IADD3 R15, PT, PT, R29, 0x1, RZ ;  /* 0x000000011d0f7810 */ /* 0x000fca0007ffe0ff */
[----:B------:R-:W-:-:S06]  /*b3f0*/  IMAD.MOV.U32 R29, RZ, RZ, R15 ;  /* 0x000000ffff1d7224 */ /* 0x000fcc00078e000f */
[----:B------:R-:W-:Y:S05]  /*b400*/  @!P0 BRA `(.L_x_676) ;  /* 0x0000000000348947 */ /* 0x000fea0003800000 */
[C---:B------:R-:W-:Y:S01]  /*b410*/  ISETP.GE.AND P0, PT, R14.reuse, 0x1, PT ;  /* 0x000000010e00780c */ /* 0x040fe20003f06270 */
[----:B------:R-:W-:Y:S02]  /*b420*/  HFMA2 R15, -RZ, RZ, 0, 0 ;  /* 0x00000000ff0f7431 */ /* 0x000fe400000001ff */
[----:B------:R-:W-:Y:S02]  /*b430*/  VIADD R14, R14, 0x1 ;  /* 0x000000010e0e7836 */ /* 0x000fe40000000000 */
[----:B------:R-:W-:-:S08]  /*b440*/  IMAD.MOV.U32 R29, RZ, RZ, RZ ;  /* 0x000000ffff1d7224 */ /* 0x000fd000078e00ff */
[----:B------:R-:W-:Y:S05]  /*b450*/  @!P0 BRA `(.L_x_676) ;  /* 0x0000000000208947 */ /* 0x000fea0003800000 */
[C---:B------:R-:W-:Y:S01]  /*b460*/  ISETP.GE.AND P1, PT, R13.reuse, 0x1, PT ;  /* 0x000000010d00780c */ /* 0x040fe20003f26270 */
[----:B------:R-:W-:Y:S01]  /*b470*/  VIADD R13, R13, 0x1 ;  /* 0x000000010d0d7836 */ /* 0x000fe20000000000 */
[----:B------:R-:W-:Y:S01]  /*b480*/  CS2R R14, SRZ ;  /* 0x00000000000e7805 */ /* 0x000fe2000001ff00 */
[----:B------:R-:W-:-:S10]  /*b490*/  IMAD.MOV.U32 R29, RZ, RZ, RZ ;  /* 0x000000ffff1d7224 */ /* 0x000fd400078e00ff */
[C---:B------:R-:W-:Y:S01]  /*b4a0*/  @P1 ISETP.GT.AND P0, PT, R12.reuse, RZ, PT ;  /* 0x000000ff0c00120c */ /* 0x040fe20003f04270 */
[----:B------:R-:W-:Y:S01]  /*b4b0*/  @P1 IMAD.MOV.U32 R13, RZ, RZ, RZ ;  /* 0x000000ffff0d1224 */ /* 0x000fe200078e00ff */
[----:B------:R-:W-:-:S04]  /*b4c0*/  @P1 IADD3 R6, PT, PT, R12, 0x1, RZ ;  /* 0x000000010c061810 */ /* 0x000fc80007ffe0ff */
[----:B------:R-:W-:-:S07]  /*b4d0*/  @P1 SEL R12, R6, RZ, !P0 ;  /* 0x000000ff060c1207 */ /* 0x000fce0004000000 */
.L_x_676:
[----:B------:R-:W-:Y:S05]  /*b4e0*/  BSYNC.RECONVERGENT B1 ;  /* 0x0000000000017941 */ /* 0x000fea0003800200 */
.L_x_675:
[----:B------:R0:W-:Y:S01]  /*b4f0*/  STL.64 [R1+0xe0], RZ ;  /* 0x0000e0ff01007387 */ /* 0x0001e20000100a00 */
[----:B------:R-:W-:-:S07]  /*b500*/  MOV R6, RZ ;  /* 0x000000ff00067202 */ /* 0x000fce0000000f00 */
.L_x_685:
[----:B--23--:R-:W2:Y:S01]  /*b510*/  LDC.64 R20, c[0x0][0x390] ;  /* 0x0000e400ff147b82 */ /* 0x00cea20000000a00 */
[----:B------:R-:W-:Y:S01]  /*b520*/  ISETP.NE.AND P0, PT, R7, RZ, PT ;  /* 0x000000ff0700720c */ /* 0x000fe20003f05270 */
[----:B------:R-:W-:Y:S01]  /*b530*/  IMAD.WIDE.U32 R24, R6, 0x32, R16 ;  /* 0x0000003206187825 */ /* 0x000fe200078e0010 */
[----:B------:R-:W-:Y:S04]  /*b540*/  BSSY.RECONVERGENT B1, `(.L_x_677) ;  /* 0x0000035000017945 */ /* 0x000fe80003800200 */
[----:B------:R-:W-:Y:S01]  /*b550*/  BSSY.RELIABLE B2, `(.L_x_678) ;  /* 0x000002e000027945 */ /* 0x000fe20003800100 */
[----:B--2---:R-:W-:-:S04]  /*b560*/  LEA R22, P1, R24, R20, 0x2 ;  /* 0x0000001418167211 */ /* 0x004fc800078210ff */
[----:B------:R-:W-:Y:S02]  /*b570*/  LEA.HI.X R23, R24, R21, R25, 0x2, P1 ;  /* 0x0000001518177211 */ /* 0x000fe400008f1419 */
[----:B------:R-:W-:Y:S07]  /*b580*/  @!P0 BRA `(.L_x_679) ;  /* 0x0000000000a88947 */ /* 0x000fee0003800000 */
[----:B------:R-:W2:Y:S02]  /*b590*/  LDL R26, [R8] ;  /* 0x00000000081a7983 */ /* 0x000ea40000100800 */
[----:B--2---:R-:W-:-:S03]  /*b5a0*/  SHF.R.S32.HI R27, RZ, 0x1f, R26 ;  /* 0x0000001fff1b7819 */ /* 0x004fc6000001141a */
[----:B------:R-:W-:-:S03]  /*b5b0*/  IMAD.WIDE.U32 R26, R6, 0x32, R26 ;  /* 0x00000032061a7825 */ /* 0x000fc600078e001a */
[----:B------:R-:W-:-:S04]  /*b5c0*/  LEA R24, P1, R26, R20, 0x2 ;  /* 0x000000141a187211 */ /* 0x000fc800078210ff */
[----:B------:R-:W-:-:S05]  /*b5d0*/  LEA.HI.X R25, R26, R21, R27, 0x2, P1 ;  /* 0x000000151a197211 */ /* 0x000fca00008f141b */
[----:B------:R-:W2:Y:S02]  /*b5e0*/  LDG.E R24, desc[UR4][R24.64] ;  /* 0x0000000418187981 */ /* 0x000ea4000c1e1900 */
[----:B--2---:R-:W-:-:S13]  /*b5f0*/  ISETP.NE.AND P1, PT, R24, R15, PT ;  /* 0x0000000f1800720c */ /* 0x004fda0003f25270 */
[----:B------:R-:W-:Y:S05]  /*b600*/  @P1 BREAK.RELIABLE B2 ;  /* 0x0000000000021942 */ /* 0x000fea0003800100 */
[----:B------:R-:W-:Y:S05]  /*b610*/  @P1 BRA `(.L_x_680) ;  /* 0x00000000009c1947 */ /* 0x000fea0003800000 */
[----:B------:R-:W-:-:S13]  /*b620*/  ISETP.NE.AND P1, PT, R7, 0x1, PT ;  /* 0x000000010700780c */ /* 0x000fda0003f25270 */
[----:B------:R-:W-:Y:S05]  /*b630*/  @!P1 BRA `(.L_x_679) ;  /* 0x00000000007c9947 */ /* 0x000fea0003800000 */
[----:B------:R-:W2:Y:S02]  /*b640*/  LDL R26, [R9] ;  /* 0x00000000091a7983 */ /* 0x000ea40000100800 */
[----:B--2---:R-:W-:-:S03]  /*b650*/  SHF.R.S32.HI R27, RZ, 0x1f, R26 ;  /* 0x0000001fff1b7819 */ /* 0x004fc6000001141a */
[----:B------:R-:W-:-:S03]  /*b660*/  IMAD.WIDE.U32 R26, R6, 0x32, R26 ;  /* 0x00000032061a7825 */ /* 0x000fc600078e001a */
[----:B------:R-:W-:-:S04]  /*b670*/  LEA R24, P1, R26, R20, 0x2 ;  /* 0x000000141a187211 */ /* 0x000fc800078210ff */
[----:B------:R-:W-:-:S06]  /*b680*/  LEA.HI.X R25, R26, R21, R27, 0x2, P1 ;  /* 0x000000151a197211 */ /* 0x000fcc00008f141b */
        /* <DEDUP_REMOVED lines=26> */
.L_x_679:
[----:B------:R-:W-:Y:S05]  /*b830*/  BSYNC.RELIABLE B2 ;  /* 0x0000000000027941 */ /* 0x000fea0003800100 */
.L_x_678:
[----:B------:R-:W2:Y:S02]  /*b840*/  LDG.E R24, desc[UR4][R22.64] ;  /* 0x0000000416187981 */ /* 0x000ea4000c1e1900 */
[----:B--2---:R-:W-:-:S05]  /*b850*/  IMAD R24, R24, 0x4, R5 ;  /* 0x0000000418187824 */ /* 0x004fca00078e0205 */
[----:B------:R-:W2:Y:S02]  /*b860*/  LDL R25, [R24] ;  /* 0x0000000018197983 */ /* 0x000ea40000100800 */
[----:B--2---:R-:W-:-:S05]  /*b870*/  VIADD R25, R25, 0x1 ;  /* 0x0000000119197836 */ /* 0x004fca0000000000 */
[----:B------:R2:W-:Y:S02]  /*b880*/  STL [R24], R25 ;  /* 0x0000001918007387 */ /* 0x0005e40000100800 */
.L_x_680:
[----:B------:R-:W-:Y:S05]  /*b890*/  BSYNC.RECONVERGENT B1 ;  /* 0x0000000000017941 */ /* 0x000fea0003800200 */
.L_x_677:
[----:B------:R-:W-:Y:S04]  /*b8a0*/  BSSY.RECONVERGENT B1, `(.L_x_681) ;  /* 0x0000034000017945 */ /* 0x000fe80003800200 */
[----:B------:R-:W-:Y:S04]  /*b8b0*/  BSSY.RELIABLE B2, `(.L_x_682) ;  /* 0x000002d000027945 */ /* 0x000fe80003800100 */
[----:B------:R-:W-:Y:S05]  /*b8c0*/  @!P0 BRA `(.L_x_683) ;  /* 0x0000000000ac8947 */ /* 0x000fea0003800000 */
[----:B--2---:R-:W2:Y:S01]  /*b8d0*/  LDL R24, [R8] ;  /* 0x0000000008187983 */ /* 0x004ea20000100800 */
[----:B------:R-:W-:Y:S02]  /*b8e0*/  IADD3 R30, PT, PT, R6, 0x1, RZ ;  /* 0x00000001061e7810 */ /* 0x000fe40007ffe0ff */
        /* <DEDUP_REMOVED lines=41> */
.L_x_683:
[----:B------:R-:W-:Y:S05]  /*bb80*/  BSYNC.RELIABLE B2 ;  /* 0x0000000000027941 */ /* 0x000fea0003800100 */
.L_x_682:
[----:B------:R-:W3:Y:S02]  /*bb90*/  LDG.E R22, desc[UR4][R22.64+0xc8] ;  /* 0x0000c80416167981 */ /* 0x000ee4000c1e1900 */
[----:B---3--:R-:W-:-:S05]  /*bba0*/  IMAD R20, R22, 0x4, R5 ;  /* 0x0000000416147824 */ /* 0x008fca00078e0205 */
[----:B------:R-:W3:Y:S02]  /*bbb0*/  LDL R21, [R20] ;  /* 0x0000000014157983 */ /* 0x000ee40000100800 */
[----:B---3--:R-:W-:-:S05]  /*bbc0*/  VIADD R21, R21, 0x1 ;  /* 0x0000000115157836 */ /* 0x008fca0000000000 */
[----:B------:R3:W-:Y:S02]  /*bbd0*/  STL [R20], R21 ;  /* 0x0000001514007387 */ /* 0x0007e40000100800 */
.L_x_684:
[----:B------:R-:W-:Y:S05]  /*bbe0*/  BSYNC.RECONVERGENT B1 ;  /* 0x0000000000017941 */ /* 0x000fea0003800200 */
.L_x_681:
[----:B------:R-:W-:-:S04]  /*bbf0*/  IADD3 R6, PT, PT, R6, 0x2, RZ ;  /* 0x0000000206067810 */ /* 0x000fc80007ffe0ff */
[----:B------:R-:W-:-:S13]  /*bc00*/  ISETP.NE.AND P0, PT, R6, 0x7270e00, PT ;  /* 0x07270e000600780c */ /* 0x000fda0003f05270 */
[----:B------:R-:W-:Y:S05]  /*bc10*/  @P0 BRA `(.L_x_685) ;  /* 0xfffffff8003c0947 */ /* 0x000fea000383ffff */
[----:B--2---:R-:W2:Y:S01]  /*bc20*/  LDL.64 R24, [R1+0xe0] ;  /* 0x0000e00001187983 */ /* 0x004ea20000100a00 */
[----:B------:R-:W2:Y:S03]  /*bc30*/  LDC.64 R22, c[0x0][0x398] ;  /* 0x0000e600ff167b82 */ /* 0x000ea60000000a00 */
[----:B------:R-:W4:Y:S05]  /*bc40*/  LDG.E R6, desc[UR4][R18.64] ;  /* 0x0000000412067981 */ /* 0x000f2a000c1e1900 */
[----:B---3--:R-:W3:Y:S02]  /*bc50*/  LDC.64 R20, c[0x0][0x398] ;  /* 0x0000e600ff147b82 */ /* 0x008ee40000000a00 */
[----:B---3--:R-:W3:Y:S01]  /*bc60*/  LDG.E R20, desc[UR4][R20.64+0x4] ;  /* 0x0000040414147981 */ /* 0x008ee2000c1e1900 */
[----:B--2---:R-:W-:-:S04]  /*bc70*/  IMAD.WIDE R26, R24, 0x4, R22 ;  /* 0x00000004181a7825 */ /* 0x004fc800078e0216 */
[----:B------:R-:W-:Y:S02]  /*bc80*/  IMAD.WIDE R22, R25, 0x4, R22 ;  /* 0x0000000419167825 */ /* 0x000fe400078e0216 */
[----:B------:R-:W2:Y:S02]  /*bc90*/  LDG.E R26, desc[UR4][R26.64] ;  /* 0x000000041a1a7981 */ /* 0x000ea4000c1e1900 */
[----:B------:R-:W-:Y:S02]  /*bca0*/  IMAD.WIDE R24, R24, 0x4, R22 ;  /* 0x0000000418187825 */ /* 0x000fe400078e0216 */
[----:B------:R-:W5:Y:S04]  /*bcb0*/  LDG.E R22, desc[UR4][R22.64] ;  /* 0x0000000416167981 */ /* 0x000f68000c1e1900 */
[----:B------:R-:W4:Y:S01]  /*bcc0*/  LDG.E R24, desc[UR4][R24.64+0x4] ;  /* 0x0000040418187981 */ /* 0x000f22000c1e1900 */
[----:B------:R-:W-:-:S02]  /*bcd0*/  VIADD R28, R28, 0x1 ;  /* 0x000000011c1c7836 */ /* 0x000fc40000000000 */
[----:B--2---:R-:W-:-:S04]  /*bce0*/  FADD R31, RZ, R26 ;  /* 0x0000001aff1f7221 */ /* 0x004fc80000000000 */
[----:B-----5:R-:W-:-:S04]  /*bcf0*/  FADD R31, R31, R22 ;  /* 0x000000161f1f7221 */ /* 0x020fc80000000000 */
[----:B----4-:R-:W-:-:S04]  /*bd00*/  FADD R31, R31, -R24 ;  /* 0x800000181f1f7221 */ /* 0x010fc80000000000 */
[----:B---3--:R-:W-:-:S04]  /*bd10*/  FADD R31, R31, R20 ;  /* 0x000000141f1f7221 */ /* 0x008fc80000000000 */
[----:B------:R-:W-:-:S05]  /*bd20*/  FADD R31, R31, R6 ;  /* 0x000000061f1f7221 */ /* 0x000fca0000000000 */
[----:B------:R2:W-:Y:S01]  /*bd30*/  STG.E desc[UR4][R18.64], R31 ;  /* 0x0000001f12007986 */ /* 0x0005e2000c101904 */
[----:B------:R-:W-:Y:S05]  /*bd40*/  BRA `(.L_x_686) ;  /* 0xfffffff000cc7947 */ /* 0x000fea000383ffff */
.L_x_674:
[----:B------:R-:W-:Y:S05]  /*bd50*/  BSYNC.RECONVERGENT B0 ;  /* 0x0000000000007941 */ /* 0x000fea0003800200 */
.L_x_667:
[----:B------:R-:W-:-:S05]  /*bd60*/  VIADD R16, R16, 0x1 ;  /* 0x0000000110107836 */ /* 0x000fca0000000000 */
[----:B------:R-:W-:-:S13]  /*bd70*/  ISETP.NE.AND P0, PT, R16, 0x32, PT ;  /* 0x000000321000780c */ /* 0x000fda0003f05270 */
[----:B------:R-:W-:Y:S05]  /*bd80*/  @P0 BRA `(.L_x_687) ;  /* 0xffffffdc00a80947 */ /* 0x000fea000383ffff */
[----:B------:R-:W0:Y:S01]  /*bd90*/  LDCU UR6, c[0x0][0x370] ;  /* 0x00006e00ff0677ac */ /* 0x000e220008000800 */
[----:B------:R-:W0:Y:S01]  /*bda0*/  LDC R7, c[0x0][0x360] ;  /* 0x0000d800ff077b82 */ /* 0x000e220000000800 */
[----:B------:R-:W2:Y:S01]  /*bdb0*/  LDCU.64 UR8, c[0x0][0x380] ;  /* 0x00007000ff0877ac */ /* 0x000ea20008000a00 */
[----:B0-----:R-:W-:-:S03]  /*bdc0*/  IMAD.WIDE.U32 R2, R7, UR6, R2 ;  /* 0x0000000607027c25 */ /* 0x001fc6000f8e0002 */
[----:B--2---:R-:W-:-:S04]  /*bdd0*/  ISETP.GE.U32.AND P0, PT, R2, UR8, PT ;  /* 0x0000000802007c0c */ /* 0x004fc8000bf06070 */
[----:B------:R-:W-:-:S13]  /*bde0*/  ISETP.GE.U32.AND.EX P0, PT, R3, UR9, PT, P0 ;  /* 0x0000000903007c0c */ /* 0x000fda000bf06100 */
[----:B------:R-:W-:Y:S05]  /*bdf0*/  @!P0 BRA `(.L_x_688) ;  /* 0xffffff4000bc8947 */ /* 0x000fea000383ffff */
[----:B------:R-:W-:Y:S05]  /*be00*/  EXIT ;  /* 0x000000000000794d */ /* 0x000fea0003800000 */
        .weak           $__internal_2_$__cuda_sm20_div_u64
        .type           $__internal_2_$__cuda_sm20_div_u64,@function
        .size           $__internal_2_$__cuda_sm20_div_u64,($__internal_3_$__cuda_sm20_rem_u64 - $__internal_2_$__cuda_sm20_div_u64)
$__internal_2_$__cuda_sm20_div_u64:
[----:B------:R-:W-:Y:S01]  /*be10*/  MOV R36, R23 ;  /* 0x0000001700247202 */ /* 0x000fe20000000f00 */
[----:B------:R-:W-:-:S05]  /*be20*/  IMAD.MOV.U32 R37, RZ, RZ, R22 ;  /* 0x000000ffff257224 */ /* 0x000fca00078e0016 */
        /* <DEDUP_REMOVED lines=25> */
[----:B------:R-:W-:Y:S02]  /*bfc0*/  IMAD.MOV.U32 R39, RZ, RZ, RZ ;  /* 0x000000ffff277224 */ /* 0x000fe400078e00ff */
[----:B------:R-:W-:-:S04]  /*bfd0*/  IMAD.HI.U32 R36, P1, R35, R32, R36 ;  /* 0x0000002023247227 */ /* 0x000fc80007820024 */
[CC--:B------:R-:W-:Y:S02]  /*bfe0*/  IMAD R32, R35.reuse, R25.reuse, RZ ;  /* 0x0000001923207224 */ /* 0x0c0fe400078e02ff */
[----:B------:R-:W-:-:S03]  /*bff0*/  IMAD.HI.U32 R25, R35, R25, RZ ;  /* 0x0000001923197227 */ /* 0x000fc600078e00ff */
[----:B------:R-:W-:Y:S01]  /*c000*/  IADD3 R36, P2, PT, R32, R36, RZ ;  /* 0x0000002420247210 */ /* 0x000fe20007f5e0ff */
[----:B------:R-:W-:-:S04]  /*c010*/  IMAD.X R25, R25, 0x1, R35, P0 ;  /* 0x0000000119197824 */ /* 0x000fc800000e0623 */
[----:B------:R-:W-:Y:S01]  /*c020*/  IMAD.HI.U32 R38, R36, R34, RZ ;  /* 0x0000002224267227 */ /* 0x000fe200078e00ff */
[----:B------:R-:W-:-:S03]  /*c030*/  IADD3.X R32, PT, PT, RZ, RZ, R25, P2, P1 ;  /* 0x000000ffff207210 */ /* 0x000fc600017e2419 */
        /* <DEDUP_REMOVED lines=16> */
[----:B------:R-:W-:-:S04]  /*c140*/  ISETP.GE.U32.AND.EX P0, PT, R33, R22, PT, P0 ;  /* 0x000000162100720c */ /* 0x000fc80003f06100 */
[----:B------:R-:W-:Y:S02]  /*c150*/  SEL R35, R36, R35, P0 ;  /* 0x0000002324237207 */ /* 0x000fe40000000000 */
[----:B------:R-:W-:Y:S02]  /*c160*/  SEL R34, R34, R25, P0 ;  /* 0x0000001922227207 */ /* 0x000fe40000000000 */
[-C--:B------:R-:W-:Y:S02]  /*c170*/  IADD3.X R36, PT, PT, ~R22, R33.reuse, RZ, P1, !PT ;  /* 0x0000002116247210 */ /* 0x080fe40000ffe5ff */
[----:B------:R-:W-:Y:S02]  /*c180*/  SEL R37, R37, R32, P0 ;  /* 0x0000002025257207 */ /* 0x000fe40000000000 */
[----:B------:R-:W-:Y:S02]  /*c190*/  IADD3 R25, P2, PT, R34, 0x1, RZ ;  /* 0x0000000122197810 */ /* 0x000fe40007f5e0ff */
[----:B------:R-:W-:Y:S01]  /*c1a0*/  SEL R36, R36, R33, P0 ;  /* 0x0000002124247207 */ /* 0x000fe20000000000 */
[----:B------:R-:W-:Y:S01]  /*c1b0*/  IMAD.MOV.U32 R33, RZ, RZ, 0x0 ;  /* 0x00000000ff217424 */ /* 0x000fe200078e00ff */
[----:B------:R-:W-:-:S02]  /*c1c0*/  ISETP.GE.U32.AND P0, PT, R35, R23, PT ;  /* 0x000000172300720c */ /* 0x000fc40003f06070 */
[----:B------:R-:W-:Y:S01]  /*c1d0*/  ISETP.NE.U32.AND P1, PT, R23, RZ, PT ;  /* 0x000000ff1700720c */ /* 0x000fe20003f25070 */
[----:B------:R-:W-:Y:S01]  /*c1e0*/  IMAD.X R23, RZ, RZ, R37, P2 ;  /* 0x000000ffff177224 */ /* 0x000fe200010e0625 */
[----:B------:R-:W-:Y:S02]  /*c1f0*/  ISETP.GE.U32.AND.EX P0, PT, R36, R22, PT, P0 ;  /* 0x000000162400720c */ /* 0x000fe40003f06100 */
[----:B------:R-:W-:Y:S02]  /*c200*/  MOV R32, R24 ;  /* 0x0000001800207202 */ /* 0x000fe40000000f00 */
[----:B------:R-:W-:Y:S02]  /*c210*/  ISETP.NE.AND.EX P1, PT, R22, RZ, PT, P1 ;  /* 0x000000ff1600720c */ /* 0x000fe40003f25310 */
[----:B------:R-:W-:Y:S02]  /*c220*/  SEL R25, R25, R34, P0 ;  /* 0x0000002219197207 */ /* 0x000fe40000000000 */
[----:B------:R-:W-:-:S02]  /*c230*/  SEL R23, R23, R37, P0 ;  /* 0x0000002517177207 */ /* 0x000fc40000000000 */
[----:B------:R-:W-:Y:S02]  /*c240*/  SEL R25, R25, 0xffffffff, P1 ;  /* 0xffffffff19197807 */ /* 0x000fe40000800000 */
[----:B------:R-:W-:Y:S01]  /*c250*/  SEL R22, R23, 0xffffffff, P1 ;  /* 0xffffffff17167807 */ /* 0x000fe20000800000 */
[----:B------:R-:W-:Y:S06]  /*c260*/  RET.REL.NODEC R32 `(_Z14genScoreKernelmPfPKiPKf) ;  /* 0xffffff3c20647950 */ /* 0x000fec0003c3ffff */
        .weak           $__internal_3_$__cuda_sm20_rem_u64
        .type           $__internal_3_$__cuda_sm20_rem_u64,@function
        .size           $__internal_3_$__cuda_sm20_rem_u64,(.L_x_697 - $__internal_3_$__cuda_sm20_rem_u64)
$__internal_3_$__cuda_sm20_rem_u64:
[----:B------:R-:W-:Y:S01]  /*c270*/  IMAD.MOV.U32 R22, RZ, RZ, R33 ;  /* 0x000000ffff167224 */ /* 0x000fe200078e0021 */
[----:B------:R-:W-:-:S05]  /*c280*/  MOV R23, R32 ;  /* 0x0000002000177202 */ /* 0x000fca0000000f00 */
[----:B------:R-:W0:Y:S08]  /*c290*/  I2F.U64.RP R22, R22 ;  /* 0x0000001600167312 */ /* 0x000e300000309000 */
[----:B0-----:R-:W0:Y:S02]  /*c2a0*/  MUFU.RCP R22, R22 ;  /* 0x0000001600167308 */ /* 0x001e240000001000 */
[----:B0-----:R-:W-:-:S06]  /*c2b0*/  VIADD R22, R22, 0x1ffffffe ;  /* 0x1ffffffe16167836 */ /* 0x001fcc0000000000 */
[----:B------:R-:W0:Y:S02]  /*c2c0*/  F2I.U64.TRUNC R22, R22 ;  /* 0x0000001600167311 */ /* 0x000e24000020d800 */
[----:B0-----:R-:W-:-:S04]  /*c2d0*/  IMAD.WIDE.U32 R38, R22, R33, RZ ;  /* 0x0000002116267225 */ /* 0x001fc800078e00ff */
[C---:B------:R-:W-:Y:S01]  /*c2e0*/  IMAD R24, R22.reuse, R32, R39 ;  /* 0x0000002016187224 */ /* 0x040fe200078e0227 */
[----:B------:R-:W-:Y:S02]  /*c2f0*/  IADD3 R25, P0, PT, RZ, -R38, RZ ;  /* 0x80000026ff197210 */ /* 0x000fe40007f1e0ff */
[----:B------:R-:W-:Y:S01]  /*c300*/  MOV R39, R22 ;  /* 0x0000001600277202 */ /* 0x000fe20000000f00 */
        /* <DEDUP_REMOVED lines=12> */
[----:B------:R-:W-:Y:S01]  /*c3d0*/  IADD3 R23, P0, PT, RZ, -R38, RZ ;  /* 0x80000026ff177210 */ /* 0x000fe20007f1e0ff */
[----:B------:R-:W-:Y:S02]  /*c3e0*/  IMAD.MOV.U32 R39, RZ, RZ, RZ ;  /* 0x000000ffff277224 */ /* 0x000fe400078e00ff */
[----:B------:R-:W-:-:S04]  /*c3f0*/  IMAD R24, R22, R33, R24 ;  /* 0x0000002116187224 */ /* 0x000fc800078e0218 */
[----:B------:R-:W-:Y:S02]  /*c400*/  IMAD.X R37, RZ, RZ, ~R24, P0 ;  /* 0x000000ffff257224 */ /* 0x000fe400000e0e18 */
[----:B------:R-:W-:-:S04]  /*c410*/  IMAD.HI.U32 R24, R25, R23, RZ ;  /* 0x0000001719187227 */ /* 0x000fc800078e00ff */
[----:B------:R-:W-:-:S04]  /*c420*/  IMAD.WIDE.U32 R24, P0, R25, R37, R24 ;  /* 0x0000002519187225 */ /* 0x000fc80007800018 */
[----:B------:R-:W-:-:S04]  /*c430*/  IMAD.HI.U32 R24, P1, R22, R23, R24 ;  /* 0x0000001716187227 */ /* 0x000fc80007820018 */
[CC--:B------:R-:W-:Y:S02]  /*c440*/  IMAD R23, R22.reuse, R37.reuse, RZ ;  /* 0x0000002516177224 */ /* 0x0c0fe400078e02ff */
[----:B------:R-:W-:-:S03]  /*c450*/  IMAD.HI.U32 R37, R22, R37, RZ ;  /* 0x0000002516257227 */ /* 0x000fc600078e00ff */
[----:B------:R-:W-:Y:S02]  /*c460*/  IADD3 R23, P2, PT, R23, R24, RZ ;  /* 0x0000001817177210 */ /* 0x000fe40007f5e0ff */
[----:B------:R-:W-:Y:S01]  /*c470*/  IADD3.X R24, PT, PT, R37, R22, RZ, P0, !PT ;  /* 0x0000001625187210 */ /* 0x000fe200007fe4ff */
[----:B------:R-:W-:Y:S02]  /*c480*/  IMAD.MOV.U32 R37, RZ, RZ, 0x0 ;  /* 0x00000000ff257424 */ /* 0x000fe400078e00ff */
[----:B------:R-:W-:Y:S01]  /*c490*/  IMAD.HI.U32 R38, R23, R35, RZ ;  /* 0x0000002317267227 */ /* 0x000fe200078e00ff */
[----:B------:R-:W-:-:S03]  /*c4a0*/  IADD3.X R24, PT, PT, RZ, RZ, R24, P2, P1 ;  /* 0x000000ffff187210 */ /* 0x000fc600017e2418 */
[----:B------:R-:W-:-:S04]  /*c4b0*/  IMAD.WIDE.U32 R22, R23, R34, R38 ;  /* 0x0000002217167225 */ /* 0x000fc800078e0026 */
[----:B------:R-:W-:-:S04]  /*c4c0*/  IMAD.HI.U32 R23, P0, R24, R35, R22 ;  /* 0x0000002318177227 */ /* 0x000fc80007800016 */
[CC--:B------:R-:W-:Y:S02]  /*c4d0*/  IMAD R22, R24.reuse, R34.reuse, RZ ;  /* 0x0000002218167224 */ /* 0x0c0fe400078e02ff */
[----:B------:R-:W-:-:S03]  /*c4e0*/  IMAD.HI.U32 R24, R24, R34, RZ ;  /* 0x0000002218187227 */ /* 0x000fc600078e00ff */
[----:B------:R-:W-:Y:S01]  /*c4f0*/  IADD3 R22, P1, PT, R22, R23, RZ ;  /* 0x0000001716167210 */ /* 0x000fe20007f3e0ff */
[----:B------:R-:W-:-:S04]  /*c500*/  IMAD.X R23, RZ, RZ, R24, P0 ;  /* 0x000000ffff177224 */ /* 0x000fc800000e0618 */
[----:B------:R-:W-:Y:S01]  /*c510*/  IMAD.WIDE.U32 R24, R22, R33, RZ ;  /* 0x0000002116187225 */ /* 0x000fe200078e00ff */
[----:B------:R-:W-:-:S03]  /*c520*/  IADD3.X R23, PT, PT, RZ, R23, RZ, P1, !PT ;  /* 0x00000017ff177210 */ /* 0x000fc60000ffe4ff */
        /* <DEDUP_REMOVED lines=14> */
[C---:B------:R-:W-:Y:S02]  /*c610*/  IADD3.X R24, PT, PT, ~R32.reuse, R23, RZ, P2, !PT ;  /* 0x0000001720187210 */ /* 0x040fe400017fe5ff */
[----:B------:R-:W-:Y:S02]  /*c620*/  ISETP.NE.AND.EX P1, PT, R32, RZ, PT, P1 ;  /* 0x000000ff2000720c */ /* 0x000fe40003f25310 */
[----:B------:R-:W-:Y:S02]  /*c630*/  SEL R22, R22, R25, P0 ;  /* 0x0000001916167207 */ /* 0x000fe40000000000 */
[----:B------:R-:W-:Y:S02]  /*c640*/  SEL R24, R24, R23, P0 ;  /* 0x0000001718187207 */ /* 0x000fe40000000000 */
[----:B------:R-:W-:-:S02]  /*c650*/  SEL R22, R22, 0xffffffff, P1 ;  /* 0xffffffff16167807 */ /* 0x000fc40000800000 */
[----:B------:R-:W-:Y:S01]  /*c660*/  SEL R24, R24, 0xffffffff, P1 ;  /* 0xffffffff18187807 */ /* 0x000fe20000800000 */
[----:B------:R-:W-:Y:S06]  /*c670*/  RET.REL.NODEC R36 `(_Z14genScoreKernelmPfPKiPKf) ;  /* 0xffffff3824607950 */ /* 0x000fec0003c3ffff */
.L_x_689:
        /* <DEDUP_REMOVED lines=16> */
.L_x_697:


//--------------------- .nv.shared._Z13computeKernelimPKfPKbimPfPi --------------------------
	.section	.nv.shared._Z13computeKernelimPKfPKbimPfPi,"aw",@nobits
	.sectionflags	@""
	.align	16
	.zero		1024


//--------------------- .nv.shared.reserved.0     --------------------------
	.section	.nv.shared.reserved.0,"aw",@nobits
	.weak		__nv_reservedSMEM_offset_0_alias
	.size		__nv_reservedSMEM_offset_0_alias, 0, 64
	.other		__nv_reservedSMEM_offset_0_alias,@"STO_CUDA_RESERVED_SHARED STV_DEFAULT"
__nv_reservedSMEM_offset_0_alias:
	.zero		0
	.zero		64


//--------------------- .nv.shared._Z14genScoreKernelmPfPKiPKf --------------------------
	.section	.nv.shared._Z14genScoreKernelmPfPKiPKf,"aw",@nobits
	.sectionflags	@""
	.align	16
	.zero		1024


//--------------------- .nv.constant0._Z13computeKernelimPKfPKbimPfPi --------------------------
	.section	.nv.constant0._Z13computeKernelimPKfPKbimPfPi,"a",@progbits
	.sectionflags	@""
	.align	4
.nv.constant0._Z13computeKernelimPKfPKbimPfPi:
	.zero		960


//--------------------- .nv.constant0._Z14genScoreKernelmPfPKiPKf --------------------------
	.section	.nv.constant0._Z14genScoreKernelmPfPKiPKf,"a",@progbits
	.sectionflags	@""
	.align	4
.nv.constant0._Z14genScoreKernelmPfPKiPKf:
	.zero		928


//--------------------- SYMBOLS --------------------------

	.type		.nv.reservedSmem.offset0,@object
	.size		.nv.reservedSmem.offset0,0x4
	.type		.nv.reservedSmem.cap,@object
	.size		.nv.reservedSmem.cap,0x4
